// auto-generated by cutlass_sweep.gemm — config: {"arch": "sm_90", "cluster_m": 2, "cluster_n": 1, "dtype": "e4m3", "dtype_b": "e4m3", "layout": "nt", "stages": 0, "tile_k": 32, "tile_m": 512, "tile_n": 512}
#include "cutlass/cutlass.h"
#include "cutlass/gemm/collective/collective_builder.hpp"
#include "cutlass/gemm/device/gemm_universal_adapter.h"
#include "cutlass/gemm/kernel/gemm_universal.hpp"
#include "cutlass/epilogue/collective/collective_builder.hpp"

using ElemA = cutlass::float_e4m3_t;
using ElemB = cutlass::float_e4m3_t;
using ElemCD = cutlass::float_e4m3_t;
using Acc  = float;
using TileShape    = cute::Shape<cute::_512, cute::_512, cute::_32>;
using ClusterShape = cute::Shape<cute::_2, cute::_1, cute::_1>;

using CollectiveEpilogue = typename cutlass::epilogue::collective::CollectiveBuilder<
    cutlass::arch::Sm90, cutlass::arch::OpClassTensorOp,
    TileShape, ClusterShape,
    cutlass::epilogue::collective::EpilogueTileAuto,
    Acc, Acc,
    ElemCD, cutlass::layout::RowMajor, 128 / cutlass::sizeof_bits<ElemCD>::value,
    ElemCD, cutlass::layout::RowMajor, 128 / cutlass::sizeof_bits<ElemCD>::value,
    cutlass::epilogue::collective::EpilogueScheduleAuto
  >::CollectiveOp;

using CollectiveMainloop = typename cutlass::gemm::collective::CollectiveBuilder<
    cutlass::arch::Sm90, cutlass::arch::OpClassTensorOp,
    ElemA, cutlass::layout::RowMajor, 128 / cutlass::sizeof_bits<ElemA>::value,
    ElemB, cutlass::layout::ColumnMajor, 128 / cutlass::sizeof_bits<ElemB>::value,
    Acc,
    TileShape, ClusterShape,
    cutlass::gemm::collective::StageCountAutoCarveout<static_cast<int>(sizeof(typename CollectiveEpilogue::SharedStorage))>,
    cutlass::gemm::collective::KernelScheduleAuto
  >::CollectiveOp;

using GemmKernel = cutlass::gemm::kernel::GemmUniversal<
    cute::Shape<int,int,int,int>,
    CollectiveMainloop,
    CollectiveEpilogue
>;
using Gemm = cutlass::gemm::device::GemmUniversalAdapter<GemmKernel>;

// Force the device kernel symbol into the cubin without needing a host main.
auto* _anchor = &cutlass::device_kernel<GemmKernel>;


// ===== COMPILED SASS (sm_90a) =====

	.target	sm_90a

	.elftype	@"ET_EXEC"


//--------------------- .note.nv.tkinfo           --------------------------
	.section	.note.nv.tkinfo,"",@"SHT_NOTE"
	.sectionflags	@"SHF_NOTE_NV_TKINFO"
	.tkinfo
        /*0018*/ 	.word	0x00000002
        /*0030*/ 	.string	""
        /*0030*/ 	.string	"ptxas"
        /*0030*/ 	.string	"Cuda compilation tools, release 13.0, V13.0.88"
        /*0030*/ 	.string	"Build cuda_13.0.r13.0/compiler.36424714_0"
        /*0030*/ 	.string	"-arch sm_90a -m 64 "



//--------------------- .note.nv.cuinfo           --------------------------
	.section	.note.nv.cuinfo,"",@"SHT_NOTE"
	.sectionflags	@"SHF_NOTE_NV_CUINFO"
        /*0018*/ 	.short	0x0002
        /*001a*/ 	.short	0x005a
        /*001c*/ 	.short	0x0082
	.zero		2


//--------------------- .nv.info                  --------------------------
	.section	.nv.info,"",@"SHT_CUDA_INFO"
	.align	4


	//----- nvinfo : EIATTR_REGCOUNT
	.align		4
        /*0000*/ 	.byte	0x04, 0x2f
        /*0002*/ 	.short	(.L_12 - .L_11)
	.align		4
.L_11:
        /*0004*/ 	.word	index@(_ZN7cutlass13device_kernelINS_4gemm6kernel13GemmUniversalIN4cute5tupleIJiiiiEEENS1_10collective13CollectiveMmaINS1_37MainloopSm90TmaGmmaWarpSpecializedFP8ILi7ENS5_IJNS4_1CILi2EEENSA_ILi1EEESC_EEENS1_35KernelTmaWarpSpecializedCooperativeEEENS5_IJNSA_ILi512EEESG_NSA_ILi32EEEEEENS_12float_e4m3_tENS5_IJlSC_lEEESJ_SK_NS4_8TiledMMAINS4_8MMA_AtomIJNS4_4SM904GMMA31MMA_64x256x32_F32E4M3E4M3_SS_TNILNSO_7ScaleInE1ELSQ_1EEEEEENS4_6LayoutISD_NS5_IJSC_NSA_ILi0EEESU_EEEEENS5_IJNS4_10UnderscoreESX_SX_EEEEENS4_13SM90_TMA_LOADENS4_14ComposedLayoutINS4_7SwizzleILi1ELi4ELi3EEENS4_18smem_ptr_flag_bitsILi8EEENST_INS5_IJNSA_ILi8EEESH_EEENS5_IJSH_SC_EEEEEEEvNS4_8identityENS4_23SM90_TMA_LOAD_MULTICASTES1A_vS1B_EENS_8epilogue10collective6detail29Sm90TmaWarpSpecializedAdapterINS1F_15DefaultEpilogueISJ_SK_SK_NS1E_6thread17LinearCombinationISJ_Li1EffLNS1J_9ScaleType4KindE0ELNS_15FloatRoundStyleE2ESJ_EENS1_15EpilogueDefaultEEEEEvvEEEEvNT_6ParamsE)
        /*0008*/ 	.word	0x000000a8


	//----- nvinfo : EIATTR_FRAME_SIZE
	.align		4
.L_12:
        /*000c*/ 	.byte	0x04, 0x11
        /*000e*/ 	.short	(.L_14 - .L_13)
	.align		4
.L_13:
        /*0010*/ 	.word	index@(_ZN7cutlass13device_kernelINS_4gemm6kernel13GemmUniversalIN4cute5tupleIJiiiiEEENS1_10collective13CollectiveMmaINS1_37MainloopSm90TmaGmmaWarpSpecializedFP8ILi7ENS5_IJNS4_1CILi2EEENSA_ILi1EEESC_EEENS1_35KernelTmaWarpSpecializedCooperativeEEENS5_IJNSA_ILi512EEESG_NSA_ILi32EEEEEENS_12float_e4m3_tENS5_IJlSC_lEEESJ_SK_NS4_8TiledMMAINS4_8MMA_AtomIJNS4_4SM904GMMA31MMA_64x256x32_F32E4M3E4M3_SS_TNILNSO_7ScaleInE1ELSQ_1EEEEEENS4_6LayoutISD_NS5_IJSC_NSA_ILi0EEESU_EEEEENS5_IJNS4_10UnderscoreESX_SX_EEEEENS4_13SM90_TMA_LOADENS4_14ComposedLayoutINS4_7SwizzleILi1ELi4ELi3EEENS4_18smem_ptr_flag_bitsILi8EEENST_INS5_IJNSA_ILi8EEESH_EEENS5_IJSH_SC_EEEEEEEvNS4_8identityENS4_23SM90_TMA_LOAD_MULTICASTES1A_vS1B_EENS_8epilogue10collective6detail29Sm90TmaWarpSpecializedAdapterINS1F_15DefaultEpilogueISJ_SK_SK_NS1E_6thread17LinearCombinationISJ_Li1EffLNS1J_9ScaleType4KindE0ELNS_15FloatRoundStyleE2ESJ_EENS1_15EpilogueDefaultEEEEEvvEEEEvNT_6ParamsE)
        /*0014*/ 	.word	0x000028b0


	//----- nvinfo : EIATTR_MIN_STACK_SIZE
	.align		4
.L_14:
        /*0018*/ 	.byte	0x04, 0x12
        /*001a*/ 	.short	(.L_16 - .L_15)
	.align		4
.L_15:
        /*001c*/ 	.word	index@(_ZN7cutlass13device_kernelINS_4gemm6kernel13GemmUniversalIN4cute5tupleIJiiiiEEENS1_10collective13CollectiveMmaINS1_37MainloopSm90TmaGmmaWarpSpecializedFP8ILi7ENS5_IJNS4_1CILi2EEENSA_ILi1EEESC_EEENS1_35KernelTmaWarpSpecializedCooperativeEEENS5_IJNSA_ILi512EEESG_NSA_ILi32EEEEEENS_12float_e4m3_tENS5_IJlSC_lEEESJ_SK_NS4_8TiledMMAINS4_8MMA_AtomIJNS4_4SM904GMMA31MMA_64x256x32_F32E4M3E4M3_SS_TNILNSO_7ScaleInE1ELSQ_1EEEEEENS4_6LayoutISD_NS5_IJSC_NSA_ILi0EEESU_EEEEENS5_IJNS4_10UnderscoreESX_SX_EEEEENS4_13SM90_TMA_LOADENS4_14ComposedLayoutINS4_7SwizzleILi1ELi4ELi3EEENS4_18smem_ptr_flag_bitsILi8EEENST_INS5_IJNSA_ILi8EEESH_EEENS5_IJSH_SC_EEEEEEEvNS4_8identityENS4_23SM90_TMA_LOAD_MULTICASTES1A_vS1B_EENS_8epilogue10collective6detail29Sm90TmaWarpSpecializedAdapterINS1F_15DefaultEpilogueISJ_SK_SK_NS1E_6thread17LinearCombinationISJ_Li1EffLNS1J_9ScaleType4KindE0ELNS_15FloatRoundStyleE2ESJ_EENS1_15EpilogueDefaultEEEEEvvEEEEvNT_6ParamsE)
        /*0020*/ 	.word	0x000028b0
.L_16:


//--------------------- .nv.compat                --------------------------
	.section	.nv.compat,"",@"SHT_CUDA_COMPAT_INFO"
	.align	4
        /*0000*/ 	.byte	0x02, 0x09, 0x01, 0x00, 0x02, 0x02, 0x04, 0x00, 0x02, 0x05, 0x05, 0x00, 0x03, 0x07, 0x01, 0x01
        /*0010*/ 	.byte	0x02, 0x03, 0x01, 0x00, 0x02, 0x06, 0x01, 0x00, 0x04, 0x0b, 0x08, 0x00, 0x00, 0x00, 0x00, 0x00
        /*0020*/ 	.byte	0x00, 0x00, 0x00, 0x00


//--------------------- .nv.info._ZN7cutlass13device_kernelINS_4gemm6kernel13GemmUniversalIN4cute5tupleIJiiiiEEENS1_10collective13CollectiveMmaINS1_37MainloopSm90TmaGmmaWarpSpecializedFP8ILi7ENS5_IJNS4_1CILi2EEENSA_ILi1EEESC_EEENS1_35KernelTmaWarpSpecializedCooperativeEEENS5_IJNSA_ILi512EEESG_NSA_ILi32EEEEEENS_12float_e4m3_tENS5_IJlSC_lEEESJ_SK_NS4_8TiledMMAINS4_8MMA_AtomIJNS4_4SM904GMMA31MMA_64x256x32_F32E4M3E4M3_SS_TNILNSO_7ScaleInE1ELSQ_1EEEEEENS4_6LayoutISD_NS5_IJSC_NSA_ILi0EEESU_EEEEENS5_IJNS4_10UnderscoreESX_SX_EEEEENS4_13SM90_TMA_LOADENS4_14ComposedLayoutINS4_7SwizzleILi1ELi4ELi3EEENS4_18smem_ptr_flag_bitsILi8EEENST_INS5_IJNSA_ILi8EEESH_EEENS5_IJSH_SC_EEEEEEEvNS4_8identityENS4_23SM90_TMA_LOAD_MULTICASTES1A_vS1B_EENS_8epilogue10collective6detail29Sm90TmaWarpSpecializedAdapterINS1F_15DefaultEpilogueISJ_SK_SK_NS1E_6thread17LinearCombinationISJ_Li1EffLNS1J_9ScaleType4KindE0ELNS_15FloatRoundStyleE2ESJ_EENS1_15EpilogueDefaultEEEEEvvEEEEvNT_6ParamsE --------------------------
	.section	.nv.info._ZN7cutlass13device_kernelINS_4gemm6kernel13GemmUniversalIN4cute5tupleIJiiiiEEENS1_10collective13CollectiveMmaINS1_37MainloopSm90TmaGmmaWarpSpecializedFP8ILi7ENS5_IJNS4_1CILi2EEENSA_ILi1EEESC_EEENS1_35KernelTmaWarpSpecializedCooperativeEEENS5_IJNSA_ILi512EEESG_NSA_ILi32EEEEEENS_12float_e4m3_tENS5_IJlSC_lEEESJ_SK_NS4_8TiledMMAINS4_8MMA_AtomIJNS4_4SM904GMMA31MMA_64x256x32_F32E4M3E4M3_SS_TNILNSO_7ScaleInE1ELSQ_1EEEEEENS4_6LayoutISD_NS5_IJSC_NSA_ILi0EEESU_EEEEENS5_IJNS4_10UnderscoreESX_SX_EEEEENS4_13SM90_TMA_LOADENS4_14ComposedLayoutINS4_7SwizzleILi1ELi4ELi3EEENS4_18smem_ptr_flag_bitsILi8EEENST_INS5_IJNSA_ILi8EEESH_EEENS5_IJSH_SC_EEEEEEEvNS4_8identityENS4_23SM90_TMA_LOAD_MULTICASTES1A_vS1B_EENS_8epilogue10collective6detail29Sm90TmaWarpSpecializedAdapterINS1F_15DefaultEpilogueISJ_SK_SK_NS1E_6thread17LinearCombinationISJ_Li1EffLNS1J_9ScaleType4KindE0ELNS_15FloatRoundStyleE2ESJ_EENS1_15EpilogueDefaultEEEEEvvEEEEvNT_6ParamsE,"",@"SHT_CUDA_INFO"
	.sectionflags	@""
	.align	4


	//----- nvinfo : EIATTR_CUDA_API_VERSION
	.align		4
        /*0000*/ 	.byte	0x04, 0x37
        /*0002*/ 	.short	(.L_18 - .L_17)
.L_17:
        /*0004*/ 	.word	0x00000082


	//----- nvinfo : EIATTR_KPARAM_INFO
	.align		4
.L_18:
        /*0008*/ 	.byte	0x04, 0x17
        /*000a*/ 	.short	(.L_20 - .L_19)
.L_19:
        /*000c*/ 	.word	0x00000000
        /*0010*/ 	.short	0x0000
        /*0012*/ 	.short	0x0070
        /*0014*/ 	.byte	0x00, 0xf0, 0x01, 0x10


	//----- nvinfo : EIATTR_SPARSE_MMA_MASK
	.align		4
.L_20:
        /*0018*/ 	.byte	0x03, 0x50
        /*001a*/ 	.short	0x0000


	//----- nvinfo : EIATTR_MAXREG_COUNT
	.align		4
        /*001c*/ 	.byte	0x03, 0x1b
        /*001e*/ 	.short	0x00a8


	//----- nvinfo : EIATTR_NUM_BARRIERS
	.align		4
        /*0020*/ 	.byte	0x02, 0x4c
        /*0022*/ 	.byte	0x01
	.zero		1


	//----- nvinfo : EIATTR_ANNOTATIONS
	.align		4
        /*0024*/ 	.byte	0x04, 0x55
        /*0026*/ 	.short	(.L_22 - .L_21)


	//   ....[0]....
.L_21:
        /*0028*/ 	.word	0x00000001
        /*002c*/ 	.byte	0x70, 0x07, 0x00, 0x00, 0x01, 0x00, 0x00, 0x00, 0x60, 0x08, 0x00, 0x00, 0x01, 0x00, 0x00, 0x00
        /* <DEDUP_REMOVED lines=3961> */
        /*f7cc*/ 	.byte	0xd0, 0x6d, 0x02, 0x00


	//----- nvinfo : EIATTR_MERCURY_ISA_VERSION
	.align		4
.L_22:
        /*f7d0*/ 	.byte	0x03, 0x5f
        /*f7d2*/ 	.short	0x0101


	//----- nvinfo : EIATTR_INT_WARP_WIDE_INSTR_OFFSETS
	.align		4
        /*f7d4*/ 	.byte	0x04, 0x31
        /*f7d6*/ 	.short	(.L_24 - .L_23)


	//   ....[0]....
.L_23:
        /*f7d8*/ 	.word	0x000005b0


	//   ....[1]....
        /*f7dc*/ 	.word	0x000005d0


	//   ....[2]....
        /*f7e0*/ 	.word	0x00000740


	//   ....[3]....
        /*f7e4*/ 	.word	0x00031150


	//----- nvinfo : EIATTR_COOP_GROUP_MASK_REGIDS
	.align		4
.L_24:
        /*f7e8*/ 	.byte	0x04, 0x29
        /*f7ea*/ 	.short	(.L_26 - .L_25)


	//   ....[0]....
.L_25:
        /*f7ec*/ 	.word	0xffffffff


	//   ....[1]....
        /*f7f0*/ 	.word	0xffffffff


	//   ....[2]....
        /*f7f4*/ 	.word	0xffffffff


	//   ....[3]....
        /*f7f8*/ 	.word	0xffffffff


	//   ....[4]....
        /*f7fc*/ 	.word	0xffffffff


	//   ....[5]....
        /*f800*/ 	.word	0xffffffff


	//----- nvinfo : EIATTR_COOP_GROUP_INSTR_OFFSETS
	.align		4
.L_26:
        /*f804*/ 	.byte	0x04, 0x28
        /*f806*/ 	.short	(.L_28 - .L_27)


	//   ....[0]....
.L_27:
        /*f808*/ 	.word	0x00000070


	//   ....[1]....
        /*f80c*/ 	.word	0x00000080


	//   ....[2]....
        /*f810*/ 	.word	0x000001a0


	//   ....[3]....
        /*f814*/ 	.word	0x00000420


	//   ....[4]....
        /*f818*/ 	.word	0x000008a0


	//   ....[5]....
        /*f81c*/ 	.word	0x00008ae0


	//----- nvinfo : EIATTR_REG_RECONFIG
	.align		4
.L_28:
        /*f820*/ 	.byte	0x01, 0x54
	.zero		2


	//----- nvinfo : EIATTR_MBARRIER_INSTR_OFFSETS
	.align		4
        /*f824*/ 	.byte	0x04, 0x39
        /*f826*/ 	.short	(.L_30 - .L_29)


	//   ....[0]....
.L_29:
        /*f828*/ 	.word	0x00000320
        /*f82c*/ 	.word	0x000000ff
        /*f830*/ 	.word	0x00000000
        /*f834*/ 	.short	0x0100
        /*f836*/ 	.byte	0x0a
	.zero		1


	//   ....[1]....
        /*f838*/ 	.word	0x00000330
        /*f83c*/ 	.word	0x000000ff
        /*f840*/ 	.word	0x00000038
        /*f844*/ 	.short	0x0100
        /*f846*/ 	.byte	0x0a
	.zero		1


	//   ....[2]....
        /*f848*/ 	.word	0x00000340
        /*f84c*/ 	.word	0x000000ff
        /*f850*/ 	.word	0x00000008
        /*f854*/ 	.short	0x0100
        /*f856*/ 	.byte	0x0a
	.zero		1


	//   ....[3]....
        /*f858*/ 	.word	0x00000350
        /*f85c*/ 	.word	0x000000ff
        /*f860*/ 	.word	0x00000040
        /*f864*/ 	.short	0x0100
        /*f866*/ 	.byte	0x0a
	.zero		1


	//   ....[4]....
        /*f868*/ 	.word	0x00000360
        /*f86c*/ 	.word	0x000000ff
        /*f870*/ 	.word	0x00000010
        /*f874*/ 	.short	0x0100
        /*f876*/ 	.byte	0x0a
	.zero		1


	//   ....[5]....
        /*f878*/ 	.word	0x00000370
        /*f87c*/ 	.word	0x000000ff
        /*f880*/ 	.word	0x00000048
        /*f884*/ 	.short	0x0100
        /*f886*/ 	.byte	0x0a
	.zero		1


	//   ....[6]....
        /*f888*/ 	.word	0x00000380
        /*f88c*/ 	.word	0x000000ff
        /*f890*/ 	.word	0x00000018
        /*f894*/ 	.short	0x0100
        /*f896*/ 	.byte	0x0a
	.zero		1


	//   ....[7]....
        /*f898*/ 	.word	0x00000390
        /*f89c*/ 	.word	0x000000ff
        /*f8a0*/ 	.word	0x00000050
        /*f8a4*/ 	.short	0x0100
        /*f8a6*/ 	.byte	0x0a
	.zero		1


	//   ....[8]....
        /*f8a8*/ 	.word	0x000003a0
        /*f8ac*/ 	.word	0x000000ff
        /*f8b0*/ 	.word	0x00000020
        /*f8b4*/ 	.short	0x0100
        /*f8b6*/ 	.byte	0x0a
	.zero		1


	//   ....[9]....
        /*f8b8*/ 	.word	0x000003b0
        /*f8bc*/ 	.word	0x000000ff
        /*f8c0*/ 	.word	0x00000058
        /*f8c4*/ 	.short	0x0100
        /*f8c6*/ 	.byte	0x0a
	.zero		1


	//   ....[10]....
        /*f8c8*/ 	.word	0x000003c0
        /*f8cc*/ 	.word	0x000000ff
        /*f8d0*/ 	.word	0x00000028
        /*f8d4*/ 	.short	0x0100
        /*f8d6*/ 	.byte	0x0a
	.zero		1


	//   ....[11]....
        /*f8d8*/ 	.word	0x000003d0
        /*f8dc*/ 	.word	0x000000ff
        /*f8e0*/ 	.word	0x00000060
        /*f8e4*/ 	.short	0x0100
        /*f8e6*/ 	.byte	0x0a
	.zero		1


	//   ....[12]....
        /*f8e8*/ 	.word	0x000003e0
        /*f8ec*/ 	.word	0x000000ff
        /*f8f0*/ 	.word	0x00000030
        /*f8f4*/ 	.short	0x0100
        /*f8f6*/ 	.byte	0x0a
	.zero		1


	//   ....[13]....
        /*f8f8*/ 	.word	0x000003f0
        /*f8fc*/ 	.word	0x000000ff
        /*f900*/ 	.word	0x00000068
        /*f904*/ 	.short	0x0100
        /*f906*/ 	.byte	0x0a
	.zero		1


	//   ....[14]....
        /*f908*/ 	.word	0x000007d0
        /*f90c*/ 	.word	0x000000ff
        /*f910*/ 	.word	0x00000080
        /*f914*/ 	.short	0x0100
        /*f916*/ 	.byte	0x08
	.zero		1


	//   ....[15]....
        /*f918*/ 	.word	0x00000840
        /*f91c*/ 	.word	0x000000ff
        /*f920*/ 	.word	0x00000088
        /*f924*/ 	.short	0x0100
        /*f926*/ 	.byte	0x08
	.zero		1


	//   ....[16]....
        /*f928*/ 	.word	0x00008ee0
        /*f92c*/ 	.word	0x000000ff
        /*f930*/ 	.word	0x00000000
        /*f934*/ 	.short	0x010a
        /*f936*/ 	.byte	0x10
	.zero		1


	//   ....[17]....
        /*f938*/ 	.word	0x00008f40
        /*f93c*/ 	.word	0x000000ff
        /*f940*/ 	.word	0x00000000
        /*f944*/ 	.short	0x010a
        /*f946*/ 	.byte	0x10
	.zero		1


	//   ....[18]....
        /*f948*/ 	.word	0x0001aba0
        /*f94c*/ 	.word	0x000000ff
        /*f950*/ 	.word	0x00000000
        /*f954*/ 	.short	0x010a
        /*f956*/ 	.byte	0x11
	.zero		1


	//   ....[19]....
        /*f958*/ 	.word	0x0001abe0
        /*f95c*/ 	.word	0x000000ff
        /*f960*/ 	.word	0x00000000
        /*f964*/ 	.short	0x010a
        /*f966*/ 	.byte	0x11
	.zero		1


	//   ....[20]....
        /*f968*/ 	.word	0x000311c0
        /*f96c*/ 	.word	0x00000010
        /*f970*/ 	.word	0x00000000
        /*f974*/ 	.short	0x0101
        /*f976*/ 	.byte	0x3f
	.zero		1


	//   ....[21]....
        /*f978*/ 	.word	0x00040e60
        /*f97c*/ 	.word	0x0000000e
        /*f980*/ 	.word	0x00000000
        /*f984*/ 	.short	0x0101
        /*f986*/ 	.byte	0x3f
	.zero		1


	//   ....[22]....
        /*f988*/ 	.word	0x000c06a0
        /*f98c*/ 	.word	0x0000000c
        /*f990*/ 	.word	0x00000038
        /*f994*/ 	.short	0x010a
        /*f996*/ 	.byte	0x3f
	.zero		1


	//   ....[23]....
        /*f998*/ 	.word	0x000c0a70
        /*f99c*/ 	.word	0x00000003
        /*f9a0*/ 	.word	0x00000088
        /*f9a4*/ 	.short	0x0101
        /*f9a6*/ 	.byte	0x3f
	.zero		1


	//   ....[24]....
        /*f9a8*/ 	.word	0x000c11f0
        /*f9ac*/ 	.word	0x00000003
        /*f9b0*/ 	.word	0x00000000
        /*f9b4*/ 	.short	0x010a
        /*f9b6*/ 	.byte	0x3f
	.zero		1


	//   ....[25]....
        /*f9b8*/ 	.word	0x000c1280
        /*f9bc*/ 	.word	0x00000003
        /*f9c0*/ 	.word	0x00000000
        /*f9c4*/ 	.short	0x010a
        /*f9c6*/ 	.byte	0x3f
	.zero		1


	//   ....[26]....
        /*f9c8*/ 	.word	0x000c1310
        /*f9cc*/ 	.word	0x00000003
        /*f9d0*/ 	.word	0x00000000
        /*f9d4*/ 	.short	0x010a
        /*f9d6*/ 	.byte	0x3f
	.zero		1


	//   ....[27]....
        /*f9d8*/ 	.word	0x000c13a0
        /*f9dc*/ 	.word	0x00000003
        /*f9e0*/ 	.word	0x00000000
        /*f9e4*/ 	.short	0x010a
        /*f9e6*/ 	.byte	0x3f
	.zero		1


	//   ....[28]....
        /*f9e8*/ 	.word	0x000c1430
        /*f9ec*/ 	.word	0x00000003
        /*f9f0*/ 	.word	0x00000000
        /*f9f4*/ 	.short	0x010a
        /*f9f6*/ 	.byte	0x3f
	.zero		1


	//   ....[29]....
        /*f9f8*/ 	.word	0x000c14c0
        /*f9fc*/ 	.word	0x00000003
        /*fa00*/ 	.word	0x00000000
        /*fa04*/ 	.short	0x010a
        /*fa06*/ 	.byte	0x3f
	.zero		1


	//   ....[30]....
        /*fa08*/ 	.word	0x000c1550
        /*fa0c*/ 	.word	0x00000003
        /*fa10*/ 	.word	0x00000000
        /*fa14*/ 	.short	0x010a
        /*fa16*/ 	.byte	0x3f
	.zero		1


	//   ....[31]....
        /*fa18*/ 	.word	0x000c15c0
        /*fa1c*/ 	.word	0x0000000f
        /*fa20*/ 	.word	0x00000000
        /*fa24*/ 	.short	0x010a
        /*fa26*/ 	.byte	0x3f
	.zero		1


	//   ....[32]....
        /*fa28*/ 	.word	0x000c1630
        /*fa2c*/ 	.word	0x00000000
        /*fa30*/ 	.word	0x00000000
        /*fa34*/ 	.short	0x010a
        /*fa36*/ 	.byte	0x3f
	.zero		1


	//   ....[33]....
        /*fa38*/ 	.word	0x000c1710
        /*fa3c*/ 	.word	0x0000000c
        /*fa40*/ 	.word	0x00000038
        /*fa44*/ 	.short	0x010a
        /*fa46*/ 	.byte	0x3f
	.zero		1


	//   ....[34]....
        /*fa48*/ 	.word	0x000c17e0
        /*fa4c*/ 	.word	0x00000003
        /*fa50*/ 	.word	0x00000000
        /*fa54*/ 	.short	0x010a
        /*fa56*/ 	.byte	0x3f
	.zero		1


	//   ....[35]....
        /*fa58*/ 	.word	0x000c1830
        /*fa5c*/ 	.word	0x00000003
        /*fa60*/ 	.word	0x00000000
        /*fa64*/ 	.short	0x010a
        /*fa66*/ 	.byte	0x3f
	.zero		1


	//   ....[36]....
        /*fa68*/ 	.word	0x000c1880
        /*fa6c*/ 	.word	0x00000003
        /*fa70*/ 	.word	0x00000000
        /*fa74*/ 	.short	0x010a
        /*fa76*/ 	.byte	0x3f
	.zero		1


	//   ....[37]....
        /*fa78*/ 	.word	0x000c18d0
        /*fa7c*/ 	.word	0x00000003
        /*fa80*/ 	.word	0x00000000
        /*fa84*/ 	.short	0x010a
        /*fa86*/ 	.byte	0x3f
	.zero		1


	//   ....[38]....
        /*fa88*/ 	.word	0x000c1920
        /*fa8c*/ 	.word	0x00000003
        /*fa90*/ 	.word	0x00000000
        /*fa94*/ 	.short	0x010a
        /*fa96*/ 	.byte	0x3f
	.zero		1


	//   ....[39]....
        /*fa98*/ 	.word	0x000c1970
        /*fa9c*/ 	.word	0x00000003
        /*faa0*/ 	.word	0x00000000
        /*faa4*/ 	.short	0x010a
        /*faa6*/ 	.byte	0x3f
	.zero		1


	//----- nvinfo : EIATTR_NUM_MBARRIERS
	.align		4
.L_30:
        /*faa8*/ 	.byte	0x03, 0x38
        /*faaa*/ 	.short	0x0010


	//----- nvinfo : EIATTR_EXIT_INSTR_OFFSETS
	.align		4
        /*faac*/ 	.byte	0x04, 0x1c
        /*faae*/ 	.short	(.L_32 - .L_31)


	//   ....[0]....
.L_31:
        /*fab0*/ 	.word	0x00000a50


	//   ....[1]....
        /*fab4*/ 	.word	0x000012e0


	//   ....[2]....
        /*fab8*/ 	.word	0x000bfd70


	//   ....[3]....
        /*fabc*/ 	.word	0x000c0320


	//   ....[4]....
        /*fac0*/ 	.word	0x000c15a0


	//----- nvinfo : EIATTR_MAX_THREADS
	.align		4
.L_32:
        /*fac4*/ 	.byte	0x04, 0x05
        /*fac6*/ 	.short	(.L_34 - .L_33)
.L_33:
        /*fac8*/ 	.word	0x00000180
        /*facc*/ 	.word	0x00000001
        /*fad0*/ 	.word	0x00000001


	//----- nvinfo : EIATTR_CRS_STACK_SIZE
	.align		4
.L_34:
        /*fad4*/ 	.byte	0x04, 0x1e
        /*fad6*/ 	.short	(.L_36 - .L_35)
.L_35:
        /*fad8*/ 	.word	0x00000000


	//----- nvinfo : EIATTR_CBANK_PARAM_SIZE
	.align		4
.L_36:
        /*fadc*/ 	.byte	0x03, 0x19
        /*fade*/ 	.short	0x0470


	//----- nvinfo : EIATTR_PARAM_CBANK
	.align		4
        /*fae0*/ 	.byte	0x04, 0x0a
        /*fae2*/ 	.short	(.L_38 - .L_37)
	.align		4
.L_37:
        /*fae4*/ 	.word	index@(.nv.constant0._ZN7cutlass13device_kernelINS_4gemm6kernel13GemmUniversalIN4cute5tupleIJiiiiEEENS1_10collective13CollectiveMmaINS1_37MainloopSm90TmaGmmaWarpSpecializedFP8ILi7ENS5_IJNS4_1CILi2EEENSA_ILi1EEESC_EEENS1_35KernelTmaWarpSpecializedCooperativeEEENS5_IJNSA_ILi512EEESG_NSA_ILi32EEEEEENS_12float_e4m3_tENS5_IJlSC_lEEESJ_SK_NS4_8TiledMMAINS4_8MMA_AtomIJNS4_4SM904GMMA31MMA_64x256x32_F32E4M3E4M3_SS_TNILNSO_7ScaleInE1ELSQ_1EEEEEENS4_6LayoutISD_NS5_IJSC_NSA_ILi0EEESU_EEEEENS5_IJNS4_10UnderscoreESX_SX_EEEEENS4_13SM90_TMA_LOADENS4_14ComposedLayoutINS4_7SwizzleILi1ELi4ELi3EEENS4_18smem_ptr_flag_bitsILi8EEENST_INS5_IJNSA_ILi8EEESH_EEENS5_IJSH_SC_EEEEEEEvNS4_8identityENS4_23SM90_TMA_LOAD_MULTICASTES1A_vS1B_EENS_8epilogue10collective6detail29Sm90TmaWarpSpecializedAdapterINS1F_15DefaultEpilogueISJ_SK_SK_NS1E_6thread17LinearCombinationISJ_Li1EffLNS1J_9ScaleType4KindE0ELNS_15FloatRoundStyleE2ESJ_EENS1_15EpilogueDefaultEEEEEvvEEEEvNT_6ParamsE)
        /*fae8*/ 	.short	0x0210
        /*faea*/ 	.short	0x0470


	//----- nvinfo : EIATTR_SW_WAR
	.align		4
.L_38:
        /*faec*/ 	.byte	0x04, 0x36
        /*faee*/ 	.short	(.L_40 - .L_39)
.L_39:
        /*faf0*/ 	.word	0x00000008
.L_40:


//--------------------- .nv.callgraph             --------------------------
	.section	.nv.callgraph,"",@"SHT_CUDA_CALLGRAPH"
	.align	4
	.sectionentsize	8
	.align		4
        /*0000*/ 	.word	0x00000000
	.align		4
        /*0004*/ 	.word	0xffffffff
	.align		4
        /*0008*/ 	.word	0x00000000
	.align		4
        /*000c*/ 	.word	0xfffffffe
	.align		4
        /*0010*/ 	.word	0x00000000
	.align		4
        /*0014*/ 	.word	0xfffffffd
	.align		4
        /*0018*/ 	.word	0x00000000
	.align		4
        /*001c*/ 	.word	0xfffffffc


//--------------------- .nv.constant4             --------------------------
	.section	.nv.constant4,"a",@progbits
	.align	8
	.align		8
.nv.constant4:
        /*0000*/ 	.dword	_ZN40_INTERNAL_0a9fb326_4_k_cu_83d736d6_109114cuda3std3__45__cpo5beginE
	.align		8
        /*0008*/ 	.dword	_ZN40_INTERNAL_0a9fb326_4_k_cu_83d736d6_109114cuda3std3__45__cpo3endE
	.align		8
        /*0010*/ 	.dword	_ZN40_INTERNAL_0a9fb326_4_k_cu_83d736d6_109114cuda3std3__45__cpo6cbeginE
	.align		8
        /*0018*/ 	.dword	_ZN40_INTERNAL_0a9fb326_4_k_cu_83d736d6_109114cuda3std3__45__cpo4cendE
	.align		8
        /*0020*/ 	.dword	_ZN40_INTERNAL_0a9fb326_4_k_cu_83d736d6_109114cuda3std3__442_GLOBAL__N__0a9fb326_4_k_cu_83d736d6_109116ignoreE
	.align		8
        /*0028*/ 	.dword	_ZN40_INTERNAL_0a9fb326_4_k_cu_83d736d6_109114cuda3std3__419piecewise_constructE
	.align		8
        /*0030*/ 	.dword	_ZN40_INTERNAL_0a9fb326_4_k_cu_83d736d6_109114cuda3std3__48in_placeE
	.align		8
        /*0038*/ 	.dword	_ZN40_INTERNAL_0a9fb326_4_k_cu_83d736d6_109114cuda3std6ranges3__45__cpo4swapE
	.align		8
        /*0040*/ 	.dword	_ZN40_INTERNAL_0a9fb326_4_k_cu_83d736d6_109114cuda3std6ranges3__45__cpo9iter_moveE
	.align		8
        /*0048*/ 	.dword	_ZN40_INTERNAL_0a9fb326_4_k_cu_83d736d6_109114cute7productE
	.align		8
        /*0050*/ 	.dword	_ZN40_INTERNAL_0a9fb326_4_k_cu_83d736d6_109114cute1_E


//--------------------- .text._ZN7cutlass13device_kernelINS_4gemm6kernel13GemmUniversalIN4cute5tupleIJiiiiEEENS1_10collective13CollectiveMmaINS1_37MainloopSm90TmaGmmaWarpSpecializedFP8ILi7ENS5_IJNS4_1CILi2EEENSA_ILi1EEESC_EEENS1_35KernelTmaWarpSpecializedCooperativeEEENS5_IJNSA_ILi512EEESG_NSA_ILi32EEEEEENS_12float_e4m3_tENS5_IJlSC_lEEESJ_SK_NS4_8TiledMMAINS4_8MMA_AtomIJNS4_4SM904GMMA31MMA_64x256x32_F32E4M3E4M3_SS_TNILNSO_7ScaleInE1ELSQ_1EEEEEENS4_6LayoutISD_NS5_IJSC_NSA_ILi0EEESU_EEEEENS5_IJNS4_10UnderscoreESX_SX_EEEEENS4_13SM90_TMA_LOADENS4_14ComposedLayoutINS4_7SwizzleILi1ELi4ELi3EEENS4_18smem_ptr_flag_bitsILi8EEENST_INS5_IJNSA_ILi8EEESH_EEENS5_IJSH_SC_EEEEEEEvNS4_8identityENS4_23SM90_TMA_LOAD_MULTICASTES1A_vS1B_EENS_8epilogue10collective6detail29Sm90TmaWarpSpecializedAdapterINS1F_15DefaultEpilogueISJ_SK_SK_NS1E_6thread17LinearCombinationISJ_Li1EffLNS1J_9ScaleType4KindE0ELNS_15FloatRoundStyleE2ESJ_EENS1_15EpilogueDefaultEEEEEvvEEEEvNT_6ParamsE --------------------------
	.section	.text._ZN7cutlass13device_kernelINS_4gemm6kernel13GemmUniversalIN4cute5tupleIJiiiiEEENS1_10collective13CollectiveMmaINS1_37MainloopSm90TmaGmmaWarpSpecializedFP8ILi7ENS5_IJNS4_1CILi2EEENSA_ILi1EEESC_EEENS1_35KernelTmaWarpSpecializedCooperativeEEENS5_IJNSA_ILi512EEESG_NSA_ILi32EEEEEENS_12float_e4m3_tENS5_IJlSC_lEEESJ_SK_NS4_8TiledMMAINS4_8MMA_AtomIJNS4_4SM904GMMA31MMA_64x256x32_F32E4M3E4M3_SS_TNILNSO_7ScaleInE1ELSQ_1EEEEEENS4_6LayoutISD_NS5_IJSC_NSA_ILi0EEESU_EEEEENS5_IJNS4_10UnderscoreESX_SX_EEEEENS4_13SM90_TMA_LOADENS4_14ComposedLayoutINS4_7SwizzleILi1ELi4ELi3EEENS4_18smem_ptr_flag_bitsILi8EEENST_INS5_IJNSA_ILi8EEESH_EEENS5_IJSH_SC_EEEEEEEvNS4_8identityENS4_23SM90_TMA_LOAD_MULTICASTES1A_vS1B_EENS_8epilogue10collective6detail29Sm90TmaWarpSpecializedAdapterINS1F_15DefaultEpilogueISJ_SK_SK_NS1E_6thread17LinearCombinationISJ_Li1EffLNS1J_9ScaleType4KindE0ELNS_15FloatRoundStyleE2ESJ_EENS1_15EpilogueDefaultEEEEEvvEEEEvNT_6ParamsE,"ax",@progbits
	.align	128
.text._ZN7cutlass13device_kernelINS_4gemm6kernel13GemmUniversalIN4cute5tupleIJiiiiEEENS1_10collective13CollectiveMmaINS1_37MainloopSm90TmaGmmaWarpSpecializedFP8ILi7ENS5_IJNS4_1CILi2EEENSA_ILi1EEESC_EEENS1_35KernelTmaWarpSpecializedCooperativeEEENS5_IJNSA_ILi512EEESG_NSA_ILi32EEEEEENS_12float_e4m3_tENS5_IJlSC_lEEESJ_SK_NS4_8TiledMMAINS4_8MMA_AtomIJNS4_4SM904GMMA31MMA_64x256x32_F32E4M3E4M3_SS_TNILNSO_7ScaleInE1ELSQ_1EEEEEENS4_6LayoutISD_NS5_IJSC_NSA_ILi0EEESU_EEEEENS5_IJNS4_10UnderscoreESX_SX_EEEEENS4_13SM90_TMA_LOADENS4_14ComposedLayoutINS4_7SwizzleILi1ELi4ELi3EEENS4_18smem_ptr_flag_bitsILi8EEENST_INS5_IJNSA_ILi8EEESH_EEENS5_IJSH_SC_EEEEEEEvNS4_8identityENS4_23SM90_TMA_LOAD_MULTICASTES1A_vS1B_EENS_8epilogue10collective6detail29Sm90TmaWarpSpecializedAdapterINS1F_15DefaultEpilogueISJ_SK_SK_NS1E_6thread17LinearCombinationISJ_Li1EffLNS1J_9ScaleType4KindE0ELNS_15FloatRoundStyleE2ESJ_EENS1_15EpilogueDefaultEEEEEvvEEEEvNT_6ParamsE:
        .type           _ZN7cutlass13device_kernelINS_4gemm6kernel13GemmUniversalIN4cute5tupleIJiiiiEEENS1_10collective13CollectiveMmaINS1_37MainloopSm90TmaGmmaWarpSpecializedFP8ILi7ENS5_IJNS4_1CILi2EEENSA_ILi1EEESC_EEENS1_35KernelTmaWarpSpecializedCooperativeEEENS5_IJNSA_ILi512EEESG_NSA_ILi32EEEEEENS_12float_e4m3_tENS5_IJlSC_lEEESJ_SK_NS4_8TiledMMAINS4_8MMA_AtomIJNS4_4SM904GMMA31MMA_64x256x32_F32E4M3E4M3_SS_TNILNSO_7ScaleInE1ELSQ_1EEEEEENS4_6LayoutISD_NS5_IJSC_NSA_ILi0EEESU_EEEEENS5_IJNS4_10UnderscoreESX_SX_EEEEENS4_13SM90_TMA_LOADENS4_14ComposedLayoutINS4_7SwizzleILi1ELi4ELi3EEENS4_18smem_ptr_flag_bitsILi8EEENST_INS5_IJNSA_ILi8EEESH_EEENS5_IJSH_SC_EEEEEEEvNS4_8identityENS4_23SM90_TMA_LOAD_MULTICASTES1A_vS1B_EENS_8epilogue10collective6detail29Sm90TmaWarpSpecializedAdapterINS1F_15DefaultEpilogueISJ_SK_SK_NS1E_6thread17LinearCombinationISJ_Li1EffLNS1J_9ScaleType4KindE0ELNS_15FloatRoundStyleE2ESJ_EENS1_15EpilogueDefaultEEEEEvvEEEEvNT_6ParamsE,@function
        .size           _ZN7cutlass13device_kernelINS_4gemm6kernel13GemmUniversalIN4cute5tupleIJiiiiEEENS1_10collective13CollectiveMmaINS1_37MainloopSm90TmaGmmaWarpSpecializedFP8ILi7ENS5_IJNS4_1CILi2EEENSA_ILi1EEESC_EEENS1_35KernelTmaWarpSpecializedCooperativeEEENS5_IJNSA_ILi512EEESG_NSA_ILi32EEEEEENS_12float_e4m3_tENS5_IJlSC_lEEESJ_SK_NS4_8TiledMMAINS4_8MMA_AtomIJNS4_4SM904GMMA31MMA_64x256x32_F32E4M3E4M3_SS_TNILNSO_7ScaleInE1ELSQ_1EEEEEENS4_6LayoutISD_NS5_IJSC_NSA_ILi0EEESU_EEEEENS5_IJNS4_10UnderscoreESX_SX_EEEEENS4_13SM90_TMA_LOADENS4_14ComposedLayoutINS4_7SwizzleILi1ELi4ELi3EEENS4_18smem_ptr_flag_bitsILi8EEENST_INS5_IJNSA_ILi8EEESH_EEENS5_IJSH_SC_EEEEEEEvNS4_8identityENS4_23SM90_TMA_LOAD_MULTICASTES1A_vS1B_EENS_8epilogue10collective6detail29Sm90TmaWarpSpecializedAdapterINS1F_15DefaultEpilogueISJ_SK_SK_NS1E_6thread17LinearCombinationISJ_Li1EffLNS1J_9ScaleType4KindE0ELNS_15FloatRoundStyleE2ESJ_EENS1_15EpilogueDefaultEEEEEvvEEEEvNT_6ParamsE,(.L_x_340 - _ZN7cutlass13device_kernelINS_4gemm6kernel13GemmUniversalIN4cute5tupleIJiiiiEEENS1_10collective13CollectiveMmaINS1_37MainloopSm90TmaGmmaWarpSpecializedFP8ILi7ENS5_IJNS4_1CILi2EEENSA_ILi1EEESC_EEENS1_35KernelTmaWarpSpecializedCooperativeEEENS5_IJNSA_ILi512EEESG_NSA_ILi32EEEEEENS_12float_e4m3_tENS5_IJlSC_lEEESJ_SK_NS4_8TiledMMAINS4_8MMA_AtomIJNS4_4SM904GMMA31MMA_64x256x32_F32E4M3E4M3_SS_TNILNSO_7ScaleInE1ELSQ_1EEEEEENS4_6LayoutISD_NS5_IJSC_NSA_ILi0EEESU_EEEEENS5_IJNS4_10UnderscoreESX_SX_EEEEENS4_13SM90_TMA_LOADENS4_14ComposedLayoutINS4_7SwizzleILi1ELi4ELi3EEENS4_18smem_ptr_flag_bitsILi8EEENST_INS5_IJNSA_ILi8EEESH_EEENS5_IJSH_SC_EEEEEEEvNS4_8identityENS4_23SM90_TMA_LOAD_MULTICASTES1A_vS1B_EENS_8epilogue10collective6detail29Sm90TmaWarpSpecializedAdapterINS1F_15DefaultEpilogueISJ_SK_SK_NS1E_6thread17LinearCombinationISJ_Li1EffLNS1J_9ScaleType4KindE0ELNS_15FloatRoundStyleE2ESJ_EENS1_15EpilogueDefaultEEEEEvvEEEEvNT_6ParamsE)
        .other          _ZN7cutlass13device_kernelINS_4gemm6kernel13GemmUniversalIN4cute5tupleIJiiiiEEENS1_10collective13CollectiveMmaINS1_37MainloopSm90TmaGmmaWarpSpecializedFP8ILi7ENS5_IJNS4_1CILi2EEENSA_ILi1EEESC_EEENS1_35KernelTmaWarpSpecializedCooperativeEEENS5_IJNSA_ILi512EEESG_NSA_ILi32EEEEEENS_12float_e4m3_tENS5_IJlSC_lEEESJ_SK_NS4_8TiledMMAINS4_8MMA_AtomIJNS4_4SM904GMMA31MMA_64x256x32_F32E4M3E4M3_SS_TNILNSO_7ScaleInE1ELSQ_1EEEEEENS4_6LayoutISD_NS5_IJSC_NSA_ILi0EEESU_EEEEENS5_IJNS4_10UnderscoreESX_SX_EEEEENS4_13SM90_TMA_LOADENS4_14ComposedLayoutINS4_7SwizzleILi1ELi4ELi3EEENS4_18smem_ptr_flag_bitsILi8EEENST_INS5_IJNSA_ILi8EEESH_EEENS5_IJSH_SC_EEEEEEEvNS4_8identityENS4_23SM90_TMA_LOAD_MULTICASTES1A_vS1B_EENS_8epilogue10collective6detail29Sm90TmaWarpSpecializedAdapterINS1F_15DefaultEpilogueISJ_SK_SK_NS1E_6thread17LinearCombinationISJ_Li1EffLNS1J_9ScaleType4KindE0ELNS_15FloatRoundStyleE2ESJ_EENS1_15EpilogueDefaultEEEEEvvEEEEvNT_6ParamsE,@"STO_CUDA_ENTRY STV_DEFAULT"
_ZN7cutlass13device_kernelINS_4gemm6kernel13GemmUniversalIN4cute5tupleIJiiiiEEENS1_10collective13CollectiveMmaINS1_37MainloopSm90TmaGmmaWarpSpecializedFP8ILi7ENS5_IJNS4_1CILi2EEENSA_ILi1EEESC_EEENS1_35KernelTmaWarpSpecializedCooperativeEEENS5_IJNSA_ILi512EEESG_NSA_ILi32EEEEEENS_12float_e4m3_tENS5_IJlSC_lEEESJ_SK_NS4_8TiledMMAINS4_8MMA_AtomIJNS4_4SM904GMMA31MMA_64x256x32_F32E4M3E4M3_SS_TNILNSO_7ScaleInE1ELSQ_1EEEEEENS4_6LayoutISD_NS5_IJSC_NSA_ILi0EEESU_EEEEENS5_IJNS4_10UnderscoreESX_SX_EEEEENS4_13SM90_TMA_LOADENS4_14ComposedLayoutINS4_7SwizzleILi1ELi4ELi3EEENS4_18smem_ptr_flag_bitsILi8EEENST_INS5_IJNSA_ILi8EEESH_EEENS5_IJSH_SC_EEEEEEEvNS4_8identityENS4_23SM90_TMA_LOAD_MULTICASTES1A_vS1B_EENS_8epilogue10collective6detail29Sm90TmaWarpSpecializedAdapterINS1F_15DefaultEpilogueISJ_SK_SK_NS1E_6thread17LinearCombinationISJ_Li1EffLNS1J_9ScaleType4KindE0ELNS_15FloatRoundStyleE2ESJ_EENS1_15EpilogueDefaultEEEEEvvEEEEvNT_6ParamsE:
[----:B------:R-:W0:Y:S02]  /*0000*/  LDC R1, c[0x0][0x28] ;  /* 0x00000a00ff017b82 */ /* 0x000e240000000800 */
[----:B0-----:R-:W-:Y:S01]  /*0010*/  VIADD R1, R1, 0xffffd750 ;  /* 0xffffd75001017836 */ /* 0x001fe20000000000 */
[----:B------:R-:W0:Y:S01]  /*0020*/  S2R R4, SR_TID.X ;  /* 0x0000000000047919 */ /* 0x000e220000002100 */
[----:B------:R-:W-:Y:S01]  /*0030*/  ELECT P0, URZ, PT ;  /* 0x00000000003f782f */ /* 0x000fe20003800000 */
[----:B------:R-:W-:Y:S01]  /*0040*/  BSSY B0, `(.L_x_0) ;  /* 0x0000015000007945 */ /* 0x000fe20003800000 */
[--C-:B0-----:R-:W-:Y:S02]  /*0050*/  SHF.R.U32.HI R0, RZ, 0x5, R4.reuse ;  /* 0x00000005ff007819 */ /* 0x101fe40000011604 */
[----:B------:R-:W-:-:S03]  /*0060*/  SHF.R.U32.HI R2, RZ, 0x7, R4 ;  /* 0x00000007ff027819 */ /* 0x000fc60000011604 */
[----:B------:R-:W0:Y:S04]  /*0070*/  SHFL.IDX PT, R3, R0, RZ, 0x1f ;  /* 0x00001fff00037589 */ /* 0x000e2800000e0000 */
[----:B------:R-:W1:Y:S01]  /*0080*/  SHFL.IDX PT, R2, R2, RZ, 0x1f ;  /* 0x00001fff02027589 */ /* 0x000e6200000e0000 */
[----:B0-----:R-:W-:Y:S02]  /*0090*/  R2UR UR4, R3 ;  /* 0x00000000030472ca */ /* 0x001fe400000e0000 */
[----:B-1----:R-:W-:-:S11]  /*00a0*/  R2UR UR8, R2 ;  /* 0x00000000020872ca */ /* 0x002fd600000e0000 */
[----:B------:R-:W-:Y:S02]  /*00b0*/  USHF.R.S32.HI UR5, URZ, 0x1f, UR4 ;  /* 0x0000001f3f057899 */ /* 0x000fe40008011404 */
[----:B------:R-:W-:Y:S02]  /*00c0*/  ISETP.NE.OR P0, PT, RZ, UR4, !P0 ;  /* 0x00000004ff007c0c */ /* 0x000fe4000c705670 */
[----:B------:R-:W-:-:S04]  /*00d0*/  ULEA.HI UR5, UR5, UR4, URZ, 0x2 ;  /* 0x0000000405057291 */ /* 0x000fc8000f8f103f */
[----:B------:R-:W-:-:S04]  /*00e0*/  ULOP3.LUT UR5, UR5, 0xfffffffc, URZ, 0xc0, !UPT ;  /* 0xfffffffc05057892 */ /* 0x000fc8000f8ec03f */
[----:B------:R-:W-:-:S03]  /*00f0*/  UIADD3 UR6, UR4, -UR5, URZ ;  /* 0x8000000504067290 */ /* 0x000fc6000fffe03f */
[----:B------:R-:W-:Y:S09]  /*0100*/  @P0 BRA `(.L_x_1) ;  /* 0x0000000000200947 */ /* 0x000ff20003800000 */
[----:B------:R-:W-:Y:S02]  /*0110*/  ULDC.64 UR4, c[0x0][0x198] ;  /* 0x0000660000047ab9 */ /* 0x000fe40000000a00 */
[----:B------:R-:W-:Y:S02]  /*0120*/  UIADD3 UR10, UP0, UR4, 0xf0, URZ ;  /* 0x000000f0040a7890 */ /* 0x000fe4000ff1e03f */
[----:B------:R-:W-:Y:S02]  /*0130*/  UIADD3 UR4, UP1, UR4, 0x1f0, URZ ;  /* 0x000001f004047890 */ /* 0x000fe4000ff3e03f */
[----:B------:R-:W-:Y:S02]  /*0140*/  UIADD3.X UR11, URZ, UR5, URZ, UP0, !UPT ;  /* 0x000000053f0b7290 */ /* 0x000fe400087fe43f */
[----:B------:R-:W-:-:S07]  /*0150*/  UIADD3.X UR5, URZ, UR5, URZ, UP1, !UPT ;  /* 0x000000053f057290 */ /* 0x000fce0008ffe43f */
[----:B------:R0:W-:Y:S02]  /*0160*/  UTMACCTL.PF [UR10] ;  /* 0x000000000a0079b9 */ /* 0x0001e40008040000 */
[----:B------:R0:W-:Y:S02]  /*0170*/  UTMACCTL.PF [UR4] ;  /* 0x00000000040079b9 */ /* 0x0001e40008040000 */
[----:B0-----:R-:W-:Y:S01]  /*0180*/  NOP ;  /* 0x0000000000007918 */ /* 0x001fe20000000000 */
.L_x_1:
[----:B------:R-:W-:Y:S05]  /*0190*/  BSYNC B0 ;  /* 0x0000000000007941 */ /* 0x000fea0003800000 */
.L_x_0:
[----:B------:R-:W0:Y:S01]  /*01a0*/  SHFL.IDX PT, R3, R0, RZ, 0x1f ;  /* 0x00001fff00037589 */ /* 0x000e2200000e0000 */
[----:B------:R-:W-:Y:S01]  /*01b0*/  UISETP.NE.AND UP0, UPT, UR6, 0x3, UPT ;  /* 0x000000030600788c */ /* 0x000fe2000bf05270 */
[----:B------:R-:W-:Y:S01]  /*01c0*/  ISETP.NE.AND P1, PT, RZ, UR8, PT ;  /* 0x00000008ff007c0c */ /* 0x000fe2000bf25270 */
[----:B------:R-:W-:Y:S02]  /*01d0*/  UIADD3 UR11, UR8, -0x1, URZ ;  /* 0xffffffff080b7890 */ /* 0x000fe4000fffe03f */
[----:B------:R-:W-:Y:S02]  /*01e0*/  UISETP.EQ.OR UP0, UPT, UR6, URZ, !UP0 ;  /* 0x0000003f0600728c */ /* 0x000fe4000c702670 */
[----:B------:R-:W-:Y:S02]  /*01f0*/  UISETP.GE.U32.AND UP1, UPT, UR11, 0x2, UPT ;  /* 0x000000020b00788c */ /* 0x000fe4000bf26070 */
[----:B------:R-:W-:-:S04]  /*0200*/  UISETP.EQ.AND UP0, UPT, UR8, URZ, UP0 ;  /* 0x0000003f0800728c */ /* 0x000fc80008702270 */
[----:B------:R-:W-:-:S04]  /*0210*/  USEL UR7, URZ, 0x1, !UP0 ;  /* 0x000000013f077887 */ /* 0x000fc8000c000000 */
[----:B------:R-:W-:Y:S01]  /*0220*/  USEL UR7, UR7, 0x2, UP1 ;  /* 0x0000000207077887 */ /* 0x000fe20008800000 */
[----:B0-----:R-:W-:-:S13]  /*0230*/  ISETP.NE.AND P0, PT, R3, RZ, PT ;  /* 0x000000ff0300720c */ /* 0x001fda0003f05270 */
[----:B------:R-:W-:Y:S05]  /*0240*/  @P0 BRA `(.L_x_2) ;  /* 0x0000000000700947 */ /* 0x000fea0003800000 */
[----:B------:R-:W0:Y:S01]  /*0250*/  S2UR UR10, SR_CgaCtaId ;  /* 0x00000000000a79c3 */ /* 0x000e220000008800 */
[----:B------:R-:W-:Y:S01]  /*0260*/  UMOV UR4, 0x400 ;  /* 0x0000040000047882 */ /* 0x000fe20000000000 */
[----:B------:R-:W-:Y:S01]  /*0270*/  UMOV UR5, 0x1 ;  /* 0x0000000100057882 */ /* 0x000fe20000000000 */
[----:B------:R-:W-:Y:S01]  /*0280*/  UMOV UR8, 0x4 ;  /* 0x0000000400087882 */ /* 0x000fe20000000000 */
[----:B------:R-:W-:Y:S01]  /*0290*/  ELECT P0, URZ, PT ;  /* 0x00000000003f782f */ /* 0x000fe20003800000 */
[----:B------:R-:W-:-:S04]  /*02a0*/  UIADD3 UR8, -UR8, 0x100000, URZ ;  /* 0x0010000008087890 */ /* 0x000fc8000fffe13f */
[----:B------:R-:W-:Y:S02]  /*02b0*/  USHF.L.U32 UR9, UR8, 0xb, URZ ;  /* 0x0000000b08097899 */ /* 0x000fe4000800063f */
[----:B------:R-:W-:Y:S02]  /*02c0*/  USHF.L.U32 UR8, UR8, 0x1, URZ ;  /* 0x0000000108087899 */ /* 0x000fe4000800063f */
[----:B0-----:R-:W-:Y:S02]  /*02d0*/  ULEA UR10, UR10, UR4, 0x18 ;  /* 0x000000040a0a7291 */ /* 0x001fe4000f8ec03f */
[----:B------:R-:W-:-:S04]  /*02e0*/  UIADD3 UR4, -UR5, 0x100000, URZ ;  /* 0x0010000005047890 */ /* 0x000fc8000fffe13f */
[----:B------:R-:W-:Y:S02]  /*02f0*/  USHF.L.U32 UR5, UR4, 0xb, URZ ;  /* 0x0000000b04057899 */ /* 0x000fe4000800063f */
[----:B------:R-:W-:Y:S01]  /*0300*/  USHF.L.U32 UR4, UR4, 0x1, URZ ;  /* 0x0000000104047899 */ /* 0x000fe2000800063f */
[----:B------:R-:W0:Y:S11]  /*0310*/  FENCE.VIEW.ASYNC.S ;  /* 0x00000000000073c6 */ /* 0x000e360000000000 */
[----:B0-----:R0:W1:Y:S01]  /*0320*/  SYNCS.EXCH.64 URZ, [UR10], UR4 ;  /* 0x000000040a3f75b2 */ /* 0x0010620008000100 */
[----:B------:R0:W2:Y:S01]  /*0330*/  SYNCS.EXCH.64 URZ, [UR10+0x38], UR8 ;  /* 0x000038080a3f75b2 */ /* 0x0000a20008000100 */
[----:B------:R0:W3:Y:S01]  /*0340*/  SYNCS.EXCH.64 URZ, [UR10+0x8], UR4 ;  /* 0x000008040a3f75b2 */ /* 0x0000e20008000100 */
[----:B------:R0:W4:Y:S01]  /*0350*/  SYNCS.EXCH.64 URZ, [UR10+0x40], UR8 ;  /* 0x000040080a3f75b2 */ /* 0x0001220008000100 */
[----:B------:R0:W0:Y:S01]  /*0360*/  SYNCS.EXCH.64 URZ, [UR10+0x10], UR4 ;  /* 0x000010040a3f75b2 */ /* 0x0000220008000100 */
        /* <DEDUP_REMOVED lines=9> */
[----:B------:R-:W-:Y:S01]  /*0400*/  NOP ;  /* 0x0000000000007918 */ /* 0x000fe20000000000 */
.L_x_2:
[----:B------:R-:W-:Y:S01]  /*0410*/  SHF.R.S32.HI R2, RZ, 0x1f, R4 ;  /* 0x0000001fff027819 */ /* 0x000fe20000011404 */
[----:B------:R-:W5:Y:S01]  /*0420*/  SHFL.IDX PT, R0, R0, RZ, 0x1f ;  /* 0x00001fff00007589 */ /* 0x000f6200000e0000 */
[----:B0-----:R-:W0:Y:S01]  /*0430*/  S2UR UR10, SR_CTAID.X ;  /* 0x00000000000a79c3 */ /* 0x001e220000002500 */
[----:B------:R-:W-:Y:S02]  /*0440*/  ELECT P0, URZ, PT ;  /* 0x00000000003f782f */ /* 0x000fe40003800000 */
[----:B------:R-:W-:Y:S01]  /*0450*/  LEA.HI R2, R2, R4, RZ, 0x7 ;  /* 0x0000000402027211 */ /* 0x000fe200078f38ff */
[----:B------:R-:W-:Y:S01]  /*0460*/  ULDC UR4, c[0x0][0x150] ;  /* 0x0000540000047ab9 */ /* 0x000fe20000000800 */
[----:B------:R-:W-:Y:S01]  /*0470*/  SHF.R.S32.HI R6, RZ, 0x1f, R3 ;  /* 0x0000001fff067819 */ /* 0x000fe20000011403 */
[----:B------:R-:W-:Y:S01]  /*0480*/  NOP ;  /* 0x0000000000007918 */ /* 0x000fe20000000000 */
[----:B------:R-:W-:Y:S01]  /*0490*/  LOP3.LUT R2, R2, 0xffffff80, RZ, 0xc0, !PT ;  /* 0xffffff8002027812 */ /* 0x000fe200078ec0ff */
[----:B------:R-:W-:Y:S01]  /*04a0*/  NOP ;  /* 0x0000000000007918 */ /* 0x000fe20000000000 */
[----:B------:R-:W-:Y:S01]  /*04b0*/  LEA.HI R6, R6, R3, RZ, 0x2 ;  /* 0x0000000306067211 */ /* 0x000fe200078f10ff */
[----:B------:R-:W1:Y:S02]  /*04c0*/  LDC R8, c[0x0][0x144] ;  /* 0x00005100ff087b82 */ /* 0x000e640000000800 */
[----:B------:R-:W-:Y:S01]  /*04d0*/  IMAD.IADD R4, R4, 0x1, -R2 ;  /* 0x0000000104047824 */ /* 0x000fe200078e0a02 */
[----:B------:R-:W-:Y:S01]  /*04e0*/  LOP3.LUT R6, R6, 0x3ffffffc, RZ, 0xc0, !PT ;  /* 0x3ffffffc06067812 */ /* 0x000fe200078ec0ff */
[----:B------:R-:W2:Y:S03]  /*04f0*/  S2R R2, SR_CTAID.Y ;  /* 0x0000000000027919 */ /* 0x000ea60000002600 */
[----:B------:R-:W-:Y:S01]  /*0500*/  SHF.R.S32.HI R5, RZ, 0x1f, R4 ;  /* 0x0000001fff057819 */ /* 0x000fe20000011404 */
[----:B------:R-:W-:Y:S01]  /*0510*/  IMAD.IADD R6, R3, 0x1, -R6 ;  /* 0x0000000103067824 */ /* 0x000fe200078e0a06 */
[----:B------:R-:W3:Y:S02]  /*0520*/  LDC R11, c[0x0][0x148] ;  /* 0x00005200ff0b7b82 */ /* 0x000ee40000000800 */
[----:B------:R-:W-:-:S02]  /*0530*/  LEA.HI R5, R5, R4, RZ, 0x3 ;  /* 0x0000000405057211 */ /* 0x000fc400078f18ff */
[----:B-----5:R-:W-:Y:S02]  /*0540*/  ISETP.NE.OR P0, PT, R0, RZ, !P0 ;  /* 0x000000ff0000720c */ /* 0x020fe40004705670 */
[--C-:B------:R-:W-:Y:S02]  /*0550*/  SHF.R.S32.HI R0, RZ, 0x3, R5.reuse ;  /* 0x00000003ff007819 */ /* 0x100fe40000011405 */
[----:B------:R-:W-:Y:S02]  /*0560*/  SHF.R.S32.HI R5, RZ, 0x1f, R5 ;  /* 0x0000001fff057819 */ /* 0x000fe40000011405 */
[----:B0-----:R-:W-:Y:S02]  /*0570*/  I2FP.F32.U32 R7, UR10 ;  /* 0x0000000a00077c45 */ /* 0x001fe40008201000 */
[----:B------:R-:W-:-:S03]  /*0580*/  LEA.HI R5, R5, R0, RZ, 0x2 ;  /* 0x0000000005057211 */ /* 0x000fc600078f10ff */
[----:B------:R-:W-:Y:S01]  /*0590*/  FMUL R7, R7, UR4 ;  /* 0x0000000407077c20 */ /* 0x000fe20008400000 */
[----:B------:R-:W-:Y:S01]  /*05a0*/  LOP3.LUT R5, R5, 0xfffffffc, RZ, 0xc0, !PT ;  /* 0xfffffffc05057812 */ /* 0x000fe200078ec0ff */
[----:B------:R-:W-:Y:S01]  /*05b0*/  VOTEU.ALL UP0, P0 ;  /* 0x00000000003f7886 */ /* 0x000fe20000000000 */
[----:B------:R-:W-:Y:S01]  /*05c0*/  ULDC UR4, c[0x0][0x154] ;  /* 0x0000550000047ab9 */ /* 0x000fe20000000800 */
[----:B------:R-:W-:Y:S02]  /*05d0*/  VOTEU.ALL UP1, P0 ;  /* 0x00000000003f7886 */ /* 0x000fe40000020000 */
[----:B------:R-:W0:Y:S01]  /*05e0*/  F2I.U32.TRUNC.NTZ R7, R7 ;  /* 0x0000000700077305 */ /* 0x000e22000020f000 */
[----:B------:R-:W-:Y:S01]  /*05f0*/  IMAD.IADD R5, R0, 0x1, -R5 ;  /* 0x0000000100057824 */ /* 0x000fe200078e0a05 */
[----:B------:R-:W5:Y:S01]  /*0600*/  @!UP0 S2UR UR9, SR_CgaCtaId ;  /* 0x00000000000989c3 */ /* 0x000f620000008800 */
[----:B------:R-:W-:Y:S02]  /*0610*/  @!UP0 UMOV UR8, 0x400 ;  /* 0x0000040000088882 */ /* 0x000fe40000000000 */
[----:B------:R-:W-:Y:S01]  /*0620*/  IMAD R5, R6, 0x4, R5 ;  /* 0x0000000406057824 */ /* 0x000fe200078e0205 */
[----:B--2---:R-:W-:-:S04]  /*0630*/  I2FP.F32.U32 R9, R2 ;  /* 0x0000000200097245 */ /* 0x004fc80000201000 */
[----:B------:R-:W-:Y:S01]  /*0640*/  LEA.HI R0, R5, R5, RZ, 0x1 ;  /* 0x0000000505007211 */ /* 0x000fe200078f08ff */
[----:B------:R-:W-:Y:S01]  /*0650*/  FMUL R9, R9, UR4 ;  /* 0x0000000409097c20 */ /* 0x000fe20008400000 */
[----:B------:R-:W-:Y:S02]  /*0660*/  UMOV UR4, 0x20 ;  /* 0x0000002000047882 */ /* 0x000fe40000000000 */
[----:B------:R-:W-:Y:S01]  /*0670*/  LOP3.LUT R6, R0, 0xfffffffe, RZ, 0xc0, !PT ;  /* 0xfffffffe00067812 */ /* 0x000fe200078ec0ff */
[----:B0-----:R-:W-:Y:S01]  /*0680*/  IMAD.MOV R13, RZ, RZ, -R7 ;  /* 0x000000ffff0d7224 */ /* 0x001fe200078e0a07 */
[----:B------:R-:W-:-:S04]  /*0690*/  @!UP0 UIADD3 UR4, -UR4, 0x100000, URZ ;  /* 0x0010000004048890 */ /* 0x000fc8000fffe13f */
[----:B------:R-:W-:Y:S02]  /*06a0*/  @!UP0 USHF.L.U32 UR5, UR4, 0xb, URZ ;  /* 0x0000000b04058899 */ /* 0x000fe4000800063f */
[----:B------:R-:W-:Y:S01]  /*06b0*/  @!UP0 USHF.L.U32 UR4, UR4, 0x1, URZ ;  /* 0x0000000104048899 */ /* 0x000fe2000800063f */
[----:B------:R-:W0:Y:S01]  /*06c0*/  F2I.U32.TRUNC.NTZ R9, R9 ;  /* 0x0000000900097305 */ /* 0x000e22000020f000 */
[----:B-1----:R-:W-:Y:S02]  /*06d0*/  IMAD R0, R8, R13, UR10 ;  /* 0x0000000a08007e24 */ /* 0x002fe4000f8e020d */
[C---:B------:R-:W-:Y:S02]  /*06e0*/  IMAD.IADD R7, R5.reuse, 0x1, -R6 ;  /* 0x0000000105077824 */ /* 0x040fe400078e0a06 */
[----:B------:R-:W-:-:S03]  /*06f0*/  IMAD.SHL.U32 R6, R5, 0x4, RZ ;  /* 0x0000000405067824 */ /* 0x000fc600078e00ff */
[----:B------:R-:W-:Y:S01]  /*0700*/  ISETP.NE.AND P2, PT, R7, R0, PT ;  /* 0x000000000700720c */ /* 0x000fe20003f45270 */
[----:B-----5:R-:W-:Y:S01]  /*0710*/  @!UP0 ULEA UR8, UR9, UR8, 0x18 ;  /* 0x0000000809088291 */ /* 0x020fe2000f8ec03f */
[----:B------:R-:W-:Y:S01]  /*0720*/  LOP3.LUT R10, R5, 0xc, R6, 0x78, !PT ;  /* 0x0000000c050a7812 */ /* 0x000fe200078e7806 */
[----:B------:R-:W1:Y:S01]  /*0730*/  LDC R7, c[0x0][0x140] ;  /* 0x00005000ff077b82 */ /* 0x000e620000000800 */
[----:B------:R-:W-:Y:S01]  /*0740*/  VOTEU.ALL UP0, P0 ;  /* 0x00000000003f7886 */ /* 0x000fe20000000000 */
[----:B------:R-:W-:Y:S01]  /*0750*/  LOP3.LUT P0, RZ, R4, 0x7, RZ, 0xc0, !PT ;  /* 0x0000000704ff7812 */ /* 0x000fe2000780c0ff */
[----:B0-----:R-:W-:Y:S01]  /*0760*/  IMAD.MOV R14, RZ, RZ, -R9 ;  /* 0x000000ffff0e7224 */ /* 0x001fe200078e0a09 */
[----:B------:R0:W-:Y:S01]  /*0770*/  STL [R1+0x1c98], R10 ;  /* 0x001c980a01007387 */ /* 0x0001e20000100800 */
[----:B------:R-:W-:Y:S01]  /*0780*/  IMAD.MOV.U32 R4, RZ, RZ, 0x1 ;  /* 0x00000001ff047424 */ /* 0x000fe200078e00ff */
[----:B------:R-:W-:Y:S01]  /*0790*/  ISETP.LT.U32.AND P0, PT, R10, 0x2, !P0 ;  /* 0x000000020a00780c */ /* 0x000fe20004701070 */
[----:B---3--:R-:W-:-:S03]  /*07a0*/  IMAD R6, R11, R14, R2 ;  /* 0x0000000e0b067224 */ /* 0x008fc600078e0202 */
[----:B------:R-:W-:Y:S01]  /*07b0*/  @P2 LEA.HI R5, R10, R10, RZ, 0x1 ;  /* 0x0000000a0a052211 */ /* 0x000fe200078f08ff */
[----:B------:R-:W2:Y:S02]  /*07c0*/  FENCE.VIEW.ASYNC.S ;  /* 0x00000000000073c6 */ /* 0x000ea40000000000 */
[----:B--2---:R0:W2:Y:S01]  /*07d0*/  @!UP0 SYNCS.EXCH.64 URZ, [UR8+0x80], UR4 ;  /* 0x00008004083f85b2 */ /* 0x0040a20008000100 */
[----:B------:R-:W-:-:S04]  /*07e0*/  @P2 SHF.R.S32.HI R5, RZ, 0x1, R5 ;  /* 0x00000001ff052819 */ /* 0x000fc80000011405 */
[----:B------:R-:W-:Y:S02]  /*07f0*/  @P2 ISETP.NE.AND P3, PT, R5, R6, PT ;  /* 0x000000060500220c */ /* 0x000fe40003f65270 */
[----:B------:R-:W-:Y:S02]  /*0800*/  SEL R5, RZ, 0x1, !P0 ;  /* 0x00000001ff057807 */ /* 0x000fe40004000000 */
[----:B------:R-:W-:Y:S02]  /*0810*/  @P2 SEL R4, RZ, 0x1, P3 ;  /* 0x00000001ff042807 */ /* 0x000fe40001800000 */
[----:B-1----:R-:W-:Y:S02]  /*0820*/  ISETP.EQ.U32.AND P4, PT, R7, 0x1, PT ;  /* 0x000000010700780c */ /* 0x002fe40003f82070 */
[----:B------:R-:W-:Y:S01]  /*0830*/  LOP3.LUT R4, R4, R5, RZ, 0xc0, !PT ;  /* 0x0000000504047212 */ /* 0x000fe200078ec0ff */
[----:B------:R0:W1:Y:S01]  /*0840*/  @!UP1 SYNCS.EXCH.64 URZ, [UR8+0x88], UR4 ;  /* 0x00008804083f95b2 */ /* 0x0000620008000100 */
[----:B------:R-:W-:-:S03]  /*0850*/  NOP ;  /* 0x0000000000007918 */ /* 0x000fc60000000000 */
[----:B------:R0:W-:Y:S06]  /*0860*/  STL [R1+0x1c94], R4 ;  /* 0x001c940401007387 */ /* 0x0001ec0000100800 */
[----:B--2---:R-:W-:Y:S05]  /*0870*/  @!P4 BRA `(.L_x_3) ;  /* 0x000000000008c947 */ /* 0x004fea0003800000 */
[----:B-1--4-:R-:W-:Y:S01]  /*0880*/  UCGABAR_ARV ;  /* 0x00000000000079c7 */ /* 0x012fe20008000000 */
[----:B------:R-:W-:Y:S05]  /*0890*/  BRA `(.L_x_4) ;  /* 0x0000000000047947 */ /* 0x000fea0003800000 */
.L_x_3:
[----:B-1--4-:R-:W-:Y:S01]  /*08a0*/  NOP ;  /* 0x0000000000007918 */ /* 0x012fe20000000000 */
.L_x_4:
[----:B0-----:R-:W0:Y:S01]  /*08b0*/  LDC R4, c[0x0][0x65c] ;  /* 0x00019700ff047b82 */ /* 0x001e220000000800 */
[----:B------:R-:W-:Y:S01]  /*08c0*/  IMAD.MOV.U32 R5, RZ, RZ, RZ ;  /* 0x000000ffff057224 */ /* 0x000fe200078e00ff */
[----:B------:R-:W-:Y:S02]  /*08d0*/  LOP3.LUT R12, R12, 0xffffefff, RZ, 0xc0, !PT ;  /* 0xffffefff0c0c7812 */ /* 0x000fe400078ec0ff */
[----:B0-----:R-:W-:Y:S01]  /*08e0*/  ISETP.NE.AND P2, PT, R4, 0x1, PT ;  /* 0x000000010400780c */ /* 0x001fe20003f45270 */
[----:B------:R-:W-:-:S12]  /*08f0*/  IMAD.U32 R4, RZ, RZ, UR10 ;  /* 0x0000000aff047e24 */ /* 0x000fd8000f8e00ff */
[----:B------:R-:W0:Y:S01]  /*0900*/  @P2 LDC R7, c[0x0][0x10] ;  /* 0x00000400ff072b82 */ /* 0x000e220000000800 */
[----:B------:R-:W-:Y:S01]  /*0910*/  @P2 IMAD.MOV.U32 R3, RZ, RZ, RZ ;  /* 0x000000ffff032224 */ /* 0x000fe200078e00ff */
[----:B------:R-:W-:Y:S01]  /*0920*/  @P2 LOP3.LUT R12, R12, 0x1000, RZ, 0xfc, !PT ;  /* 0x000010000c0c2812 */ /* 0x000fe200078efcff */
[----:B------:R-:W-:-:S05]  /*0930*/  @P2 IMAD.MOV.U32 R13, RZ, RZ, RZ ;  /* 0x000000ffff0d2224 */ /* 0x000fca00078e00ff */
[----:B------:R-:W1:Y:S01]  /*0940*/  @!P2 LDC R9, c[0x0][0xc] ;  /* 0x00000300ff09ab82 */ /* 0x000e620000000800 */
[----:B0-----:R-:W-:-:S04]  /*0950*/  @P2 IMAD.WIDE.U32 R6, R7, UR10, R2 ;  /* 0x0000000a07062c25 */ /* 0x001fc8000f8e0002 */
[----:B------:R-:W-:Y:S02]  /*0960*/  @P2 IMAD.MOV.U32 R15, RZ, RZ, R6 ;  /* 0x000000ffff0f2224 */ /* 0x000fe400078e0006 */
[----:B------:R-:W-:Y:S02]  /*0970*/  @P2 IMAD.IADD R21, R7, 0x1, R13 ;  /* 0x0000000107152824 */ /* 0x000fe400078e020d */
[----:B-1----:R-:W-:-:S04]  /*0980*/  @!P2 IMAD.WIDE.U32 R4, R2, R9, R4 ;  /* 0x000000090204a225 */ /* 0x002fc800078e0004 */
[----:B------:R-:W-:Y:S02]  /*0990*/  @!P2 IMAD.MOV.U32 R15, RZ, RZ, R4 ;  /* 0x000000ffff0fa224 */ /* 0x000fe400078e0004 */
[----:B------:R-:W-:-:S03]  /*09a0*/  @!P2 IMAD.MOV.U32 R21, RZ, RZ, R5 ;  /* 0x000000ffff15a224 */ /* 0x000fc600078e0005 */
[----:B------:R0:W-:Y:S04]  /*09b0*/  STL [R1+0x1ca0], R15 ;  /* 0x001ca00f01007387 */ /* 0x0001e80000100800 */
[----:B------:R0:W-:Y:S01]  /*09c0*/  STL [R1+0x1c9c], R21 ;  /* 0x001c9c1501007387 */ /* 0x0001e20000100800 */
[----:B------:R-:W-:Y:S05]  /*09d0*/  @!P4 BRA `(.L_x_5) ;  /* 0x00000000000cc947 */ /* 0x000fea0003800000 */
[----:B------:R-:W-:Y:S01]  /*09e0*/  UCGABAR_WAIT ;  /* 0x0000000000007dc7 */ /* 0x000fe20008000000 */
[----:B------:R-:W-:Y:S01]  /*09f0*/  CCTL.IVALL ;  /* 0x00000000ff00798f */ /* 0x000fe20002000000 */
[----:B------:R-:W-:Y:S05]  /*0a00*/  BRA `(.L_x_6) ;  /* 0x0000000000047947 */ /* 0x000fea0003800000 */
.L_x_5:
[----:B------:R-:W-:Y:S06]  /*0a10*/  BAR.SYNC.DEFER_BLOCKING 0x0 ;  /* 0x0000000000007b1d */ /* 0x000fec0000010000 */
.L_x_6:
[----:B------:R-:W-:Y:S05]  /*0a20*/  @!P1 BRA `(.L_x_7) ;  /* 0x00000bf000d49947 */ /* 0x000fea0003800000 */
[----:B------:R-:W-:-:S06]  /*0a30*/  UISETP.GT.U32.AND UP0, UPT, UR11, 0x1, UPT ;  /* 0x000000010b00788c */ /* 0x000fcc000bf04070 */
[----:B------:R-:W-:-:S13]  /*0a40*/  PLOP3.LUT P0, PT, PT, PT, UP0, 0x80, 0x0 ;  /* 0x000000000000781c */ /* 0x000fda0003f0f008 */
[----:B------:R-:W-:Y:S05]  /*0a50*/  @P0 EXIT ;  /* 0x000000000000094d */ /* 0x000fea0003800000 */
[----:B------:R-:W-:Y:S01]  /*0a60*/  IMAD.MOV.U32 R6, RZ, RZ, -0x1 ;  /* 0xffffffffff067424 */ /* 0x000fe200078e00ff */
[----:B------:R-:W-:Y:S01]  /*0a70*/  ULDC.64 UR4, c[0x0][0x650] ;  /* 0x0001940000047ab9 */ /* 0x000fe20000000a00 */
[----:B------:R-:W-:Y:S01]  /*0a80*/  IMAD.MOV.U32 R5, RZ, RZ, -0x1 ;  /* 0xffffffffff057424 */ /* 0x000fe200078e00ff */
[----:B------:R-:W-:Y:S01]  /*0a90*/  ISETP.GE.U32.AND P0, PT, R15, UR4, PT ;  /* 0x000000040f007c0c */ /* 0x000fe2000bf06070 */
[----:B------:R-:W-:Y:S01]  /*0aa0*/  UMOV UR28, 0xffffffff ;  /* 0xffffffff001c7882 */ /* 0x000fe20000000000 */
[----:B------:R1:W-:Y:S01]  /*0ab0*/  STL [R1+0x1c8c], R6 ;  /* 0x001c8c0601007387 */ /* 0x0003e20000100800 */
[----:B------:R-:W-:Y:S02]  /*0ac0*/  PRMT R4, RZ, 0x7610, R4 ;  /* 0x00007610ff047816 */ /* 0x000fe40000000004 */
[----:B------:R-:W-:Y:S01]  /*0ad0*/  ISETP.GE.U32.AND.EX P0, PT, R21, UR5, PT, P0 ;  /* 0x0000000515007c0c */ /* 0x000fe2000bf06100 */
[----:B------:R1:W-:-:S12]  /*0ae0*/  STL [R1+0x1c90], R5 ;  /* 0x001c900501007387 */ /* 0x0003d80000100800 */
[----:B-1----:R-:W-:Y:S05]  /*0af0*/  @P0 BRA `(.L_x_8) ;  /* 0x0000000400380947 */ /* 0x002fea0003800000 */
[----:B------:R-:W1:Y:S01]  /*0b00*/  LDC.64 R16, c[0x0][0x628] ;  /* 0x00018a00ff107b82 */ /* 0x000e620000000a00 */
[----:B------:R-:W-:Y:S02]  /*0b10*/  IMAD.MOV.U32 R4, RZ, RZ, R15 ;  /* 0x000000ffff047224 */ /* 0x000fe400078e000f */
[----:B------:R-:W-:-:S05]  /*0b20*/  IMAD.MOV.U32 R5, RZ, RZ, R21 ;  /* 0x000000ffff057224 */ /* 0x000fca00078e0015 */
[----:B------:R-:W2:Y:S08]  /*0b30*/  LDC R10, c[0x0][0x630] ;  /* 0x00018c00ff0a7b82 */ /* 0x000eb00000000800 */
[----:B------:R-:W3:Y:S01]  /*0b40*/  LDC.64 R18, c[0x0][0x620] ;  /* 0x00018800ff127b82 */ /* 0x000ee20000000a00 */
[----:B-1----:R-:W-:-:S04]  /*0b50*/  ISETP.NE.U32.AND P0, PT, R16, RZ, PT ;  /* 0x000000ff1000720c */ /* 0x002fc80003f05070 */
[----:B------:R-:W-:-:S13]  /*0b60*/  ISETP.NE.AND.EX P0, PT, R17, RZ, PT, P0 ;  /* 0x000000ff1100720c */ /* 0x000fda0003f05300 */
[----:B--23--:R-:W-:Y:S05]  /*0b70*/  @!P0 BRA `(.L_x_9) ;  /* 0x0000000000288947 */ /* 0x00cfea0003800000 */
[----:B------:R-:W1:Y:S02]  /*0b80*/  LDC R9, c[0x0][0x634] ;  /* 0x00018d00ff097b82 */ /* 0x000e640000000800 */
[----:B-1----:R-:W-:-:S05]  /*0b90*/  IADD3 R9, P0, R15, R9, RZ ;  /* 0x000000090f097210 */ /* 0x002fca0007f1e0ff */
[----:B------:R-:W-:-:S04]  /*0ba0*/  IMAD.X R13, RZ, RZ, R21, P0 ;  /* 0x000000ffff0d7224 */ /* 0x000fc800000e0615 */
[----:B------:R-:W-:-:S04]  /*0bb0*/  IMAD.WIDE.U32 R4, R13, R16, RZ ;  /* 0x000000100d047225 */ /* 0x000fc800078e00ff */
[----:B------:R-:W-:-:S04]  /*0bc0*/  IMAD.WIDE.U32 R6, P0, R9, R17, R4 ;  /* 0x0000001109067225 */ /* 0x000fc80007800004 */
[----:B------:R-:W-:-:S04]  /*0bd0*/  IMAD.WIDE.U32 R4, R9, R16, RZ ;  /* 0x0000001009047225 */ /* 0x000fc800078e00ff */
[----:B------:R-:W-:Y:S01]  /*0be0*/  IMAD.X R9, RZ, RZ, RZ, P0 ;  /* 0x000000ffff097224 */ /* 0x000fe200000e06ff */
[----:B------:R-:W-:Y:S01]  /*0bf0*/  IADD3 RZ, P0, R5, R6, RZ ;  /* 0x0000000605ff7210 */ /* 0x000fe20007f1e0ff */
[----:B------:R-:W-:-:S04]  /*0c00*/  IMAD.MOV.U32 R8, RZ, RZ, R7 ;  /* 0x000000ffff087224 */ /* 0x000fc800078e0007 */
[----:B------:R-:W-:-:S08]  /*0c10*/  IMAD.WIDE.U32.X R4, R13, R17, R8, P0 ;  /* 0x000000110d047225 */ /* 0x000fd000000e0408 */
.L_x_9:
[----:B------:R-:W1:Y:S01]  /*0c20*/  LDC.64 R22, c[0x0][0x640] ;  /* 0x00019000ff167b82 */ /* 0x000e620000000a00 */
[-C--:B------:R-:W-:Y:S01]  /*0c30*/  SHF.R.U64 R24, R4, R10.reuse, R5 ;  /* 0x0000000a04187219 */ /* 0x080fe20000001205 */
[----:B------:R-:W-:Y:S01]  /*0c40*/  IMAD.MOV.U32 R4, RZ, RZ, R15 ;  /* 0x000000ffff047224 */ /* 0x000fe200078e000f */
[----:B------:R-:W-:Y:S01]  /*0c50*/  SHF.R.U32.HI R3, RZ, R10, R5 ;  /* 0x0000000aff037219 */ /* 0x000fe20000011605 */
[----:B------:R-:W-:Y:S01]  /*0c60*/  IMAD.MOV.U32 R5, RZ, RZ, R21 ;  /* 0x000000ffff057224 */ /* 0x000fe200078e0015 */
[----:B------:R-:W-:Y:S01]  /*0c70*/  IADD3 R7, P0, RZ, -R24, RZ ;  /* 0x80000018ff077210 */ /* 0x000fe20007f1e0ff */
[----:B0-----:R-:W-:Y:S02]  /*0c80*/  IMAD R21, R11, R14, R2 ;  /* 0x0000000e0b157224 */ /* 0x001fe400078e0202 */
[----:B------:R-:W0:Y:S01]  /*0c90*/  LDC R8, c[0x0][0x618] ;  /* 0x00018600ff087b82 */ /* 0x000e220000000800 */
[----:B------:R-:W-:Y:S02]  /*0ca0*/  IMAD.MOV.U32 R11, RZ, RZ, 0x1 ;  /* 0x00000001ff0b7424 */ /* 0x000fe400078e00ff */
[----:B------:R-:W-:-:S02]  /*0cb0*/  IMAD.X R3, RZ, RZ, ~R3, P0 ;  /* 0x000000ffff037224 */ /* 0x000fc400000e0e03 */
[----:B------:R-:W-:-:S03]  /*0cc0*/  IMAD.WIDE.U32 R4, R7, R18, R4 ;  /* 0x0000001207047225 */ /* 0x000fc600078e0004 */
[----:B------:R-:W2:Y:S01]  /*0cd0*/  LDC R16, c[0x0][0x608] ;  /* 0x00018200ff107b82 */ /* 0x000ea20000000800 */
[----:B------:R-:W-:-:S04]  /*0ce0*/  IMAD R6, R3, R18, RZ ;  /* 0x0000001203067224 */ /* 0x000fc800078e02ff */
[----:B------:R-:W-:-:S03]  /*0cf0*/  IMAD R3, R7, R19, R6 ;  /* 0x0000001307037224 */ /* 0x000fc600078e0206 */
[----:B------:R-:W3:Y:S01]  /*0d00*/  LDC R20, c[0x0][0x658] ;  /* 0x00019600ff147b82 */ /* 0x000ee20000000800 */
[----:B------:R-:W-:Y:S01]  /*0d10*/  IMAD.IADD R3, R5, 0x1, R3 ;  /* 0x0000000105037824 */ /* 0x000fe200078e0203 */
[----:B-1----:R-:W-:Y:S01]  /*0d20*/  ISETP.NE.U32.AND P0, PT, R22, RZ, PT ;  /* 0x000000ff1600720c */ /* 0x002fe20003f05070 */
[----:B------:R-:W-:-:S03]  /*0d30*/  IMAD.MOV.U32 R5, RZ, RZ, -0x1 ;  /* 0xffffffffff057424 */ /* 0x000fc600078e00ff */
[----:B------:R-:W-:Y:S02]  /*0d40*/  ISETP.NE.AND.EX P0, PT, R23, RZ, PT, P0 ;  /* 0x000000ff1700720c */ /* 0x000fe40003f05300 */
[----:B------:R-:W1:Y:S01]  /*0d50*/  LDC R13, c[0x0][0x600] ;  /* 0x00018000ff0d7b82 */ /* 0x000e620000000800 */
[-CC-:B0-----:R-:W-:Y:S02]  /*0d60*/  SHF.R.U64 R10, R4, R8.reuse, R3.reuse ;  /* 0x00000008040a7219 */ /* 0x181fe40000001203 */
[----:B------:R-:W-:-:S05]  /*0d70*/  SHF.R.U32.HI R3, RZ, R8, R3 ;  /* 0x00000008ff037219 */ /* 0x000fca0000011603 */
[----:B------:R-:W0:Y:S01]  /*0d80*/  LDC R15, c[0x0][0x648] ;  /* 0x00019200ff0f7b82 */ /* 0x000e220000000800 */
[-CC-:B--2---:R-:W-:Y:S02]  /*0d90*/  SHF.R.U64 R19, R10, R16.reuse, R3.reuse ;  /* 0x000000100a137219 */ /* 0x184fe40000001203 */
[----:B------:R-:W-:-:S05]  /*0da0*/  SHF.R.U32.HI R3, RZ, R16, R3 ;  /* 0x00000010ff037219 */ /* 0x000fca0000011603 */
[----:B------:R-:W2:Y:S01]  /*0db0*/  LDC R17, c[0x0][0x638] ;  /* 0x00018e00ff117b82 */ /* 0x000ea20000000800 */
[-C--:B---3--:R-:W-:Y:S02]  /*0dc0*/  SHF.L.U32 R2, R5, R20.reuse, RZ ;  /* 0x0000001405027219 */ /* 0x088fe400000006ff */
[--C-:B------:R-:W-:Y:S02]  /*0dd0*/  SHF.R.U64 R14, R19, R20, R3.reuse ;  /* 0x00000014130e7219 */ /* 0x100fe40000001203 */
[----:B------:R-:W-:Y:S02]  /*0de0*/  LOP3.LUT R8, RZ, R2, RZ, 0x33, !PT ;  /* 0x00000002ff087212 */ /* 0x000fe400078e33ff */
[----:B------:R-:W-:Y:S01]  /*0df0*/  SHF.R.U32.HI R3, RZ, R20, R3 ;  /* 0x00000014ff037219 */ /* 0x000fe20000011603 */
[----:B------:R-:W3:Y:S01]  /*0e00*/  LDC R18, c[0x0][0x610] ;  /* 0x00018400ff127b82 */ /* 0x000ee20000000800 */
[----:B------:R-:W-:Y:S01]  /*0e10*/  IMAD.MOV.U32 R2, RZ, RZ, R14 ;  /* 0x000000ffff027224 */ /* 0x000fe200078e000e */
[----:B------:R-:W-:Y:S06]  /*0e20*/  @!P0 BRA `(.L_x_10) ;  /* 0x0000000000288947 */ /* 0x000fec0003800000 */
[----:B------:R-:W4:Y:S02]  /*0e30*/  LDC R7, c[0x0][0x64c] ;  /* 0x00019300ff077b82 */ /* 0x000f240000000800 */
[----:B----4-:R-:W-:-:S05]  /*0e40*/  IADD3 R7, P0, R14, R7, RZ ;  /* 0x000000070e077210 */ /* 0x010fca0007f1e0ff */
        /* <DEDUP_REMOVED lines=8> */
.L_x_10:
[----:B0-----:R-:W-:Y:S01]  /*0ed0*/  SHF.R.U64 R4, R2, R15, R3 ;  /* 0x0000000f02047219 */ /* 0x001fe20000001203 */
[----:B-1----:R-:W-:Y:S01]  /*0ee0*/  VIADD R5, R13, 0xffffffff ;  /* 0xffffffff0d057836 */ /* 0x002fe20000000000 */
[----:B------:R-:W-:Y:S02]  /*0ef0*/  SHF.L.U32 R2, R11, R20, RZ ;  /* 0x000000140b027219 */ /* 0x000fe400000006ff */
[----:B------:R-:W-:Y:S01]  /*0f00*/  LOP3.LUT R3, R19, R8, RZ, 0xc0, !PT ;  /* 0x0000000813037212 */ /* 0x000fe200078ec0ff */
[----:B------:R-:W-:Y:S01]  /*0f10*/  IMAD.MOV R6, RZ, RZ, -R4 ;  /* 0x000000ffff067224 */ /* 0x000fe200078e0a04 */
[----:B------:R-:W-:Y:S02]  /*0f20*/  SEL R0, R0, R21, !P2 ;  /* 0x0000001500007207 */ /* 0x000fe40005000000 */
[----:B------:R-:W-:Y:S01]  /*0f30*/  LOP3.LUT R5, R10, R5, RZ, 0xc0, !PT ;  /* 0x000000050a057212 */ /* 0x000fe200078ec0ff */
[----:B------:R-:W-:Y:S01]  /*0f40*/  IMAD R3, R2, R4, R3 ;  /* 0x0000000402037224 */ /* 0x000fe200078e0203 */
[----:B------:R-:W-:Y:S01]  /*0f50*/  R2UR UR28, R24 ;  /* 0x00000000181c72ca */ /* 0x000fe200000e0000 */
[----:B--2---:R-:W-:-:S02]  /*0f60*/  IMAD R2, R6, R17, R14 ;  /* 0x0000001106027224 */ /* 0x004fc400078e020e */
[----:B---3--:R-:W-:Y:S02]  /*0f70*/  IMAD R0, R3, R18, R0 ;  /* 0x0000001203007224 */ /* 0x008fe400078e0200 */
[----:B------:R-:W-:Y:S02]  /*0f80*/  IMAD R3, R2, R13, R5 ;  /* 0x0000000d02037224 */ /* 0x000fe400078e0205 */
[----:B------:R-:W-:-:S03]  /*0f90*/  IMAD.MOV.U32 R4, RZ, RZ, 0x1 ;  /* 0x00000001ff047424 */ /* 0x000fc600078e00ff */
[----:B------:R-:W-:Y:S02]  /*0fa0*/  SEL R2, R3, R0, !P2 ;  /* 0x0000000003027207 */ /* 0x000fe40005000000 */
[----:B------:R-:W-:-:S03]  /*0fb0*/  SEL R0, R0, R3, !P2 ;  /* 0x0000000300007207 */ /* 0x000fc60005000000 */
[----:B------:R1:W-:Y:S04]  /*0fc0*/  STL [R1+0x1c90], R2 ;  /* 0x001c900201007387 */ /* 0x0003e80000100800 */
[----:B------:R1:W-:Y:S02]  /*0fd0*/  STL [R1+0x1c8c], R0 ;  /* 0x001c8c0001007387 */ /* 0x0003e40000100800 */
.L_x_8:
[----:B------:R-:W-:-:S08]  /*0fe0*/  NOP ;  /* 0x0000000000007918 */ /* 0x000fd00000000000 */
[----:B------:R-:W2:Y:S02]  /*0ff0*/  USETMAXREG.TRY_ALLOC.CTAPOOL UP0, 0xf0 ;  /* 0x000000f0000079c8 */ /* 0x000ea40008000600 */
[----:B--2---:R-:W-:-:S13]  /*1000*/  PLOP3.LUT P0, PT, PT, PT, UP0, 0x80, 0x0 ;  /* 0x000000000000781c */ /* 0x004fda0003f0f008 */
[----:B------:R-:W-:Y:S05]  /*1010*/  @!P0 BRA `(.L_x_8) ;  /* 0xfffffffc00f08947 */ /* 0x000fea000383ffff */
[----:B------:R-:W-:Y:S01]  /*1020*/  ULDC.64 UR4, c[0x0][0x598] ;  /* 0x0001660000047ab9 */ /* 0x000fe20000000a00 */
[----:B------:R-:W-:Y:S01]  /*1030*/  ULDC.64 UR30, c[0x0][0x208] ;  /* 0x00008200001e7ab9 */ /* 0x000fe20000000a00 */
[----:B------:R-:W-:-:S04]  /*1040*/  ISETP.NE.U32.AND P0, PT, RZ, UR4, PT ;  /* 0x00000004ff007c0c */ /* 0x000fc8000bf05070 */
[----:B------:R-:W-:-:S13]  /*1050*/  ISETP.NE.AND.EX P0, PT, RZ, UR5, PT, P0 ;  /* 0x00000005ff007c0c */ /* 0x000fda000bf05300 */
[----:B------:R-:W-:Y:S05]  /*1060*/  @!P0 BRA `(.L_x_11) ;  /* 0x0000000000208947 */ /* 0x000fea0003800000 */
[----:B-1----:R-:W1:Y:S02]  /*1070*/  LDC.64 R2, c[0x0][0x598] ;  /* 0x00016600ff027b82 */ /* 0x002e640000000a00 */
[----:B-1----:R-:W2:Y:S02]  /*1080*/  LDG.E.64 R2, desc[UR30][R2.64] ;  /* 0x0000001e02027981 */ /* 0x002ea4000c1e1b00 */
[----:B--2---:R-:W-:-:S04]  /*1090*/  ISETP.NE.U32.AND P0, PT, R2, RZ, PT ;  /* 0x000000ff0200720c */ /* 0x004fc80003f05070 */
[----:B------:R-:W-:-:S13]  /*10a0*/  ISETP.NE.AND.EX P0, PT, R3, RZ, PT, P0 ;  /* 0x000000ff0300720c */ /* 0x000fda0003f05300 */
[----:B------:R-:W-:Y:S05]  /*10b0*/  @!P0 BRA `(.L_x_11) ;  /* 0x00000000000c8947 */ /* 0x000fea0003800000 */
[----:B------:R-:W2:Y:S02]  /*10c0*/  LD.E R2, desc[UR30][R2.64] ;  /* 0x0000001e02027980 */ /* 0x000ea4000c101900 */
[----:B--2---:R-:W-:Y:S01]  /*10d0*/  R2UR UR27, R2 ;  /* 0x00000000021b72ca */ /* 0x004fe200000e0000 */
[----:B------:R-:W-:-:S14]  /*10e0*/  BRA `(.L_x_12) ;  /* 0x0000000000247947 */ /* 0x000fdc0003800000 */
.L_x_11:
[----:B------:R-:W-:Y:S02]  /*10f0*/  ULDC.64 UR4, c[0x0][0x588] ;  /* 0x0001620000047ab9 */ /* 0x000fe40000000a00 */
[----:B------:R-:W-:-:S04]  /*1100*/  ISETP.NE.U32.AND P0, PT, RZ, UR4, PT ;  /* 0x00000004ff007c0c */ /* 0x000fc8000bf05070 */
[----:B------:R-:W-:-:S13]  /*1110*/  ISETP.NE.AND.EX P0, PT, RZ, UR5, PT, P0 ;  /* 0x00000005ff007c0c */ /* 0x000fda000bf05300 */
[----:B------:R-:W-:Y:S05]  /*1120*/  @!P0 BRA `(.L_x_13) ;  /* 0x0000000000108947 */ /* 0x000fea0003800000 */
[----:B-1----:R-:W1:Y:S02]  /*1130*/  LDC.64 R2, c[0x0][0x588] ;  /* 0x00016200ff027b82 */ /* 0x002e640000000a00 */
[----:B-1----:R-:W2:Y:S02]  /*1140*/  LDG.E R2, desc[UR30][R2.64] ;  /* 0x0000001e02027981 */ /* 0x002ea4000c1e1900 */
[----:B--2---:R-:W-:Y:S01]  /*1150*/  R2UR UR27, R2 ;  /* 0x00000000021b72ca */ /* 0x004fe200000e0000 */
[----:B------:R-:W-:-:S14]  /*1160*/  BRA `(.L_x_12) ;  /* 0x0000000000047947 */ /* 0x000fdc0003800000 */
.L_x_13:
[----:B------:R-:W-:-:S05]  /*1170*/  ULDC UR27, c[0x0][0x580] ;  /* 0x00016000001b7ab9 */ /* 0x000fca0000000800 */
.L_x_12:
[----:B------:R-:W-:Y:S02]  /*1180*/  ULDC.64 UR4, c[0x0][0x5a0] ;  /* 0x0001680000047ab9 */ /* 0x000fe40000000a00 */
        /* <DEDUP_REMOVED lines=11> */
.L_x_14:
        /* <DEDUP_REMOVED lines=8> */
.L_x_16:
[----:B------:R-:W-:-:S05]  /*12c0*/  ULDC UR26, c[0x0][0x584] ;  /* 0x00016100001a7ab9 */ /* 0x000fca0000000800 */
.L_x_15:
[----:B------:R-:W-:-:S13]  /*12d0*/  LOP3.LUT P0, RZ, R4, 0xff, RZ, 0xc0, !PT ;  /* 0x000000ff04ff7812 */ /* 0x000fda000780c0ff */
[----:B------:R-:W-:Y:S05]  /*12e0*/  @!P0 EXIT ;  /* 0x000000000000894d */ /* 0x000fea0003800000 */
[----:B------:R-:W-:Y:S01]  /*12f0*/  ULDC UR4, c[0x0][0x28c] ;  /* 0x0000a30000047ab9 */ /* 0x000fe20000000800 */
[----:B------:R-:W-:Y:S01]  /*1300*/  ULDC.64 UR14, c[0x0][0x5c8] ;  /* 0x00017200000e7ab9 */ /* 0x000fe20000000a00 */
[----:B------:R-:W-:Y:S02]  /*1310*/  UIADD3 UR4, UR4, 0x1f, URZ ;  /* 0x0000001f04047890 */ /* 0x000fe4000fffe03f */
[----:B------:R-:W-:Y:S02]  /*1320*/  USHF.L.U64.HI UR8, UR14, 0x7, UR15 ;  /* 0x000000070e087899 */ /* 0x000fe4000801020f */
[----:B------:R-:W-:Y:S02]  /*1330*/  USHF.R.S32.HI UR5, URZ, 0x1f, UR4 ;  /* 0x0000001f3f057899 */ /* 0x000fe40008011404 */
[----:B------:R-:W-:Y:S02]  /*1340*/  USHF.L.U32 UR9, UR14, 0x7, URZ ;  /* 0x000000070e097899 */ /* 0x000fe4000800063f */
[----:B------:R-:W-:-:S02]  /*1350*/  ULEA.HI UR5, UR5, UR4, URZ, 0x5 ;  /* 0x0000000405057291 */ /* 0x000fc4000f8f283f */
[----:B------:R-:W-:Y:S02]  /*1360*/  USHF.L.U64.HI UR10, UR14, 0x3, UR15 ;  /* 0x000000030e0a7899 */ /* 0x000fe4000801020f */
[----:B------:R-:W-:Y:S02]  /*1370*/  USHF.R.S32.HI UR25, URZ, 0x5, UR5 ;  /* 0x000000053f197899 */ /* 0x000fe40008011405 */
[----:B------:R-:W-:Y:S02]  /*1380*/  USHF.L.U32 UR11, UR14, 0x3, URZ ;  /* 0x000000030e0b7899 */ /* 0x000fe4000800063f */
[----:B------:R-:W-:Y:S02]  /*1390*/  USHF.L.U64.HI UR12, UR14, 0x8, UR15 ;  /* 0x000000080e0c7899 */ /* 0x000fe4000801020f */
[----:B------:R-:W-:Y:S02]  /*13a0*/  USHF.L.U32 UR13, UR14, 0x8, URZ ;  /* 0x000000080e0d7899 */ /* 0x000fe4000800063f */
[----:B------:R-:W-:Y:S01]  /*13b0*/  ULOP3.LUT UR24, UR7, 0x1, URZ, 0xfc, !UPT ;  /* 0x0000000107187892 */ /* 0x000fe2000f8efc3f */
[----:B------:R-:W-:Y:S01]  /*13c0*/  UMOV UR4, URZ ;  /* 0x0000003f00047c82 */ /* 0x000fe20008000000 */
[----:B------:R-:W-:-:S10]  /*13d0*/  UMOV UR5, URZ ;  /* 0x0000003f00057c82 */ /* 0x000fd40008000000 */
.L_x_299:
[----:B------:R-:W-:Y:S01]  /*13e0*/  STL [R1+0x1c88], RZ ;  /* 0x001c88ff01007387 */ /* 0x000fe20000100800 */
[----:B------:R-:W2:Y:S01]  /*13f0*/  S2UR UR19, SR_CgaCtaId ;  /* 0x00000000001379c3 */ /* 0x000ea20000008800 */
[----:B------:R-:W-:Y:S01]  /*1400*/  UMOV UR18, 0x400 ;  /* 0x0000040000127882 */ /* 0x000fe20000000000 */
[----:B------:R-:W-:Y:S01]  /*1410*/  UMOV UR6, URZ ;  /* 0x0000003f00067c82 */ /* 0x000fe20008000000 */
[----:B------:R-:W-:Y:S01]  /*1420*/  STL [R1+0x1c84], RZ ;  /* 0x001c84ff01007387 */ /* 0x000fe20000100800 */
[----:B------:R-:W-:Y:S01]  /*1430*/  UMOV UR22, URZ ;  /* 0x0000003f00167c82 */ /* 0x000fe20008000000 */
[----:B------:R-:W-:Y:S01]  /*1440*/  UMOV UR16, URZ ;  /* 0x0000003f00107c82 */ /* 0x000fe20008000000 */
[----:B------:R-:W-:Y:S01]  /*1450*/  UMOV UR29, UR5 ;  /* 0x00000005001d7c82 */ /* 0x000fe20008000000 */
[----:B------:R-:W-:Y:S01]  /*1460*/  STL [R1+0x1c80], RZ ;  /* 0x001c80ff01007387 */ /* 0x000fe20000100800 */
[----:B0-----:R-:W0:Y:S01]  /*1470*/  LDC R15, c[0x0][0x28c] ;  /* 0x0000a300ff0f7b82 */ /* 0x001e220000000800 */
[----:B------:R-:W-:-:S02]  /*1480*/  CS2R R236, SRZ ;  /* 0x0000000000ec7805 */ /* 0x000fc4000001ff00 */
[----:B------:R-:W-:Y:S01]  /*1490*/  CS2R R234, SRZ ;  /* 0x0000000000ea7805 */ /* 0x000fe2000001ff00 */
[----:B------:R-:W-:Y:S01]  /*14a0*/  STL [R1+0x1c7c], RZ ;  /* 0x001c7cff01007387 */ /* 0x000fe20000100800 */
[----:B------:R-:W-:Y:S02]  /*14b0*/  CS2R R232, SRZ ;  /* 0x0000000000e87805 */ /* 0x000fe4000001ff00 */
[----:B------:R-:W-:Y:S02]  /*14c0*/  CS2R R230, SRZ ;  /* 0x0000000000e67805 */ /* 0x000fe4000001ff00 */
[----:B------:R-:W-:Y:S01]  /*14d0*/  CS2R R228, SRZ ;  /* 0x0000000000e47805 */ /* 0x000fe2000001ff00 */
[----:B------:R-:W-:Y:S01]  /*14e0*/  STL [R1+0x1c78], RZ ;  /* 0x001c78ff01007387 */ /* 0x000fe20000100800 */
[----:B------:R-:W-:Y:S02]  /*14f0*/  CS2R R226, SRZ ;  /* 0x0000000000e27805 */ /* 0x000fe4000001ff00 */
        /* <DEDUP_REMOVED lines=15> */
[----:B0-----:R-:W-:Y:S02]  /*15f0*/  ISETP.GE.AND P0, PT, R15, 0x1, PT ;  /* 0x000000010f00780c */ /* 0x001fe40003f06270 */
        /* <DEDUP_REMOVED lines=39> */
[----:B-1----:R-:W-:Y:S01]  /*1870*/  IMAD.MOV.U32 R17, RZ, RZ, RZ ;  /* 0x000000ffff117224 */ /* 0x002fe200078e00ff */
[----:B------:R-:W-:Y:S02]  /*1880*/  CS2R R24, SRZ ;  /* 0x0000000000187805 */ /* 0x000fe4000001ff00 */
[----:B------:R-:W-:Y:S01]  /*1890*/  CS2R R26, SRZ ;  /* 0x00000000001a7805 */ /* 0x000fe2000001ff00 */
[----:B------:R-:W-:Y:S01]  /*18a0*/  STL [R1+0x1c3c], RZ ;  /* 0x001c3cff01007387 */ /* 0x000fe20000100800 */
[----:B------:R-:W-:-:S02]  /*18b0*/  CS2R R28, SRZ ;  /* 0x00000000001c7805 */ /* 0x000fc4000001ff00 */
[----:B------:R-:W-:Y:S02]  /*18c0*/  CS2R R30, SRZ ;  /* 0x00000000001e7805 */ /* 0x000fe4000001ff00 */
[----:B------:R-:W-:Y:S01]  /*18d0*/  CS2R R32, SRZ ;  /* 0x0000000000207805 */ /* 0x000fe2000001ff00 */
[----:B------:R-:W-:Y:S01]  /*18e0*/  STL [R1+0x1c38], RZ ;  /* 0x001c38ff01007387 */ /* 0x000fe20000100800 */
[----:B------:R-:W-:Y:S02]  /*18f0*/  CS2R R34, SRZ ;  /* 0x0000000000227805 */ /* 0x000fe4000001ff00 */
        /* <DEDUP_REMOVED lines=76> */
[----:B------:R-:W-:Y:S01]  /*1dc0*/  CS2R R150, SRZ ;  /* 0x0000000000967805 */ /* 0x000fe2000001ff00 */
[----:B------:R-:W-:Y:S04]  /*1dd0*/  STL [R1+0x1be8], RZ ;  /* 0x001be8ff01007387 */ /* 0x000fe80000100800 */
        /* <DEDUP_REMOVED lines=1658> */
[----:B------:R-:W-:Y:S04]  /*8580*/  STL [R1], RZ ;  /* 0x000000ff01007387 */ /* 0x000fe80000100800 */
        /* <DEDUP_REMOVED lines=39> */
[----:B------:R-:W-:Y:S01]  /*8800*/  STL [R1+0xa0], RZ ;  /* 0x0000a0ff01007387 */ /* 0x000fe20000100800 */
[----:B------:R-:W0:Y:S03]  /*8810*/  S2R R14, SR_TID.X ;  /* 0x00000000000e7919 */ /* 0x000e260000002100 */
        /* <DEDUP_REMOVED lines=8> */
[----:B0-----:R-:W-:-:S03]  /*88a0*/  LOP3.LUT R14, R14, 0x80, RZ, 0xc0, !PT ;  /* 0x000000800e0e7812 */ /* 0x001fc600078ec0ff */
[----:B------:R-:W-:Y:S01]  /*88b0*/  STL [R1+0xc4], RZ ;  /* 0x0000c4ff01007387 */ /* 0x000fe20000100800 */
[----:B------:R-:W-:-:S03]  /*88c0*/  SHF.R.U32.HI R14, RZ, 0x7, R14 ;  /* 0x00000007ff0e7819 */ /* 0x000fc6000001160e */
        /* <DEDUP_REMOVED lines=33> */
[----:B------:R-:W0:Y:S04]  /*8ae0*/  SHFL.IDX PT, R14, R14, RZ, 0x1f ;  /* 0x00001fff0e0e7589 */ /* 0x000e2800000e0000 */
[----:B------:R3:W-:Y:S04]  /*8af0*/  STL [R1+0x14c], RZ ;  /* 0x00014cff01007387 */ /* 0x0007e80000100800 */
[----:B------:R3:W-:Y:S04]  /*8b00*/  STL [R1+0x150], RZ ;  /* 0x000150ff01007387 */ /* 0x0007e80000100800 */
[----:B------:R3:W-:Y:S04]  /*8b10*/  STL [R1+0x154], RZ ;  /* 0x000154ff01007387 */ /* 0x0007e80000100800 */
[----:B------:R3:W-:Y:S04]  /*8b20*/  STL [R1+0x158], RZ ;  /* 0x000158ff01007387 */ /* 0x0007e80000100800 */
[----:B------:R3:W-:Y:S04]  /*8b30*/  STL [R1+0x15c], RZ ;  /* 0x00015cff01007387 */ /* 0x0007e80000100800 */
[----:B------:R3:W-:Y:S01]  /*8b40*/  STL [R1+0x160], RZ ;  /* 0x000160ff01007387 */ /* 0x0007e20000100800 */
[----:B0-----:R-:W-:Y:S01]  /*8b50*/  R2UR UR15, R14 ;  /* 0x000000000e0f72ca */ /* 0x001fe200000e0000 */
[----:B------:R-:W-:-:S02]  /*8b60*/  IMAD.U32 R14, RZ, RZ, UR4 ;  /* 0x00000004ff0e7e24 */ /* 0x000fc4000f8e00ff */
[----:B------:R3:W-:Y:S04]  /*8b70*/  STL [R1+0x164], RZ ;  /* 0x000164ff01007387 */ /* 0x0007e80000100800 */
[----:B------:R3:W-:Y:S04]  /*8b80*/  STL [R1+0x168], RZ ;  /* 0x000168ff01007387 */ /* 0x0007e80000100800 */
[----:B------:R3:W-:Y:S02]  /*8b90*/  STL [R1+0x16c], RZ ;  /* 0x00016cff01007387 */ /* 0x0007e40000100800 */
[----:B------:R-:W-:-:S02]  /*8ba0*/  ULEA.HI UR14, UR15, UR15, URZ, 0x1 ;  /* 0x0000000f0f0e7291 */ /* 0x000fc4000f8f083f */
[----:B------:R3:W-:Y:S02]  /*8bb0*/  STL [R1+0x170], RZ ;  /* 0x000170ff01007387 */ /* 0x0007e40000100800 */
[----:B------:R-:W-:Y:S02]  /*8bc0*/  ULOP3.LUT UR17, UR14, 0x1ffffe, URZ, 0xc0, !UPT ;  /* 0x001ffffe0e117892 */ /* 0x000fe4000f8ec03f */
[----:B------:R3:W-:Y:S01]  /*8bd0*/  STL [R1+0x174], RZ ;  /* 0x000174ff01007387 */ /* 0x0007e20000100800 */
[----:B--2---:R-:W-:Y:S02]  /*8be0*/  ULEA UR14, UR19, UR18, 0x18 ;  /* 0x00000012130e7291 */ /* 0x004fe4000f8ec03f */
[----:B------:R-:W-:Y:S01]  /*8bf0*/  UIADD3 UR17, UR15, -UR17, URZ ;  /* 0x800000110f117290 */ /* 0x000fe2000fffe03f */
[----:B------:R3:W-:Y:S03]  /*8c00*/  STL [R1+0x178], RZ ;  /* 0x000178ff01007387 */ /* 0x0007e60000100800 */
[----:B------:R-:W-:Y:S01]  /*8c10*/  ULEA UR17, UR17, UR14, 0xb ;  /* 0x0000000e11117291 */ /* 0x000fe2000f8e583f */
[----:B------:R3:W-:Y:S03]  /*8c20*/  STL [R1+0x17c], RZ ;  /* 0x00017cff01007387 */ /* 0x0007e60000100800 */
[----:B------:R-:W-:Y:S01]  /*8c30*/  UIADD3 UR17, UR17, 0x180, URZ ;  /* 0x0000018011117890 */ /* 0x000fe2000fffe03f */
[----:B------:R3:W-:Y:S03]  /*8c40*/  STL [R1+0x180], RZ ;  /* 0x000180ff01007387 */ /* 0x0007e60000100800 */
[----:B------:R-:W-:Y:S01]  /*8c50*/  USHF.R.U32.HI UR15, URZ, 0x4, UR17 ;  /* 0x000000043f0f7899 */ /* 0x000fe20008011611 */
[----:B------:R3:W-:Y:S03]  /*8c60*/  STL [R1+0x184], RZ ;  /* 0x000184ff01007387 */ /* 0x0007e60000100800 */
[----:B------:R-:W-:Y:S01]  /*8c70*/  ULOP3.LUT UR15, UR15, 0x3fff, URZ, 0xc0, !UPT ;  /* 0x00003fff0f0f7892 */ /* 0x000fe2000f8ec03f */
[----:B------:R3:W-:Y:S04]  /*8c80*/  STL [R1+0x188], RZ ;  /* 0x000188ff01007387 */ /* 0x0007e80000100800 */
        /* <DEDUP_REMOVED lines=28> */
[----:B------:R3:W-:Y:S01]  /*8e50*/  STL [R1+0x1fc], RZ ;  /* 0x0001fcff01007387 */ /* 0x0007e20000100800 */
[----:B----4-:R-:W-:Y:S05]  /*8e60*/  @!P0 BRA `(.L_x_17) ;  /* 0x0000011c00048947 */ /* 0x010fea0003800000 */
[----:B------:R-:W-:-:S06]  /*8e70*/  UISETP.NE.AND UP0, UPT, UR24, 0x3, UPT ;  /* 0x000000031800788c */ /* 0x000fcc000bf05270 */
[----:B------:R-:W-:-:S13]  /*8e80*/  PLOP3.LUT P1, PT, PT, PT, UP0, 0x80, 0x0 ;  /* 0x000000000000781c */ /* 0x000fda0003f2f008 */
[----:B------:R-:W-:Y:S05]  /*8e90*/  @!P1 BRA `(.L_x_18) ;  /* 0x0000000000049947 */ /* 0x000fea0003800000 */
[----:B------:R-:W-:Y:S01]  /*8ea0*/  BPT.TRAP 0x1 ;  /* 0x000000040000795c */ /* 0x000fe20000300000 */
.L_x_18:
[----:B------:R-:W-:Y:S01]  /*8eb0*/  ULEA UR16, UR5, UR14, 0x3 ;  /* 0x0000000e05107291 */ /* 0x000fe2000f8e183f */
[----:B------:R-:W-:-:S05]  /*8ec0*/  IMAD.U32 R14, RZ, RZ, UR4 ;  /* 0x00000004ff0e7e24 */ /* 0x000fca000f8e00ff */
[----:B------:R-:W-:-:S04]  /*8ed0*/  SHF.L.U32 R14, R14, 0x1f, RZ ;  /* 0x0000001f0e0e7819 */ /* 0x000fc800000006ff */
[----:B------:R0:W2:Y:S01]  /*8ee0*/  SYNCS.PHASECHK.TRANS64.TRYWAIT P0, [UR16], R14 ;  /* 0x0000000eff0075a7 */ /* 0x0000a20008000150 */
[----:B------:R-:W-:Y:S05]  /*8ef0*/  @!P1 BRA `(.L_x_19) ;  /* 0x0000000000049947 */ /* 0x000fea0003800000 */
[----:B------:R-:W-:Y:S01]  /*8f00*/  BPT.TRAP 0x1 ;  /* 0x000000040000795c */ /* 0x000fe20000300000 */
.L_x_19:
[----:B------:R4:W-:Y:S01]  /*8f10*/  STL [R1+0x1c88], RZ ;  /* 0x001c88ff01007387 */ /* 0x0009e20000100800 */
[----:B------:R-:W-:Y:S01]  /*8f20*/  UMOV UR6, 0x1 ;  /* 0x0000000100067882 */ /* 0x000fe20000000000 */
[----:B--2---:R-:W-:Y:S05]  /*8f30*/  @P0 BRA `(.L_x_20) ;  /* 0x0000000000080947 */ /* 0x004fea0003800000 */
[----:B------:R-:W2:Y:S02]  /*8f40*/  SYNCS.PHASECHK.TRANS64.TRYWAIT P0, [UR16], R14 ;  /* 0x0000000eff0075a7 */ /* 0x000ea40008000150 */
[----:B--2---:R-:W-:Y:S05]  /*8f50*/  @!P0 BRA `(.L_x_21) ;  /* 0x00000b8400948947 */ /* 0x004fea0003800000 */
.L_x_20:
[----:B------:R-:W-:Y:S01]  /*8f60*/  STL [R1+0x1c84], RZ ;  /* 0x001c84ff01007387 */ /* 0x000fe20000100800 */
[----:B------:R-:W-:Y:S01]  /*8f70*/  UIADD3 UR16, UR14, 0x1c180, URZ ;  /* 0x0001c1800e107890 */ /* 0x000fe2000fffe03f */
[----:B------:R-:W-:Y:S01]  /*8f80*/  WARPGROUP.ARRIVE ;  /* 0x00000000000079c5 */ /* 0x000fe20000000000 */
[----:B------:R-:W-:Y:S01]  /*8f90*/  ULOP3.LUT UR29, UR15, 0x10000, URZ, 0xfc, !UPT ;  /* 0x000100000f1d7892 */ /* 0x000fe2000f8efc3f */
[----:B------:R-:W-:Y:S01]  /*8fa0*/  STL [R1+0x1c80], RZ ;  /* 0x001c80ff01007387 */ /* 0x000fe20000100800 */
[----:B------:R-:W-:Y:S01]  /*8fb0*/  USHF.R.U32.HI UR16, URZ, 0x4, UR16 ;  /* 0x000000043f107899 */ /* 0x000fe20008011610 */
[----:B------:R-:W-:Y:S01]  /*8fc0*/  CS2R R236, SRZ ;  /* 0x0000000000ec7805 */ /* 0x000fe2000001ff00 */
[----:B------:R-:W-:Y:S01]  /*8fd0*/  ULEA UR29, UR5, UR29, 0xa ;  /* 0x0000001d051d7291 */ /* 0x000fe2000f8e503f */
[----:B------:R-:W-:Y:S01]  /*8fe0*/  STL [R1+0x1c7c], RZ ;  /* 0x001c7cff01007387 */ /* 0x000fe20000100800 */
[----:B------:R-:W-:Y:S01]  /*8ff0*/  ULOP3.LUT UR16, UR16, 0x3fff, URZ, 0xc0, !UPT ;  /* 0x00003fff10107892 */ /* 0x000fe2000f8ec03f */
[----:B------:R-:W-:Y:S01]  /*9000*/  CS2R R234, SRZ ;  /* 0x0000000000ea7805 */ /* 0x000fe2000001ff00 */
[----:B------:R-:W-:Y:S01]  /*9010*/  UMOV UR17, 0xc0000010 ;  /* 0xc000001000117882 */ /* 0x000fe20000000000 */
[----:B------:R-:W-:Y:S01]  /*9020*/  STL [R1+0x1c78], RZ ;  /* 0x001c78ff01007387 */ /* 0x000fe20000100800 */
[----:B------:R-:W-:Y:S01]  /*9030*/  ULOP3.LUT UR16, UR16, 0x10000, URZ, 0xfc, !UPT ;  /* 0x0001000010107892 */ /* 0x000fe2000f8efc3f */
[----:B------:R-:W-:Y:S01]  /*9040*/  CS2R R232, SRZ ;  /* 0x0000000000e87805 */ /* 0x000fe2000001ff00 */
[----:B------:R-:W-:Y:S01]  /*9050*/  UMOV UR19, 0xc0000010 ;  /* 0xc000001000137882 */ /* 0x000fe20000000000 */
[----:B------:R-:W-:Y:S01]  /*9060*/  STL [R1+0x1c74], RZ ;  /* 0x001c74ff01007387 */ /* 0x000fe20000100800 */
[----:B------:R-:W-:Y:S01]  /*9070*/  ULEA UR18, UR5, UR16, 0xa ;  /* 0x0000001005127291 */ /* 0x000fe2000f8e503f */
[----:B------:R-:W-:Y:S01]  /*9080*/  CS2R R230, SRZ ;  /* 0x0000000000e67805 */ /* 0x000fe2000001ff00 */
[----:B------:R-:W-:Y:S01]  /*9090*/  UMOV UR21, UR17 ;  /* 0x0000001100157c82 */ /* 0x000fe20008000000 */
[----:B------:R-:W-:Y:S01]  /*90a0*/  STL [R1+0x1c70], RZ ;  /* 0x001c70ff01007387 */ /* 0x000fe20000100800 */
[----:B------:R-:W-:Y:S01]  /*90b0*/  UMOV UR16, UR29 ;  /* 0x0000001d00107c82 */ /* 0x000fe20008000000 */
[----:B------:R-:W-:Y:S01]  /*90c0*/  UIADD3 UR22, UR18, 0x200, URZ ;  /* 0x0000020012167890 */ /* 0x000fe2000fffe03f */
[----:B------:R-:W-:Y:S01]  /*90d0*/  CS2R R228, SRZ ;  /* 0x0000000000e47805 */ /* 0x000fe2000001ff00 */
[----:B------:R-:W-:Y:S01]  /*90e0*/  STL [R1+0x1c6c], RZ ;  /* 0x001c6cff01007387 */ /* 0x000fe20000100800 */
[----:B------:R-:W-:Y:S01]  /*90f0*/  UMOV UR20, UR16 ;  /* 0x0000001000147c82 */ /* 0x000fe20008000000 */
[----:B------:R-:W-:Y:S01]  /*9100*/  QGMMA.64x256x32.F32.E4M3.E4M3 R24, gdesc[UR16], RZ, !UPT, gsb0 ;  /* 0x03e00000101879f3 */ /* 0x000fe2000c0008ff */
[----:B------:R-:W-:Y:S01]  /*9110*/  UMOV UR23, 0xc0000010 ;  /* 0xc000001000177882 */ /* 0x000fe20000000000 */
        /* <DEDUP_REMOVED lines=53> */
[----:B------:R-:W-:-:S03]  /*9470*/  IMAD.MOV.U32 R17, RZ, RZ, RZ ;  /* 0x000000ffff117224 */ /* 0x000fc600078e00ff */
        /* <DEDUP_REMOVED lines=52> */
[----:B------:R-:W-:-:S03]  /*97c0*/  WARPGROUP.DEPBAR.LE gsb0, 0x0 ;  /* 0x00008000000079c5 */ /* 0x000fc60000010000 */
        /* <DEDUP_REMOVED lines=784> */
[----:B------:R-:W-:Y:S04]  /*c8d0*/  STL.64 [R1+0xc00], R24 ;  /* 0x000c001801007387 */ /* 0x000fe80000100a00 */
        /* <DEDUP_REMOVED lines=62> */
[----:B------:R0:W-:Y:S04]  /*ccc0*/  STL.64 [R1+0xdf8], R150 ;  /* 0x000df89601007387 */ /* 0x0001e80000100a00 */
[----:B------:R-:W-:Y:S04]  /*ccd0*/  STL [R1+0xf20], RZ ;  /* 0x000f20ff01007387 */ /* 0x000fe80000100800 */
[----:B------:R-:W-:Y:S01]  /*cce0*/  STL [R1+0xf1c], RZ ;  /* 0x000f1cff01007387 */ /* 0x000fe20000100800 */
[----:B0-----:R-:W-:-:S03]  /*ccf0*/  WARPGROUP.ARRIVE ;  /* 0x00000000000079c5 */ /* 0x001fc60000000000 */
[----:B------:R-:W-:Y:S04]  /*cd00*/  STL [R1+0xf18], RZ ;  /* 0x000f18ff01007387 */ /* 0x000fe80000100800 */
[----:B------:R-:W-:Y:S01]  /*cd10*/  STL [R1+0xf14], RZ ;  /* 0x000f14ff01007387 */ /* 0x000fe20000100800 */
[----:B------:R-:W-:Y:S01]  /*cd20*/  QGMMA.64x256x32.F32.E4M3.E4M3 R24, gdesc[UR20], RZ, !UPT, gsb0 ;  /* 0x03e00000141879f3 */ /* 0x000fe2000c0008ff */
[----:B------:R-:W-:Y:S02]  /*cd30*/  UIADD3 UR20, UR29, 0x100, URZ ;  /* 0x000001001d147890 */ /* 0x000fe4000fffe03f */
[----:B------:R-:W-:Y:S01]  /*cd40*/  STL [R1+0xf10], RZ ;  /* 0x000f10ff01007387 */ /* 0x000fe20000100800 */
[----:B------:R-:W-:Y:S02]  /*cd50*/  UMOV UR21, 0xc0000010 ;  /* 0xc000001000157882 */ /* 0x000fe40000000000 */
[----:B------:R-:W-:Y:S01]  /*cd60*/  UMOV UR17, UR21 ;  /* 0x0000001500117c82 */ /* 0x000fe20008000000 */
[----:B------:R-:W-:Y:S01]  /*cd70*/  STL [R1+0xf0c], RZ ;  /* 0x000f0cff01007387 */ /* 0x000fe20000100800 */
[----:B------:R-:W-:-:S03]  /*cd80*/  UMOV UR16, UR20 ;  /* 0x0000001400107c82 */ /* 0x000fc60008000000 */
        /* <DEDUP_REMOVED lines=88> */
[----:B------:R-:W-:Y:S03]  /*d310*/  QGMMA.64x256x32.F32.E4M3.E4M3 R24, gdesc[UR20], RZ, !UPT, gsb0 ;  /* 0x03e00000141879f3 */ /* 0x000fe6000c0008ff */
        /* <DEDUP_REMOVED lines=180> */
[----:B------:R0:W-:Y:S02]  /*de60*/  STL.64 [R1+0xbf8], R150 ;  /* 0x000bf89601007387 */ /* 0x0001e40000100a00 */
[----:B0-----:R-:W-:-:S06]  /*de70*/  WARPGROUP.ARRIVE ;  /* 0x00000000000079c5 */ /* 0x001fcc0000000000 */
[----:B------:R-:W-:Y:S01]  /*de80*/  QGMMA.64x256x32.F32.E4M3.E4M3 R24, gdesc[UR16], RZ, !UPT, gsb0 ;  /* 0x03e00000101879f3 */ /* 0x000fe2000c0008ff */
[----:B------:R-:W-:Y:S02]  /*de90*/  ULDC UR16, c[0x0][0x50c] ;  /* 0x0001430000107ab9 */ /* 0x000fe40000000800 */
[----:B------:R-:W-:Y:S01]  /*dea0*/  UISETP.NE.AND UP0, UPT, UR16, 0x1, UPT ;  /* 0x000000011000788c */ /* 0x000fe2000bf05270 */
[----:B------:R-:W-:Y:S02]  /*deb0*/  WARPGROUP.DEPBAR.LE gsb0, 0x0 ;  /* 0x00008000000079c5 */ /* 0x000fe40000010000 */
        /* <DEDUP_REMOVED lines=62> */
[----:B------:R-:W-:Y:S04]  /*e2a0*/  STL.64 [R1+0x9f0], R148 ;  /* 0x0009f09401007387 */ /* 0x000fe80000100a00 */
[----:B------:R-:W-:Y:S01]  /*e2b0*/  STL.64 [R1+0x9f8], R150 ;  /* 0x0009f89601007387 */ /* 0x000fe20000100a00 */
[----:B0-----:R-:W-:-:S06]  /*e2c0*/  WARPGROUP.ARRIVE ;  /* 0x00000000000079c5 */ /* 0x001fcc0000000000 */
[----:B------:R-:W-:Y:S01]  /*e2d0*/  QGMMA.64x256x32.F32.E4M3.E4M3 R20, gdesc[UR20], RZ, !UPT, gsb0 ;  /* 0x03e00000141479f3 */ /* 0x000fe2000c0008ff */
[----:B------:R-:W-:Y:S01]  /*e2e0*/  UIADD3 UR20, UR29, 0x300, URZ ;  /* 0x000003001d147890 */ /* 0x000fe2000fffe03f */
[----:B------:R-:W-:Y:S02]  /*e2f0*/  UMOV UR21, 0xc0000010 ;  /* 0xc000001000157882 */ /* 0x000fe40000000000 */
[----:B------:R-:W-:-:S04]  /*e300*/  UMOV UR17, UR21 ;  /* 0x0000001500117c82 */ /* 0x000fc80008000000 */
[----:B------:R-:W-:Y:S01]  /*e310*/  UMOV UR16, UR20 ;  /* 0x0000001400107c82 */ /* 0x000fe20008000000 */
[----:B------:R-:W-:Y:S02]  /*e320*/  WARPGROUP.DEPBAR.LE gsb0, 0x0 ;  /* 0x00008000000079c5 */ /* 0x000fe40000010000 */
[----:B------:R0:W-:Y:S01]  /*e330*/  STL.64 [R1], R20 ;  /* 0x0000001401007387 */ /* 0x0001e20000100a00 */
[----:B------:R-:W-:Y:S02]  /*e340*/  IMAD.MOV.U32 R16, RZ, RZ, R145 ;  /* 0x000000ffff107224 */ /* 0x000fe400078e0091 */
[----:B--2---:R-:W-:Y:S01]  /*e350*/  IMAD.MOV.U32 R15, RZ, RZ, R146 ;  /* 0x000000ffff0f7224 */ /* 0x004fe200078e0092 */
[----:B------:R2:W-:Y:S01]  /*e360*/  STL.64 [R1+0x8], R22 ;  /* 0x0000081601007387 */ /* 0x0005e20000100a00 */
[----:B------:R-:W-:-:S03]  /*e370*/  IMAD.MOV.U32 R14, RZ, RZ, R147 ;  /* 0x000000ffff0e7224 */ /* 0x000fc600078e0093 */
[----:B------:R-:W-:Y:S04]  /*e380*/  STL.64 [R1+0x10], R24 ;  /* 0x0000101801007387 */ /* 0x000fe80000100a00 */
[----:B------:R-:W-:Y:S01]  /*e390*/  STL.64 [R1+0x18], R26 ;  /* 0x0000181a01007387 */ /* 0x000fe20000100a00 */
[----:B0-----:R-:W-:-:S03]  /*e3a0*/  CS2R R20, SRZ ;  /* 0x0000000000147805 */ /* 0x001fc6000001ff00 */
[----:B------:R-:W-:Y:S01]  /*e3b0*/  STL.64 [R1+0x20], R28 ;  /* 0x0000201c01007387 */ /* 0x000fe20000100a00 */
[----:B--2---:R-:W-:-:S03]  /*e3c0*/  CS2R R22, SRZ ;  /* 0x0000000000167805 */ /* 0x004fc6000001ff00 */
        /* <DEDUP_REMOVED lines=61> */
[----:B------:R-:W-:-:S06]  /*e7a0*/  USEL UR22, URZ, 0x1, UP0 ;  /* 0x000000013f167887 */ /* 0x000fcc0008000000 */
[----:B------:R-:W-:Y:S01]  /*e7b0*/  ISETP.NE.AND P0, PT, RZ, UR22, PT ;  /* 0x00000016ff007c0c */ /* 0x000fe2000bf05270 */
        /* <DEDUP_REMOVED lines=66> */
[----:B------:R-:W-:Y:S03]  /*ebe0*/  QGMMA.64x256x32.F32.E4M3.E4M3 R24, gdesc[UR16], RZ, !UPT, gsb0 ;  /* 0x03e00000101879f3 */ /* 0x000fe6000c0008ff */
        /* <DEDUP_REMOVED lines=65> */
[----:B0-----:R0:W5:Y:S04]  /*f000*/  LDL.LU.64 R150, [R1+0x1ea8] ;  /* 0x001ea80001967983 */ /* 0x0011680000300a00 */
[----:B------:R0:W5:Y:S04]  /*f010*/  LDL.LU.64 R148, [R1+0x1ea0] ;  /* 0x001ea00001947983 */ /* 0x0001680000300a00 */
        /* <DEDUP_REMOVED lines=61> */
[----:B------:R0:W5:Y:S01]  /*f3f0*/  LDL.LU.64 R24, [R1+0x1cb0] ;  /* 0x001cb00001187983 */ /* 0x0001620000300a00 */
[----:B------:R-:W-:Y:S05]  /*f400*/  @!P0 BRA `(.L_x_22) ;  /* 0x000000b400808947 */ /* 0x000fea0003800000 */
[----:B------:R-:W2:Y:S04]  /*f410*/  LDL R17, [R1+0xc00] ;  /* 0x000c000001117983 */ /* 0x000ea80000100800 */
[----:B------:R-:W3:Y:S04]  /*f420*/  LDL R18, [R1+0xc04] ;  /* 0x000c040001127983 */ /* 0x000ee80000100800 */
[----:B------:R-:W4:Y:S04]  /*f430*/  LDL R19, [R1+0xc08] ;  /* 0x000c080001137983 */ /* 0x000f280000100800 */
        /* <DEDUP_REMOVED lines=88> */
[----:B-----5:R1:W-:Y:S04]  /*f9c0*/  STL [R1+0x1d24], R134 ;  /* 0x001d248601007387 */ /* 0x0203e80000100800 */
[----:B-1----:R-:W4:Y:S04]  /*f9d0*/  LDL R134, [R1+0xdd8] ;  /* 0x000dd80001867983 */ /* 0x002f280000100800 */
[----:B------:R1:W-:Y:S04]  /*f9e0*/  STL [R1+0x1d20], R135 ;  /* 0x001d208701007387 */ /* 0x0003e80000100800 */
        /* <DEDUP_REMOVED lines=52> */
[----:B-1----:R-:W4:Y:S01]  /*fd30*/  LDL R4, [R1+0xd6c] ;  /* 0x000d6c0001047983 */ /* 0x002f220000100800 */
[----:B------:R-:W-:-:S01]  /*fd40*/  FADD R16, RZ, R16 ;  /* 0x00000010ff107221 */ /* 0x000fc20000000000 */
[----:B------:R-:W-:Y:S01]  /*fd50*/  FADD R15, RZ, R15 ;  /* 0x0000000fff0f7221 */ /* 0x000fe20000000000 */
[----:B--2---:R-:W-:-:S01]  /*fd60*/  FADD R17, RZ, R17 ;  /* 0x00000011ff117221 */ /* 0x004fc20000000000 */
[----:B------:R-:W-:Y:S01]  /*fd70*/  STL [R1+0x1cb4], R3 ;  /* 0x001cb40301007387 */ /* 0x000fe20000100800 */
[----:B---3--:R-:W-:-:S01]  /*fd80*/  FADD R18, RZ, R18 ;  /* 0x00000012ff127221 */ /* 0x008fc20000000000 */
[----:B----4-:R-:W-:Y:S01]  /*fd90*/  FADD R19, RZ, R19 ;  /* 0x00000013ff137221 */ /* 0x010fe20000000000 */
[----:B------:R-:W-:-:S01]  /*fda0*/  FADD R20, RZ, R20 ;  /* 0x00000014ff147221 */ /* 0x000fc20000000000 */
[----:B------:R1:W-:Y:S01]  /*fdb0*/  STL [R1+0x1cb0], R2 ;  /* 0x001cb00201007387 */ /* 0x0003e20000100800 */
[----:B------:R-:W-:-:S01]  /*fdc0*/  FADD R21, RZ, R21 ;  /* 0x00000015ff157221 */ /* 0x000fc20000000000 */
[----:B------:R-:W-:Y:S01]  /*fdd0*/  FADD R22, RZ, R22 ;  /* 0x00000016ff167221 */ /* 0x000fe20000000000 */
[----:B------:R-:W-:-:S01]  /*fde0*/  FADD R23, RZ, R23 ;  /* 0x00000017ff177221 */ /* 0x000fc20000000000 */
[----:B------:R2:W-:Y:S01]  /*fdf0*/  STL [R1+0x1cac], R0 ;  /* 0x001cac0001007387 */ /* 0x0005e20000100800 */
[----:B------:R-:W-:-:S01]  /*fe00*/  FADD R152, RZ, R152 ;  /* 0x00000098ff987221 */ /* 0x000fc20000000000 */
[----:B------:R-:W-:Y:S01]  /*fe10*/  FADD R153, RZ, R153 ;  /* 0x00000099ff997221 */ /* 0x000fe20000000000 */
        /* <DEDUP_REMOVED lines=82> */
[----:B-1----:R-:W-:-:S01]  /*10340*/  FADD R2, RZ, R8 ;  /* 0x00000008ff027221 */ /* 0x002fc20000000000 */
[----:B--2---:R-:W-:Y:S01]  /*10350*/  FADD R0, RZ, R7 ;  /* 0x00000007ff007221 */ /* 0x004fe20000000000 */
[----:B------:R-:W-:-:S05]  /*10360*/  FADD R3, RZ, R6 ;  /* 0x00000006ff037221 */ /* 0x000fca0000000000 */
[----:B------:R1:W-:Y:S04]  /*10370*/  STL [R1+0xe00], R3 ;  /* 0x000e000301007387 */ /* 0x0003e80000100800 */
[----:B------:R2:W-:Y:S04]  /*10380*/  STL [R1+0xe04], R0 ;  /* 0x000e040001007387 */ /* 0x0005e80000100800 */
[----:B------:R3:W-:Y:S01]  /*10390*/  STL [R1+0xe08], R2 ;  /* 0x000e080201007387 */ /* 0x0007e20000100800 */
[----:B------:R-:W-:-:S01]  /*103a0*/  FADD R237, RZ, R5 ;  /* 0x00000005ffed7221 */ /* 0x000fc20000000000 */
[----:B-1----:R-:W-:Y:S01]  /*103b0*/  FADD R3, RZ, R9 ;  /* 0x00000009ff037221 */ /* 0x002fe20000000000 */
[----:B--2---:R-:W-:-:S04]  /*103c0*/  FADD R0, RZ, R10 ;  /* 0x0000000aff007221 */ /* 0x004fc80000000000 */
[----:B------:R1:W-:Y:S01]  /*103d0*/  STL [R1+0xe0c], R3 ;  /* 0x000e0c0301007387 */ /* 0x0003e20000100800 */
[----:B---3--:R-:W-:-:S03]  /*103e0*/  FADD R2, RZ, R11 ;  /* 0x0000000bff027221 */ /* 0x008fc60000000000 */
        /* <DEDUP_REMOVED lines=9> */
[----:B-1----:R-:W-:-:S01]  /*10480*/  FADD R3, RZ, R150 ;  /* 0x00000096ff037221 */ /* 0x002fc20000000000 */
        /* <DEDUP_REMOVED lines=30> */
[----:B--2---:R-:W-:Y:S02]  /*10670*/  IMAD.MOV.U32 R0, RZ, RZ, R134 ;  /* 0x000000ffff007224 */ /* 0x004fe400078e0086 */
[----:B---3--:R-:W2:Y:S04]  /*10680*/  LDL R2, [R1+0xddc] ;  /* 0x000ddc0001027983 */ /* 0x008ea80000100800 */
[----:B------:R1:W-:Y:S04]  /*10690*/  STL [R1+0xe60], R3 ;  /* 0x000e600301007387 */ /* 0x0003e80000100800 */
[----:B------:R-:W3:Y:S04]  /*106a0*/  LDL R4, [R1+0xde4] ;  /* 0x000de40001047983 */ /* 0x000ee80000100800 */
[----:B------:R-:W4:Y:S04]  /*106b0*/  LDL R5, [R1+0xde8] ;  /* 0x000de80001057983 */ /* 0x000f280000100800 */
[----:B-1----:R-:W3:Y:S04]  /*106c0*/  LDL R3, [R1+0xde0] ;  /* 0x000de00001037983 */ /* 0x002ee80000100800 */
        /* <DEDUP_REMOVED lines=25> */
[----:B------:R-:W4:Y:S01]  /*10860*/  LDL R134, [R1+0xa50] ;  /* 0x000a500001867983 */ /* 0x000f220000100800 */
[----:B------:R-:W-:-:S05]  /*10870*/  FADD R0, RZ, R0 ;  /* 0x00000000ff007221 */ /* 0x000fca0000000000 */
[----:B------:R2:W-:Y:S02]  /*10880*/  STL [R1+0xe64], R0 ;  /* 0x000e640001007387 */ /* 0x0005e40000100800 */
[----:B--2---:R-:W-:-:S05]  /*10890*/  FADD R0, RZ, R2 ;  /* 0x00000002ff007221 */ /* 0x004fca0000000000 */
[----:B------:R4:W-:Y:S01]  /*108a0*/  STL [R1+0xe68], R0 ;  /* 0x000e680001007387 */ /* 0x0009e20000100800 */
[----:B---3--:R-:W-:-:S01]  /*108b0*/  FADD R2, RZ, R3 ;  /* 0x00000003ff027221 */ /* 0x008fc20000000000 */
[----:B------:R-:W-:Y:S01]  /*108c0*/  FADD R3, RZ, R4 ;  /* 0x00000004ff037221 */ /* 0x000fe20000000000 */
[----:B----4-:R-:W-:-:S03]  /*108d0*/  FADD R0, RZ, R5 ;  /* 0x00000005ff007221 */ /* 0x010fc60000000000 */
[----:B------:R1:W-:Y:S04]  /*108e0*/  STL [R1+0xe6c], R2 ;  /* 0x000e6c0201007387 */ /* 0x0003e80000100800 */
        /* <DEDUP_REMOVED lines=51> */
[----:B--2---:R-:W-:Y:S02]  /*10c20*/  FADD R3, RZ, R134 ;  /* 0x00000086ff037221 */ /* 0x004fe40000000000 */
[----:B---3--:R-:W2:Y:S04]  /*10c30*/  LDL R0, [R1+0xa54] ;  /* 0x000a540001007983 */ /* 0x008ea80000100800 */
[----:B------:R1:W-:Y:S04]  /*10c40*/  STL [R1+0xed8], R2 ;  /* 0x000ed80201007387 */ /* 0x0003e80000100800 */
[----:B-1----:R-:W3:Y:S04]  /*10c50*/  LDL R2, [R1+0xa58] ;  /* 0x000a580001027983 */ /* 0x002ee80000100800 */
[----:B------:R1:W-:Y:S04]  /*10c60*/  STL [R1+0xedc], R3 ;  /* 0x000edc0301007387 */ /* 0x0003e80000100800 */
[----:B------:R-:W4:Y:S04]  /*10c70*/  LDL R4, [R1+0xa60] ;  /* 0x000a600001047983 */ /* 0x000f280000100800 */
[----:B------:R-:W4:Y:S04]  /*10c80*/  LDL R5, [R1+0xa64] ;  /* 0x000a640001057983 */ /* 0x000f280000100800 */
[----:B-1----:R-:W4:Y:S04]  /*10c90*/  LDL R3, [R1+0xa5c] ;  /* 0x000a5c0001037983 */ /* 0x002f280000100800 */
        /* <DEDUP_REMOVED lines=26> */
[----:B--2---:R-:W-:-:S05]  /*10e40*/  FADD R0, RZ, R0 ;  /* 0x00000000ff007221 */ /* 0x004fca0000000000 */
[----:B------:R3:W-:Y:S02]  /*10e50*/  STL [R1+0xee0], R0 ;  /* 0x000ee00001007387 */ /* 0x0007e40000100800 */
[----:B---3--:R-:W-:-:S05]  /*10e60*/  FADD R0, RZ, R2 ;  /* 0x00000002ff007221 */ /* 0x008fca0000000000 */
[----:B------:R1:W-:Y:S01]  /*10e70*/  STL [R1+0xee4], R0 ;  /* 0x000ee40001007387 */ /* 0x0003e20000100800 */
[----:B----4-:R-:W-:-:S01]  /*10e80*/  FADD R2, RZ, R3 ;  /* 0x00000003ff027221 */ /* 0x010fc20000000000 */
[----:B------:R-:W-:Y:S01]  /*10e90*/  FADD R3, RZ, R4 ;  /* 0x00000004ff037221 */ /* 0x000fe20000000000 */
[----:B-1----:R-:W-:-:S03]  /*10ea0*/  FADD R0, RZ, R5 ;  /* 0x00000005ff007221 */ /* 0x002fc60000000000 */
        /* <DEDUP_REMOVED lines=1759> */
[----:B------:R-:W4:Y:S01]  /*17ca0*/  LDL R134, [R1] ;  /* 0x0000000001867983 */ /* 0x000f220000100800 */
        /* <DEDUP_REMOVED lines=284> */
[----:B-1----:R-:W-:Y:S01]  /*18e70*/  FADD R0, RZ, R4 ;  /* 0x00000004ff007221 */ /* 0x002fe20000000000 */
[----:B------:R-:W-:-:S03]  /*18e80*/  FADD R3, RZ, R5 ;  /* 0x00000005ff037221 */ /* 0x000fc60000000000 */
[----:B------:R1:W-:Y:S04]  /*18e90*/  STL [R1+0x1990], R2 ;  /* 0x0019900201007387 */ /* 0x0003e80000100800 */
[----:B------:R2:W-:Y:S01]  /*18ea0*/  STL [R1+0x1994], R0 ;  /* 0x0019940001007387 */ /* 0x0005e20000100800 */
[----:B-1----:R-:W-:-:S03]  /*18eb0*/  FADD R2, RZ, R6 ;  /* 0x00000006ff027221 */ /* 0x002fc60000000000 */
[----:B------:R1:W-:Y:S01]  /*18ec0*/  STL [R1+0x1998], R3 ;  /* 0x0019980301007387 */ /* 0x0003e20000100800 */
[----:B--2---:R-:W-:-:S03]  /*18ed0*/  FADD R0, RZ, R7 ;  /* 0x00000007ff007221 */ /* 0x004fc60000000000 */
        /* <DEDUP_REMOVED lines=48> */
[----:B------:R-:W2:Y:S04]  /*191e0*/  LDL R134, [R1+0x178] ;  /* 0x0001780001867983 */ /* 0x000ea80000100800 */
[----:B------:R3:W-:Y:S04]  /*191f0*/  STL [R1+0x19fc], R2 ;  /* 0x0019fc0201007387 */ /* 0x0007e80000100800 */
[----:B------:R-:W4:Y:S04]  /*19200*/  LDL R135, [R1+0x17c] ;  /* 0x00017c0001877983 */ /* 0x000f280000100800 */
[----:B------:R0:W-:Y:S04]  /*19210*/  STL [R1+0x1a00], R0 ;  /* 0x001a000001007387 */ /* 0x0001e80000100800 */
        /* <DEDUP_REMOVED lines=26> */
[----:B-1----:R-:W4:Y:S04]  /*193c0*/  LDL R3, [R1+0x1e8] ;  /* 0x0001e80001037983 */ /* 0x002f280000100800 */
[----:B---3--:R-:W3:Y:S04]  /*193d0*/  LDL R2, [R1+0x1ec] ;  /* 0x0001ec0001027983 */ /* 0x008ee80000100800 */
[----:B0-----:R-:W3:Y:S01]  /*193e0*/  LDL R0, [R1+0x1f0] ;  /* 0x0001f00001007983 */ /* 0x001ee20000100800 */
[----:B--2---:R-:W-:-:S05]  /*193f0*/  FADD R134, RZ, R134 ;  /* 0x00000086ff867221 */ /* 0x004fca0000000000 */
[----:B------:R0:W-:Y:S01]  /*19400*/  STL [R1+0x1a04], R134 ;  /* 0x001a048601007387 */ /* 0x0001e20000100800 */
[----:B----4-:R-:W-:-:S03]  /*19410*/  FADD R135, RZ, R135 ;  /* 0x00000087ff877221 */ /* 0x010fc60000000000 */
[----:B0-----:R-:W2:Y:S01]  /*19420*/  LDL.LU R134, [R1+0x1d24] ;  /* 0x001d240001867983 */ /* 0x001ea20000300800 */
[----:B------:R-:W-:-:S03]  /*19430*/  FADD R136, RZ, R136 ;  /* 0x00000088ff887221 */ /* 0x000fc60000000000 */
[----:B------:R0:W-:Y:S01]  /*19440*/  STL [R1+0x1a08], R135 ;  /* 0x001a088701007387 */ /* 0x0001e20000100800 */
[----:B------:R-:W-:-:S01]  /*19450*/  FADD R137, RZ, R137 ;  /* 0x00000089ff897221 */ /* 0x000fc20000000000 */
[----:B------:R-:W-:Y:S02]  /*19460*/  FADD R138, RZ, R138 ;  /* 0x0000008aff8a7221 */ /* 0x000fe40000000000 */
[----:B0-----:R-:W4:Y:S01]  /*19470*/  LDL.LU R135, [R1+0x1d20] ;  /* 0x001d200001877983 */ /* 0x001f220000300800 */
[----:B------:R-:W-:-:S03]  /*19480*/  FADD R139, RZ, R139 ;  /* 0x0000008bff8b7221 */ /* 0x000fc60000000000 */
[----:B------:R0:W-:Y:S01]  /*19490*/  STL [R1+0x1a0c], R136 ;  /* 0x001a0c8801007387 */ /* 0x0001e20000100800 */
[----:B------:R-:W-:-:S01]  /*194a0*/  FADD R140, RZ, R140 ;  /* 0x0000008cff8c7221 */ /* 0x000fc20000000000 */
[----:B------:R-:W-:Y:S02]  /*194b0*/  FADD R141, RZ, R141 ;  /* 0x0000008dff8d7221 */ /* 0x000fe40000000000 */
[----:B0-----:R-:W4:Y:S04]  /*194c0*/  LDL.LU R136, [R1+0x1d1c] ;  /* 0x001d1c0001887983 */ /* 0x001f280000300800 */
[----:B------:R0:W-:Y:S01]  /*194d0*/  STL [R1+0x1a10], R137 ;  /* 0x001a108901007387 */ /* 0x0001e20000100800 */
[----:B------:R-:W-:-:S01]  /*194e0*/  FADD R142, RZ, R142 ;  /* 0x0000008eff8e7221 */ /* 0x000fc20000000000 */
[----:B------:R-:W-:-:S02]  /*194f0*/  FADD R143, RZ, R143 ;  /* 0x0000008fff8f7221 */ /* 0x000fc40000000000 */
[----:B0-----:R-:W4:Y:S04]  /*19500*/  LDL.LU R137, [R1+0x1d18] ;  /* 0x001d180001897983 */ /* 0x001f280000300800 */
[----:B------:R0:W-:Y:S01]  /*19510*/  STL [R1+0x1a14], R138 ;  /* 0x001a148a01007387 */ /* 0x0001e20000100800 */
[----:B------:R-:W-:-:S01]  /*19520*/  FADD R144, RZ, R144 ;  /* 0x00000090ff907221 */ /* 0x000fc20000000000 */
[----:B------:R-:W-:Y:S02]  /*19530*/  FADD R145, RZ, R145 ;  /* 0x00000091ff917221 */ /* 0x000fe40000000000 */
[----:B0-----:R-:W4:Y:S04]  /*19540*/  LDL.LU R138, [R1+0x1d14] ;  /* 0x001d1400018a7983 */ /* 0x001f280000300800 */
[----:B------:R0:W-:Y:S01]  /*19550*/  STL [R1+0x1a18], R139 ;  /* 0x001a188b01007387 */ /* 0x0001e20000100800 */
[----:B------:R-:W-:-:S03]  /*19560*/  FADD R146, RZ, R146 ;  /* 0x00000092ff927221 */ /* 0x000fc60000000000 */
        /* <DEDUP_REMOVED lines=16> */
[----:B------:R0:W-:Y:S04]  /*19670*/  STL [R1+0x1a30], R145 ;  /* 0x001a309101007387 */ /* 0x0001e80000100800 */
        /* <DEDUP_REMOVED lines=12> */
[----:B0-----:R-:W4:Y:S01]  /*19740*/  LDL.LU R151, [R1+0x1ce0] ;  /* 0x001ce00001977983 */ /* 0x001f220000300800 */
[----:B------:R-:W-:-:S01]  /*19750*/  FADD R13, RZ, R13 ;  /* 0x0000000dff0d7221 */ /* 0x000fc20000000000 */
[----:B------:R-:W-:Y:S01]  /*19760*/  FADD R12, RZ, R12 ;  /* 0x0000000cff0c7221 */ /* 0x000fe20000000000 */
[----:B------:R-:W-:-:S01]  /*19770*/  FADD R11, RZ, R11 ;  /* 0x0000000bff0b7221 */ /* 0x000fc20000000000 */
[----:B------:R-:W-:-:S02]  /*19780*/  FADD R10, RZ, R10 ;  /* 0x0000000aff0a7221 */ /* 0x000fc40000000000 */
[----:B------:R0:W-:Y:S01]  /*19790*/  STL [R1+0x1a4c], R13 ;  /* 0x001a4c0d01007387 */ /* 0x0001e20000100800 */
[----:B------:R-:W-:-:S01]  /*197a0*/  FADD R9, RZ, R9 ;  /* 0x00000009ff097221 */ /* 0x000fc20000000000 */
[----:B------:R-:W-:Y:S01]  /*197b0*/  FADD R8, RZ, R8 ;  /* 0x00000008ff087221 */ /* 0x000fe20000000000 */
[----:B------:R-:W-:-:S01]  /*197c0*/  FADD R7, RZ, R7 ;  /* 0x00000007ff077221 */ /* 0x000fc20000000000 */
[----:B0-----:R0:W5:Y:S04]  /*197d0*/  LDL.LU R13, [R1+0x1cdc] ;  /* 0x001cdc00010d7983 */ /* 0x0011680000300800 */
[----:B------:R1:W-:Y:S01]  /*197e0*/  STL [R1+0x1a50], R12 ;  /* 0x001a500c01007387 */ /* 0x0003e20000100800 */
[----:B------:R-:W-:-:S01]  /*197f0*/  FADD R6, RZ, R6 ;  /* 0x00000006ff067221 */ /* 0x000fc20000000000 */
[----:B------:R-:W-:-:S02]  /*19800*/  FADD R5, RZ, R5 ;  /* 0x00000005ff057221 */ /* 0x000fc40000000000 */
[----:B-1----:R0:W5:Y:S04]  /*19810*/  LDL.LU R12, [R1+0x1cd8] ;  /* 0x001cd800010c7983 */ /* 0x0021680000300800 */
[----:B------:R1:W-:Y:S01]  /*19820*/  STL [R1+0x1a54], R11 ;  /* 0x001a540b01007387 */ /* 0x0003e20000100800 */
[----:B------:R-:W-:-:S03]  /*19830*/  FADD R4, RZ, R4 ;  /* 0x00000004ff047221 */ /* 0x000fc60000000000 */
[----:B-1----:R0:W5:Y:S04]  /*19840*/  LDL.LU R11, [R1+0x1cd4] ;  /* 0x001cd400010b7983 */ /* 0x0021680000300800 */
[----:B------:R1:W-:Y:S01]  /*19850*/  STL [R1+0x1a58], R10 ;  /* 0x001a580a01007387 */ /* 0x0003e20000100800 */
[----:B------:R-:W-:-:S03]  /*19860*/  FADD R3, RZ, R3 ;  /* 0x00000003ff037221 */ /* 0x000fc60000000000 */
[----:B-1----:R0:W5:Y:S04]  /*19870*/  LDL.LU R10, [R1+0x1cd0] ;  /* 0x001cd000010a7983 */ /* 0x0021680000300800 */
[----:B------:R1:W-:Y:S01]  /*19880*/  STL [R1+0x1a5c], R9 ;  /* 0x001a5c0901007387 */ /* 0x0003e20000100800 */
[----:B---3--:R-:W-:-:S03]  /*19890*/  FADD R2, RZ, R2 ;  /* 0x00000002ff027221 */ /* 0x008fc60000000000 */
[----:B-1----:R0:W5:Y:S04]  /*198a0*/  LDL.LU R9, [R1+0x1ccc] ;  /* 0x001ccc0001097983 */ /* 0x0021680000300800 */
[----:B------:R1:W-:Y:S01]  /*198b0*/  STL [R1+0x1a60], R8 ;  /* 0x001a600801007387 */ /* 0x0003e20000100800 */
[----:B------:R-:W-:-:S03]  /*198c0*/  FADD R0, RZ, R0 ;  /* 0x00000000ff007221 */ /* 0x000fc60000000000 */
[----:B-1----:R0:W5:Y:S04]  /*198d0*/  LDL.LU R8, [R1+0x1cc8] ;  /* 0x001cc80001087983 */ /* 0x0021680000300800 */
[----:B------:R1:W-:Y:S04]  /*198e0*/  STL [R1+0x1a64], R7 ;  /* 0x001a640701007387 */ /* 0x0003e80000100800 */
        /* <DEDUP_REMOVED lines=14> */
[----:B------:R3:W-:Y:S01]  /*199d0*/  STL [R1+0x1a84], R15 ;  /* 0x001a840f01007387 */ /* 0x0007e20000100800 */
[----:B-1----:R-:W-:-:S01]  /*199e0*/  FADD R16, RZ, R14 ;  /* 0x0000000eff107221 */ /* 0x002fc20000000000 */
[----:B------:R-:W-:Y:S01]  /*199f0*/  FADD R14, RZ, R25 ;  /* 0x00000019ff0e7221 */ /* 0x000fe20000000000 */
[----:B---3--:R-:W-:-:S03]  /*19a00*/  FADD R15, RZ, R24 ;  /* 0x00000018ff0f7221 */ /* 0x008fc60000000000 */
[----:B------:R1:W-:Y:S04]  /*19a10*/  STL [R1+0x1a88], R16 ;  /* 0x001a881001007387 */ /* 0x0003e80000100800 */
[----:B------:R3:W-:Y:S04]  /*19a20*/  STL [R1+0x1a8c], R15 ;  /* 0x001a8c0f01007387 */ /* 0x0007e80000100800 */
[----:B------:R2:W-:Y:S01]  /*19a30*/  STL [R1+0x1a90], R14 ;  /* 0x001a900e01007387 */ /* 0x0005e20000100800 */
[----:B-1----:R-:W-:-:S01]  /*19a40*/  FADD R16, RZ, R26 ;  /* 0x0000001aff107221 */ /* 0x002fc20000000000 */
[----:B---3--:R-:W-:-:S04]  /*19a50*/  FADD R15, RZ, R27 ;  /* 0x0000001bff0f7221 */ /* 0x008fc80000000000 */
[----:B------:R1:W-:Y:S01]  /*19a60*/  STL [R1+0x1a94], R16 ;  /* 0x001a941001007387 */ /* 0x0003e20000100800 */
[----:B--2---:R-:W-:-:S03]  /*19a70*/  FADD R14, RZ, R28 ;  /* 0x0000001cff0e7221 */ /* 0x004fc60000000000 */
        /* <DEDUP_REMOVED lines=213> */
[----:B----4-:R-:W-:-:S04]  /*1a7d0*/  FADD R15, RZ, R135 ;  /* 0x00000087ff0f7221 */ /* 0x010fc80000000000 */
        /* <DEDUP_REMOVED lines=34> */
[----:B------:R-:W-:-:S05]  /*1aa00*/  UMOV UR6, URZ ;  /* 0x0000003f00067c82 */ /* 0x000fca0008000000 */
.L_x_22:
[----:B------:R-:W-:-:S04]  /*1aa10*/  UIADD3 UR29, UR5, 0x1, URZ ;  /* 0x00000001051d7890 */ /* 0x000fc8000fffe03f */
[----:B------:R-:W-:-:S04]  /*1aa20*/  UISETP.NE.AND UP0, UPT, UR29, 0x7, UPT ;  /* 0x000000071d00788c */ /* 0x000fc8000bf05270 */
[----:B------:R-:W-:Y:S02]  /*1aa30*/  USEL UR16, URZ, 0x1, UP0 ;  /* 0x000000013f107887 */ /* 0x000fe40008000000 */
[----:B------:R-:W-:Y:S02]  /*1aa40*/  USEL UR29, UR29, URZ, UP0 ;  /* 0x0000003f1d1d7287 */ /* 0x000fe40008000000 */
[----:B------:R-:W-:-:S06]  /*1aa50*/  ULOP3.LUT UR16, UR4, UR16, URZ, 0x3c, !UPT ;  /* 0x0000001004107292 */ /* 0x000fcc000f8e3c3f */
[----:B0-----:R-:W-:Y:S01]  /*1aa60*/  IMAD.U32 R14, RZ, RZ, UR16 ;  /* 0x00000010ff0e7e24 */ /* 0x001fe2000f8e00ff */
[----:B------:R-:W-:-:S06]  /*1aa70*/  UMOV UR16, 0x1 ;  /* 0x0000000100107882 */ /* 0x000fcc0000000000 */
.L_x_17:
[----:B------:R-:W-:-:S04]  /*1aa80*/  UISETP.LT.AND UP0, UPT, UR25, 0x1, UPT ;  /* 0x000000011900788c */ /* 0x000fc8000bf01270 */
[----:B------:R-:W-:-:S04]  /*1aa90*/  USEL UR17, UR25, 0x1, UP0 ;  /* 0x0000000119117887 */ /* 0x000fc80008000000 */
[----:B------:R-:W-:-:S04]  /*1aaa0*/  UIADD3 UR17, UR25, -UR17, URZ ;  /* 0x8000001119117290 */ /* 0x000fc8000fffe03f */
[----:B------:R-:W-:-:S06]  /*1aab0*/  UISETP.GE.AND UP0, UPT, UR17, 0x1, UPT ;  /* 0x000000011100788c */ /* 0x000fcc000bf06270 */
[----:B------:R-:W-:-:S13]  /*1aac0*/  PLOP3.LUT P0, PT, PT, PT, UP0, 0x80, 0x0 ;  /* 0x000000000000781c */ /* 0x000fda0003f0f008 */
[----:B------:R-:W-:Y:S05]  /*1aad0*/  @!P0 BRA `(.L_x_23) ;  /* 0x0000016400f88947 */ /* 0x000fea0003800000 */
[----:B------:R-:W-:Y:S01]  /*1aae0*/  IMAD.U32 R15, RZ, RZ, UR17 ;  /* 0x00000011ff0f7e24 */ /* 0x000fe2000f8e00ff */
[----:B------:R-:W-:Y:S01]  /*1aaf0*/  UMOV UR32, UR5 ;  /* 0x0000000500207c82 */ /* 0x000fe20008000000 */
[----:B------:R-:W-:-:S05]  /*1ab00*/  ULDC UR34, c[0x0][0x50c] ;  /* 0x0001430000227ab9 */ /* 0x000fca0000000800 */
.L_x_31:
[----:B------:R-:W-:-:S06]  /*1ab10*/  UISETP.NE.AND UP0, UPT, UR24, 0x3, UPT ;  /* 0x000000031800788c */ /* 0x000fcc000bf05270 */
[----:B------:R-:W-:-:S13]  /*1ab20*/  PLOP3.LUT P1, PT, PT, PT, UP0, 0x80, 0x0 ;  /* 0x000000000000781c */ /* 0x000fda0003f2f008 */
[----:B------:R-:W-:Y:S05]  /*1ab30*/  @!P1 BRA `(.L_x_24) ;  /* 0x0000000000049947 */ /* 0x000fea0003800000 */
[----:B------:R-:W-:Y:S01]  /*1ab40*/  BPT.TRAP 0x1 ;  /* 0x000000040000795c */ /* 0x000fe20000300000 */
.L_x_24:
[----:B------:R-:W0:Y:S01]  /*1ab50*/  S2UR UR17, SR_CgaCtaId ;  /* 0x00000000001179c3 */ /* 0x000e220000008800 */
[----:B------:R-:W-:Y:S01]  /*1ab60*/  UMOV UR14, 0x400 ;  /* 0x00000400000e7882 */ /* 0x000fe20000000000 */
[----:B------:R-:W-:Y:S01]  /*1ab70*/  SHF.L.U32 R16, R14, 0x1f, RZ ;  /* 0x0000001f0e107819 */ /* 0x000fe200000006ff */
[----:B0-----:R-:W-:-:S04]  /*1ab80*/  ULEA UR14, UR17, UR14, 0x18 ;  /* 0x0000000e110e7291 */ /* 0x001fc8000f8ec03f */
[----:B------:R-:W-:-:S09]  /*1ab90*/  ULEA UR17, UR29, UR14, 0x3 ;  /* 0x0000000e1d117291 */ /* 0x000fd2000f8e183f */
[----:B------:R0:W2:Y:S01]  /*1aba0*/  SYNCS.PHASECHK.TRANS64.TRYWAIT P0, [UR17], R16 ;  /* 0x00000010ff0075a7 */ /* 0x0000a20008000151 */
[----:B------:R-:W-:Y:S05]  /*1abb0*/  @!P1 BRA `(.L_x_25) ;  /* 0x0000000000049947 */ /* 0x000fea0003800000 */
[----:B------:R-:W-:Y:S01]  /*1abc0*/  BPT.TRAP 0x1 ;  /* 0x000000040000795c */ /* 0x000fe20000300000 */
.L_x_25:
[----:B--2---:R-:W-:Y:S05]  /*1abd0*/  @P0 BRA `(.L_x_26) ;  /* 0x0000000000080947 */ /* 0x004fea0003800000 */
[----:B------:R-:W2:Y:S02]  /*1abe0*/  SYNCS.PHASECHK.TRANS64.TRYWAIT P0, [UR17], R16 ;  /* 0x00000010ff0075a7 */ /* 0x000ea40008000151 */
[----:B--2---:R-:W-:Y:S05]  /*1abf0*/  @!P0 BRA `(.L_x_27) ;  /* 0x00000a6800848947 */ /* 0x004fea0003800000 */
.L_x_26:
        /* <DEDUP_REMOVED lines=42> */
[----:B-----5:R-:W-:Y:S04]  /*1aea0*/  STL.64 [R1+0x1f58], R150 ;  /* 0x001f589601007387 */ /* 0x020fe80000100a00 */
        /* <DEDUP_REMOVED lines=21> */
[----:B--2---:R-:W2:Y:S04]  /*1b000*/  LDL.LU.64 R108, [R1+0xc00] ;  /* 0x000c0000016c7983 */ /* 0x004ea80000300a00 */
[----:B------:R-:W2:Y:S04]  /*1b010*/  LDL.LU.64 R110, [R1+0xc08] ;  /* 0x000c0800016e7983 */ /* 0x000ea80000300a00 */
        /* <DEDUP_REMOVED lines=61> */
[----:B------:R-:W2:Y:S01]  /*1b3f0*/  LDL.LU.64 R234, [R1+0xdf8] ;  /* 0x000df80001ea7983 */ /* 0x000ea20000300a00 */
[----:B------:R-:W-:-:S02]  /*1b400*/  UIADD3 UR17, UR14, 0x1c180, URZ ;  /* 0x0001c1800e117890 */ /* 0x000fc4000fffe03f */
[----:B------:R-:W-:Y:S02]  /*1b410*/  UISETP.NE.AND UP0, UPT, UR22, URZ, UPT ;  /* 0x0000003f1600728c */ /* 0x000fe4000bf05270 */
[----:B------:R-:W-:Y:S02]  /*1b420*/  USHF.R.U32.HI UR17, URZ, 0x4, UR17 ;  /* 0x000000043f117899 */ /* 0x000fe40008011611 */
[----:B------:R-:W-:Y:S02]  /*1b430*/  USEL UR16, UR16, URZ, !UP0 ;  /* 0x0000003f10107287 */ /* 0x000fe4000c000000 */
[----:B------:R-:W-:Y:S02]  /*1b440*/  ULOP3.LUT UR17, UR17, 0x3fff, URZ, 0xc0, !UPT ;  /* 0x00003fff11117892 */ /* 0x000fe4000f8ec03f */
[----:B------:R-:W-:Y:S02]  /*1b450*/  ULOP3.LUT UR33, UR15, 0x10000, URZ, 0xfc, !UPT ;  /* 0x000100000f217892 */ /* 0x000fe4000f8efc3f */
[----:B------:R-:W-:-:S02]  /*1b460*/  ULOP3.LUT UR17, UR17, 0x10000, URZ, 0xfc, !UPT ;  /* 0x0001000011117892 */ /* 0x000fc4000f8efc3f */
[----:B------:R-:W-:Y:S02]  /*1b470*/  UISETP.NE.U32.AND UP0, UPT, UR16, URZ, UPT ;  /* 0x0000003f1000728c */ /* 0x000fe4000bf05070 */
[----:B------:R-:W-:Y:S02]  /*1b480*/  ULEA UR33, UR29, UR33, 0xa ;  /* 0x000000211d217291 */ /* 0x000fe4000f8e503f */
[----:B------:R-:W-:Y:S01]  /*1b490*/  ULEA UR18, UR29, UR17, 0xa ;  /* 0x000000111d127291 */ /* 0x000fe2000f8e503f */
[----:B------:R-:W-:Y:S02]  /*1b4a0*/  UMOV UR19, 0xc0000010 ;  /* 0xc000001000137882 */ /* 0x000fe40000000000 */
[----:B------:R-:W-:Y:S02]  /*1b4b0*/  UMOV UR17, 0xc0000010 ;  /* 0xc000001000117882 */ /* 0x000fe40000000000 */
[----:B------:R-:W-:Y:S01]  /*1b4c0*/  UMOV UR16, UR33 ;  /* 0x0000002100107c82 */ /* 0x000fe20008000000 */
[----:B--2---:R-:W-:-:S06]  /*1b4d0*/  WARPGROUP.ARRIVE ;  /* 0x00000000000079c5 */ /* 0x004fcc0000000000 */
[----:B------:R-:W-:Y:S03]  /*1b4e0*/  QGMMA.64x256x32.F32.E4M3.E4M3 R108, gdesc[UR16], R108, UP0, gsb0 ;  /* 0x03e00000106c79f3 */ /* 0x000fe6000b80086c */
[----:B------:R-:W-:Y:S02]  /*1b4f0*/  WARPGROUP.DEPBAR.LE gsb0, 0x0 ;  /* 0x00008000000079c5 */ /* 0x000fe40000010000 */
[----:B------:R2:W-:Y:S04]  /*1b500*/  STL.64 [R1+0xc00], R108 ;  /* 0x000c006c01007387 */ /* 0x0005e80000100a00 */
        /* <DEDUP_REMOVED lines=63> */
[----:B--2---:R-:W2:Y:S04]  /*1b900*/  LDL.LU.64 R108, [R1] ;  /* 0x00000000016c7983 */ /* 0x004ea80000300a00 */
[----:B0-----:R-:W2:Y:S04]  /*1b910*/  LDL.LU.64 R110, [R1+0x8] ;  /* 0x00000800016e7983 */ /* 0x001ea80000300a00 */
[----:B-1----:R-:W2:Y:S04]  /*1b920*/  LDL.LU.64 R112, [R1+0x10] ;  /* 0x0000100001707983 */ /* 0x002ea80000300a00 */
[----:B---3--:R-:W3:Y:S04]  /*1b930*/  LDL.LU.64 R114, [R1+0x18] ;  /* 0x0000180001727983 */ /* 0x008ee80000300a00 */
[----:B----4-:R-:W4:Y:S04]  /*1b940*/  LDL.LU.64 R116, [R1+0x20] ;  /* 0x0000200001747983 */ /* 0x010f280000300a00 */
[----:B------:R-:W2:Y:S04]  /*1b950*/  LDL.LU.64 R118, [R1+0x28] ;  /* 0x0000280001767983 */ /* 0x000ea80000300a00 */
[----:B------:R-:W3:Y:S04]  /*1b960*/  LDL.LU.64 R120, [R1+0x30] ;  /* 0x0000300001787983 */ /* 0x000ee80000300a00 */
[----:B------:R-:W4:Y:S04]  /*1b970*/  LDL.LU.64 R122, [R1+0x38] ;  /* 0x00003800017a7983 */ /* 0x000f280000300a00 */
        /* <DEDUP_REMOVED lines=14> */
[----:B---3--:R-:W-:Y:S04]  /*1ba60*/  STL.64 [R1+0x22a8], R150 ;  /* 0x0022a89601007387 */ /* 0x008fe80000100a00 */
[----:B--2---:R-:W-:Y:S04]  /*1ba70*/  STL.64 [R1+0x22a0], R148 ;  /* 0x0022a09401007387 */ /* 0x004fe80000100a00 */
[----:B----4-:R-:W-:Y:S04]  /*1ba80*/  STL.64 [R1+0x2298], R146 ;  /* 0x0022989201007387 */ /* 0x010fe80000100a00 */
        /* <DEDUP_REMOVED lines=61> */
[----:B0-----:R-:W2:Y:S04]  /*1be60*/  LDL.LU.64 R24, [R1+0x800] ;  /* 0x0008000001187983 */ /* 0x001ea80000300a00 */
        /* <DEDUP_REMOVED lines=63> */
[----:B--2---:R-:W-:Y:S04]  /*1c260*/  STL.64 [R1+0x24a8], R150 ;  /* 0x0024a89601007387 */ /* 0x004fe80000100a00 */
[----:B----4-:R-:W-:Y:S04]  /*1c270*/  STL.64 [R1+0x24a0], R148 ;  /* 0x0024a09401007387 */ /* 0x010fe80000100a00 */
[----:B---3--:R-:W-:Y:S04]  /*1c280*/  STL.64 [R1+0x2498], R146 ;  /* 0x0024989201007387 */ /* 0x008fe80000100a00 */
        /* <DEDUP_REMOVED lines=381> */
[----:B------:R-:W-:Y:S01]  /*1da60*/  UIADD3 UR22, UR18, 0x200, URZ ;  /* 0x0000020012167890 */ /* 0x000fe2000fffe03f */
[----:B------:R-:W-:Y:S01]  /*1da70*/  UMOV UR20, UR16 ;  /* 0x0000001000147c82 */ /* 0x000fe20008000000 */
[----:B------:R-:W-:Y:S01]  /*1da80*/  UMOV UR21, UR17 ;  /* 0x0000001100157c82 */ /* 0x000fe20008000000 */
[----:B------:R-:W-:Y:S01]  /*1da90*/  UMOV UR23, 0xc0000010 ;  /* 0xc000001000177882 */ /* 0x000fe20000000000 */
[----:B------:R-:W3:Y:S04]  /*1daa0*/  LDL.LU.64 R152, [R1+0xb0] ;  /* 0x0000b00001987983 */ /* 0x000ee80000300a00 */
        /* <DEDUP_REMOVED lines=40> */
[----:B------:R-:W3:Y:S01]  /*1dd30*/  LDL.LU.64 R234, [R1+0x1f8] ;  /* 0x0001f80001ea7983 */ /* 0x000ee20000300a00 */
[----:B--2---:R-:W-:-:S06]  /*1dd40*/  WARPGROUP.ARRIVE ;  /* 0x00000000000079c5 */ /* 0x004fcc0000000000 */
[----:B------:R-:W-:Y:S03]  /*1dd50*/  QGMMA.64x256x32.F32.E4M3.E4M3 R24, gdesc[UR20], R24, UP0, gsb0 ;  /* 0x03e00000141879f3 */ /* 0x000fe6000b800818 */
        /* <DEDUP_REMOVED lines=130> */
[----:B------:R-:W-:Y:S01]  /*1e580*/  UMOV UR21, 0xc0000010 ;  /* 0xc000001000157882 */ /* 0x000fe20000000000 */
[----:B--2---:R-:W-:-:S07]  /*1e590*/  WARPGROUP.ARRIVE ;  /* 0x00000000000079c5 */ /* 0x004fce0000000000 */
        /* <DEDUP_REMOVED lines=130> */
[----:B------:R-:W-:Y:S01]  /*1edc0*/  UMOV UR16, UR20 ;  /* 0x0000001400107c82 */ /* 0x000fe20008000000 */
[----:B------:R-:W-:Y:S01]  /*1edd0*/  UMOV UR17, UR21 ;  /* 0x0000001500117c82 */ /* 0x000fe20008000000 */
        /* <DEDUP_REMOVED lines=200> */
[----:B0-----:R-:W3:Y:S04]  /*1fa60*/  LDL.LU.64 R150, [R1+0x22a8] ;  /* 0x0022a80001967983 */ /* 0x001ee80000300a00 */
        /* <DEDUP_REMOVED lines=21> */
[----:B------:R-:W-:Y:S01]  /*1fbc0*/  UMOV UR20, UR16 ;  /* 0x0000001000147c82 */ /* 0x000fe20008000000 */
[----:B------:R-:W-:-:S02]  /*1fbd0*/  UMOV UR21, UR17 ;  /* 0x0000001100157c82 */ /* 0x000fc40008000000 */
        /* <DEDUP_REMOVED lines=42> */
[----:B---3--:R-:W-:-:S06]  /*1fe80*/  WARPGROUP.ARRIVE ;  /* 0x00000000000079c5 */ /* 0x008fcc0000000000 */
[----:B------:R-:W-:Y:S03]  /*1fe90*/  QGMMA.64x256x32.F32.E4M3.E4M3 R108, gdesc[UR20], R108, UP0, gsb0 ;  /* 0x03e00000146c79f3 */ /* 0x000fe6000b80086c */
[----:B------:R-:W-:Y:S02]  /*1fea0*/  WARPGROUP.DEPBAR.LE gsb0, 0x0 ;  /* 0x00008000000079c5 */ /* 0x000fe40000010000 */
[----:B------:R-:W-:Y:S01]  /*1feb0*/  STL.64 [R1], R108 ;  /* 0x0000006c01007387 */ /* 0x000fe20000100a00 */
[----:B------:R-:W-:-:S03]  /*1fec0*/  IMAD.MOV.U32 R16, RZ, RZ, R235 ;  /* 0x000000ffff107224 */ /* 0x000fc600078e00eb */
        /* <DEDUP_REMOVED lines=64> */
[----:B------:R-:W4:Y:S04]  /*202d0*/  LDL.LU.64 R232, [R1+0x20a0] ;  /* 0x0020a00001e87983 */ /* 0x000f280000300a00 */
        /* <DEDUP_REMOVED lines=63> */
[----:B------:R-:W-:-:S02]  /*206d0*/  UMOV UR21, 0xc0000010 ;  /* 0xc000001000157882 */ /* 0x000fc40000000000 */
[----:B---3--:R-:W-:Y:S04]  /*206e0*/  STL.64 [R1+0x1ea8], R234 ;  /* 0x001ea8ea01007387 */ /* 0x008fe80000100a00 */
[----:B----4-:R-:W-:Y:S04]  /*206f0*/  STL.64 [R1+0x1ea0], R232 ;  /* 0x001ea0e801007387 */ /* 0x010fe80000100a00 */
[----:B--2---:R-:W-:Y:S04]  /*20700*/  STL.64 [R1+0x1e98], R230 ;  /* 0x001e98e601007387 */ /* 0x004fe80000100a00 */
        /* <DEDUP_REMOVED lines=38> */
[----:B------:R-:W-:Y:S01]  /*20970*/  STL.64 [R1+0x1d60], R152 ;  /* 0x001d609801007387 */ /* 0x000fe20000100a00 */
[----:B------:R-:W-:-:S06]  /*20980*/  WARPGROUP.ARRIVE ;  /* 0x00000000000079c5 */ /* 0x000fcc0000000000 */
        /* <DEDUP_REMOVED lines=221> */
[----:B------:R-:W-:-:S04]  /*21760*/  UIADD3 UR6, UR6, 0x1, URZ ;  /* 0x0000000106067890 */ /* 0x000fc8000fffe03f */
[----:B------:R-:W-:-:S04]  /*21770*/  UISETP.NE.AND UP0, UPT, UR6, UR34, UPT ;  /* 0x000000220600728c */ /* 0x000fc8000bf05270 */
[----:B------:R-:W-:-:S06]  /*21780*/  USEL UR22, URZ, 0x1, UP0 ;  /* 0x000000013f167887 */ /* 0x000fcc0008000000 */
[----:B------:R-:W-:-:S13]  /*21790*/  ISETP.NE.AND P0, PT, RZ, UR22, PT ;  /* 0x00000016ff007c0c */ /* 0x000fda000bf05270 */
[----:B0-----:R-:W-:Y:S05]  /*217a0*/  @!P0 BRA `(.L_x_28) ;  /* 0x000000f800508947 */ /* 0x001fea0003800000 */
[----:B------:R0:W-:Y:S04]  /*217b0*/  STL [R1+0x1e44], R64 ;  /* 0x001e444001007387 */ /* 0x0001e80000100800 */
[----:B0-----:R-:W2:Y:S04]  /*217c0*/  LDL R64, [R1+0xc00] ;  /* 0x000c000001407983 */ /* 0x001ea80000100800 */
[----:B------:R0:W-:Y:S04]  /*217d0*/  STL [R1+0x1e40], R65 ;  /* 0x001e404101007387 */ /* 0x0001e80000100800 */
[----:B0-----:R-:W3:Y:S04]  /*217e0*/  LDL R65, [R1+0xc04] ;  /* 0x000c040001417983 */ /* 0x001ee80000100800 */
[----:B------:R0:W-:Y:S04]  /*217f0*/  STL [R1+0x1e3c], R66 ;  /* 0x001e3c4201007387 */ /* 0x0001e80000100800 */
[----:B0-----:R-:W4:Y:S04]  /*21800*/  LDL R66, [R1+0xc08] ;  /* 0x000c080001427983 */ /* 0x001f280000100800 */
        /* <DEDUP_REMOVED lines=77> */
[----:B0-----:R-:W4:Y:S04]  /*21ce0*/  LDL.LU R105, [R1+0xe10] ;  /* 0x000e100001697983 */ /* 0x001f280000300800 */
[----:B------:R0:W-:Y:S04]  /*21cf0*/  STL [R1+0x1d9c], R106 ;  /* 0x001d9c6a01007387 */ /* 0x0001e80000100800 */
[----:B0-----:R-:W4:Y:S04]  /*21d00*/  LDL R106, [R1+0xd84] ;  /* 0x000d8400016a7983 */ /* 0x001f280000100800 */
[----:B------:R0:W-:Y:S04]  /*21d10*/  STL [R1+0x1d98], R107 ;  /* 0x001d986b01007387 */ /* 0x0001e80000100800 */
[----:B0-----:R-:W4:Y:S04]  /*21d20*/  LDL.LU R107, [R1+0xe0c] ;  /* 0x000e0c00016b7983 */ /* 0x001f280000300800 */
[----:B-----5:R0:W-:Y:S04]  /*21d30*/  STL [R1+0x1d94], R108 ;  /* 0x001d946c01007387 */ /* 0x0201e80000100800 */
[----:B0-----:R-:W4:Y:S04]  /*21d40*/  LDL R108, [R1+0xd80] ;  /* 0x000d8000016c7983 */ /* 0x001f280000100800 */
[----:B------:R0:W-:Y:S04]  /*21d50*/  STL [R1+0x1d90], R109 ;  /* 0x001d906d01007387 */ /* 0x0001e80000100800 */
[----:B0-----:R-:W4:Y:S04]  /*21d60*/  LDL.LU R109, [R1+0xe08] ;  /* 0x000e0800016d7983 */ /* 0x001f280000300800 */
        /* <DEDUP_REMOVED lines=113> */
[----:B0-----:R-:W4:Y:S01]  /*22480*/  LDL R0, [R1+0xca4] ;  /* 0x000ca40001007983 */ /* 0x001f220000100800 */
[----:B--2---:R-:W-:-:S01]  /*22490*/  FADD R17, R64, R17 ;  /* 0x0000001140117221 */ /* 0x004fc20000000000 */
[----:B---3--:R-:W-:Y:S01]  /*224a0*/  FADD R18, R65, R18 ;  /* 0x0000001241127221 */ /* 0x008fe20000000000 */
[----:B----4-:R-:W-:-:S01]  /*224b0*/  FADD R19, R66, R19 ;  /* 0x0000001342137221 */ /* 0x010fc20000000000 */
[----:B------:R-:W2:Y:S01]  /*224c0*/  LDL.LU R64, [R1+0x1e44] ;  /* 0x001e440001407983 */ /* 0x000ea20000300800 */
[----:B------:R-:W-:-:S01]  /*224d0*/  FADD R20, R67, R20 ;  /* 0x0000001443147221 */ /* 0x000fc20000000000 */
[----:B------:R-:W-:-:S02]  /*224e0*/  FADD R21, R68, R21 ;  /* 0x0000001544157221 */ /* 0x000fc40000000000 */
[----:B------:R-:W3:Y:S01]  /*224f0*/  LDL.LU R65, [R1+0x1e40] ;  /* 0x001e400001417983 */ /* 0x000ee20000300800 */
[----:B------:R-:W-:-:S03]  /*22500*/  FADD R22, R69, R22 ;  /* 0x0000001645167221 */ /* 0x000fc60000000000 */
[----:B------:R-:W4:Y:S01]  /*22510*/  LDL.LU R66, [R1+0x1e3c] ;  /* 0x001e3c0001427983 */ /* 0x000f220000300800 */
        /* <DEDUP_REMOVED lines=62> */
[----:B------:R-:W-:-:S01]  /*22900*/  FADD R182, R101, R182 ;  /* 0x000000b665b67221 */ /* 0x000fc20000000000 */
[----:B------:R-:W-:Y:S02]  /*22910*/  FADD R113, R114, R113 ;  /* 0x0000007172717221 */ /* 0x000fe40000000000 */
[----:B------:R-:W4:Y:S01]  /*22920*/  LDL.LU R98, [R1+0x1dbc] ;  /* 0x001dbc0001627983 */ /* 0x000f220000300800 */
[----:B------:R-:W-:-:S01]  /*22930*/  FADD R183, R102, R183 ;  /* 0x000000b766b77221 */ /* 0x000fc20000000000 */
[----:B------:R-:W-:Y:S02]  /*22940*/  FADD R111, R112, R111 ;  /* 0x0000006f706f7221 */ /* 0x000fe40000000000 */
[----:B------:R-:W4:Y:S01]  /*22950*/  LDL.LU R99, [R1+0x1db8] ;  /* 0x001db80001637983 */ /* 0x000f220000300800 */
[----:B------:R-:W-:-:S03]  /*22960*/  FADD R184, R103, R184 ;  /* 0x000000b867b87221 */ /* 0x000fc60000000000 */
[----:B------:R-:W4:Y:S01]  /*22970*/  LDL.LU R100, [R1+0x1db4] ;  /* 0x001db40001647983 */ /* 0x000f220000300800 */
[----:B------:R-:W-:-:S01]  /*22980*/  FADD R185, R104, R185 ;  /* 0x000000b968b97221 */ /* 0x000fc20000000000 */
[----:B------:R-:W-:Y:S02]  /*22990*/  FADD R109, R110, R109 ;  /* 0x0000006d6e6d7221 */ /* 0x000fe40000000000 */
        /* <DEDUP_REMOVED lines=8> */
[----:B------:R-:W-:Y:S01]  /*22a20*/  FADD R203, R149, R203 ;  /* 0x000000cb95cb7221 */ /* 0x000fe20000000000 */
[----:B------:R-:W-:-:S01]  /*22a30*/  FADD R204, R148, R204 ;  /* 0x000000cc94cc7221 */ /* 0x000fc20000000000 */
[----:B------:R0:W-:Y:S01]  /*22a40*/  STL [R1+0xe00], R113 ;  /* 0x000e007101007387 */ /* 0x0001e20000100800 */
[----:B------:R-:W-:-:S01]  /*22a50*/  FADD R205, R147, R205 ;  /* 0x000000cd93cd7221 */ /* 0x000fc20000000000 */
[----:B------:R-:W-:Y:S01]  /*22a60*/  FADD R206, R146, R206 ;  /* 0x000000ce92ce7221 */ /* 0x000fe20000000000 */
[----:B------:R-:W-:-:S01]  /*22a70*/  FADD R207, R145, R207 ;  /* 0x000000cf91cf7221 */ /* 0x000fc20000000000 */
[----:B------:R1:W-:Y:S01]  /*22a80*/  STL [R1+0xe04], R111 ;  /* 0x000e046f01007387 */ /* 0x0003e20000100800 */
[----:B------:R-:W-:-:S01]  /*22a90*/  FADD R208, R144, R208 ;  /* 0x000000d090d07221 */ /* 0x000fc20000000000 */
[----:B------:R-:W-:Y:S01]  /*22aa0*/  FADD R209, R143, R209 ;  /* 0x000000d18fd17221 */ /* 0x000fe20000000000 */
[----:B------:R-:W-:-:S01]  /*22ab0*/  FADD R210, R142, R210 ;  /* 0x000000d28ed27221 */ /* 0x000fc20000000000 */
[----:B------:R-:W2:Y:S01]  /*22ac0*/  LDL R151, [R1+0xd88] ;  /* 0x000d880001977983 */ /* 0x000ea20000100800 */
[----:B------:R-:W-:-:S01]  /*22ad0*/  FADD R211, R141, R211 ;  /* 0x000000d38dd37221 */ /* 0x000fc20000000000 */
[----:B------:R-:W-:Y:S01]  /*22ae0*/  FADD R212, R140, R212 ;  /* 0x000000d48cd47221 */ /* 0x000fe20000000000 */
[----:B------:R-:W-:-:S01]  /*22af0*/  FADD R213, R139, R213 ;  /* 0x000000d58bd57221 */ /* 0x000fc20000000000 */
[----:B------:R1:W-:Y:S01]  /*22b00*/  STL [R1+0xe08], R109 ;  /* 0x000e086d01007387 */ /* 0x0003e20000100800 */
[----:B------:R-:W-:-:S01]  /*22b10*/  FADD R214, R138, R214 ;  /* 0x000000d68ad67221 */ /* 0x000fc20000000000 */
[----:B------:R-:W-:Y:S01]  /*22b20*/  FADD R215, R137, R215 ;  /* 0x000000d789d77221 */ /* 0x000fe20000000000 */
[----:B------:R-:W-:-:S01]  /*22b30*/  FADD R216, R136, R216 ;  /* 0x000000d888d87221 */ /* 0x000fc20000000000 */
[----:B------:R-:W2:Y:S01]  /*22b40*/  LDL.LU R150, [R1+0xe14] ;  /* 0x000e140001967983 */ /* 0x000ea20000300800 */
[----:B------:R-:W-:-:S01]  /*22b50*/  FADD R217, R135, R217 ;  /* 0x000000d987d97221 */ /* 0x000fc20000000000 */
[----:B------:R-:W-:Y:S01]  /*22b60*/  FADD R218, R134, R218 ;  /* 0x000000da86da7221 */ /* 0x000fe20000000000 */
[----:B------:R-:W-:-:S01]  /*22b70*/  FADD R219, R133, R219 ;  /* 0x000000db85db7221 */ /* 0x000fc20000000000 */
[----:B------:R1:W-:Y:S01]  /*22b80*/  STL [R1+0xe0c], R107 ;  /* 0x000e0c6b01007387 */ /* 0x0003e20000100800 */
[----:B------:R-:W-:-:S01]  /*22b90*/  FADD R220, R132, R220 ;  /* 0x000000dc84dc7221 */ /* 0x000fc20000000000 */
[----:B------:R-:W-:Y:S01]  /*22ba0*/  FADD R221, R131, R221 ;  /* 0x000000dd83dd7221 */ /* 0x000fe20000000000 */
[----:B------:R-:W-:-:S01]  /*22bb0*/  FADD R222, R130, R222 ;  /* 0x000000de82de7221 */ /* 0x000fc20000000000 */
[----:B------:R-:W3:Y:S01]  /*22bc0*/  LDL R149, [R1+0xd8c] ;  /* 0x000d8c0001957983 */ /* 0x000ee20000100800 */
[----:B------:R-:W-:-:S01]  /*22bd0*/  FADD R223, R129, R223 ;  /* 0x000000df81df7221 */ /* 0x000fc20000000000 */
[----:B------:R-:W-:Y:S01]  /*22be0*/  FADD R224, R128, R224 ;  /* 0x000000e080e07221 */ /* 0x000fe20000000000 */
[----:B------:R-:W-:-:S01]  /*22bf0*/  FADD R225, R127, R225 ;  /* 0x000000e17fe17221 */ /* 0x000fc20000000000 */
[----:B------:R1:W-:Y:S01]  /*22c00*/  STL [R1+0xe10], R105 ;  /* 0x000e106901007387 */ /* 0x0003e20000100800 */
[----:B------:R-:W-:-:S01]  /*22c10*/  FADD R226, R126, R226 ;  /* 0x000000e27ee27221 */ /* 0x000fc20000000000 */
[----:B------:R-:W-:Y:S01]  /*22c20*/  FADD R227, R125, R227 ;  /* 0x000000e37de37221 */ /* 0x000fe20000000000 */
[----:B------:R-:W-:-:S01]  /*22c30*/  FADD R228, R124, R228 ;  /* 0x000000e47ce47221 */ /* 0x000fc20000000000 */
[----:B------:R-:W3:Y:S01]  /*22c40*/  LDL.LU R148, [R1+0xe18] ;  /* 0x000e180001947983 */ /* 0x000ee20000300800 */
[----:B------:R-:W-:-:S01]  /*22c50*/  FADD R229, R123, R229 ;  /* 0x000000e57be57221 */ /* 0x000fc20000000000 */
[----:B------:R-:W-:Y:S01]  /*22c60*/  FADD R230, R122, R230 ;  /* 0x000000e67ae67221 */ /* 0x000fe20000000000 */
[----:B------:R-:W-:-:S01]  /*22c70*/  FADD R231, R121, R231 ;  /* 0x000000e779e77221 */ /* 0x000fc20000000000 */
[----:B------:R-:W4:Y:S01]  /*22c80*/  LDL R147, [R1+0xd90] ;  /* 0x000d900001937983 */ /* 0x000f220000100800 */
[----:B------:R-:W-:-:S01]  /*22c90*/  FADD R232, R120, R232 ;  /* 0x000000e878e87221 */ /* 0x000fc20000000000 */
[----:B------:R-:W-:Y:S01]  /*22ca0*/  FADD R233, R119, R233 ;  /* 0x000000e977e97221 */ /* 0x000fe20000000000 */
[----:B------:R-:W-:-:S01]  /*22cb0*/  FADD R200, R15, R200 ;  /* 0x000000c80fc87221 */ /* 0x000fc20000000000 */
[----:B------:R-:W4:Y:S01]  /*22cc0*/  LDL.LU R146, [R1+0xe1c] ;  /* 0x000e1c0001927983 */ /* 0x000f220000300800 */
        /* <DEDUP_REMOVED lines=15> */
[----:B------:R-:W4:Y:S04]  /*22dc0*/  LDL.LU R142, [R1+0xe24] ;  /* 0x000e2400018e7983 */ /* 0x000f280000300800 */
[----:B------:R-:W4:Y:S01]  /*22dd0*/  LDL R141, [R1+0xd9c] ;  /* 0x000d9c00018d7983 */ /* 0x000f220000100800 */
[----:B------:R-:W-:-:S03]  /*22de0*/  FADD R191, R6, R191 ;  /* 0x000000bf06bf7221 */ /* 0x000fc60000000000 */
[----:B------:R-:W4:Y:S04]  /*22df0*/  LDL.LU R140, [R1+0xe28] ;  /* 0x000e2800018c7983 */ /* 0x000f280000300800 */
[----:B------:R-:W4:Y:S04]  /*22e00*/  LDL R139, [R1+0xda0] ;  /* 0x000da000018b7983 */ /* 0x000f280000100800 */
[----:B------:R-:W4:Y:S04]  /*22e10*/  LDL.LU R138, [R1+0xe2c] ;  /* 0x000e2c00018a7983 */ /* 0x000f280000300800 */
[----:B------:R-:W4:Y:S01]  /*22e20*/  LDL R137, [R1+0xda4] ;  /* 0x000da40001897983 */ /* 0x000f220000100800 */
[----:B------:R-:W-:-:S03]  /*22e30*/  FADD R190, R5, R190 ;  /* 0x000000be05be7221 */ /* 0x000fc60000000000 */
[----:B------:R-:W4:Y:S04]  /*22e40*/  LDL.LU R136, [R1+0xe30] ;  /* 0x000e300001887983 */ /* 0x000f280000300800 */
[----:B------:R-:W4:Y:S04]  /*22e50*/  LDL R135, [R1+0xda8] ;  /* 0x000da80001877983 */ /* 0x000f280000100800 */
[----:B------:R-:W4:Y:S01]  /*22e60*/  LDL.LU R134, [R1+0xe34] ;  /* 0x000e340001867983 */ /* 0x000f220000300800 */
[----:B------:R-:W-:-:S03]  /*22e70*/  FADD R189, R4, R189 ;  /* 0x000000bd04bd7221 */ /* 0x000fc60000000000 */
[----:B------:R-:W4:Y:S04]  /*22e80*/  LDL R133, [R1+0xdac] ;  /* 0x000dac0001857983 */ /* 0x000f280000100800 */
[----:B------:R-:W4:Y:S04]  /*22e90*/  LDL.LU R132, [R1+0xe38] ;  /* 0x000e380001847983 */ /* 0x000f280000300800 */
[----:B------:R-:W4:Y:S04]  /*22ea0*/  LDL R131, [R1+0xdb0] ;  /* 0x000db00001837983 */ /* 0x000f280000100800 */
[----:B------:R-:W4:Y:S01]  /*22eb0*/  LDL.LU R130, [R1+0xe3c] ;  /* 0x000e3c0001827983 */ /* 0x000f220000300800 */
[----:B------:R-:W-:-:S03]  /*22ec0*/  FADD R188, R3, R188 ;  /* 0x000000bc03bc7221 */ /* 0x000fc60000000000 */
[----:B------:R-:W4:Y:S04]  /*22ed0*/  LDL R129, [R1+0xdb4] ;  /* 0x000db40001817983 */ /* 0x000f280000100800 */
        /* <DEDUP_REMOVED lines=23> */
[----:B0-----:R-:W4:Y:S04]  /*23050*/  LDL R113, [R1+0xde0] ;  /* 0x000de00001717983 */ /* 0x001f280000100800 */
[----:B------:R-:W4:Y:S04]  /*23060*/  LDL.LU R9, [R1+0xe6c] ;  /* 0x000e6c0001097983 */ /* 0x000f280000300800 */
[----:B------:R-:W4:Y:S04]  /*23070*/  LDL R112, [R1+0xde4] ;  /* 0x000de40001707983 */ /* 0x000f280000100800 */
[----:B------:R-:W4:Y:S04]  /*23080*/  LDL.LU R8, [R1+0xe70] ;  /* 0x000e700001087983 */ /* 0x000f280000300800 */
[----:B-1----:R-:W4:Y:S04]  /*23090*/  LDL R111, [R1+0xde8] ;  /* 0x000de800016f7983 */ /* 0x002f280000100800 */
        /* <DEDUP_REMOVED lines=12> */
[----:B------:R-:W4:Y:S01]  /*23160*/  LDL.LU R0, [R1+0xe8c] ;  /* 0x000e8c0001007983 */ /* 0x000f220000300800 */
[----:B--2---:R-:W-:-:S05]  /*23170*/  FADD R150, R151, R150 ;  /* 0x0000009697967221 */ /* 0x004fca0000000000 */
[----:B------:R0:W-:Y:S01]  /*23180*/  STL [R1+0xe14], R150 ;  /* 0x000e149601007387 */ /* 0x0001e20000100800 */
[----:B---3--:R-:W-:-:S01]  /*23190*/  FADD R148, R149, R148 ;  /* 0x0000009495947221 */ /* 0x008fc20000000000 */
[----:B----4-:R-:W-:-:S04]  /*231a0*/  FADD R146, R147, R146 ;  /* 0x0000009293927221 */ /* 0x010fc80000000000 */
[----:B------:R1:W-:Y:S01]  /*231b0*/  STL [R1+0xe18], R148 ;  /* 0x000e189401007387 */ /* 0x0003e20000100800 */
[----:B------:R-:W-:-:S03]  /*231c0*/  FADD R144, R145, R144 ;  /* 0x0000009091907221 */ /* 0x000fc60000000000 */
        /* <DEDUP_REMOVED lines=48> */
[----:B------:R4:W-:Y:S04]  /*234d0*/  STL [R1+0xe7c], R5 ;  /* 0x000e7c0501007387 */ /* 0x0009e80000100800 */
[----:B------:R4:W-:Y:S01]  /*234e0*/  STL [R1+0xe80], R4 ;  /* 0x000e800401007387 */ /* 0x0009e20000100800 */
[----:B------:R-:W-:-:S03]  /*234f0*/  FADD R3, R107, R3 ;  /* 0x000000036b037221 */ /* 0x000fc60000000000 */
[----:B------:R-:W4:Y:S04]  /*23500*/  LDL R151, [R1+0xa04] ;  /* 0x000a040001977983 */ /* 0x000f280000100800 */
[----:B------:R4:W-:Y:S01]  /*23510*/  STL [R1+0xe84], R3 ;  /* 0x000e840301007387 */ /* 0x0009e20000100800 */
[----:B------:R-:W-:-:S03]  /*23520*/  FADD R2, R106, R2 ;  /* 0x000000026a027221 */ /* 0x000fc60000000000 */
[----:B0-----:R-:W4:Y:S04]  /*23530*/  LDL.LU R150, [R1+0xe90] ;  /* 0x000e900001967983 */ /* 0x001f280000300800 */
[----:B------:R0:W-:Y:S01]  /*23540*/  STL [R1+0xe88], R2 ;  /* 0x000e880201007387 */ /* 0x0001e20000100800 */
[----:B------:R-:W-:-:S03]  /*23550*/  FADD R0, R105, R0 ;  /* 0x0000000069007221 */ /* 0x000fc60000000000 */
[----:B------:R-:W4:Y:S04]  /*23560*/  LDL R149, [R1+0xa08] ;  /* 0x000a080001957983 */ /* 0x000f280000100800 */
[----:B------:R0:W-:Y:S04]  /*23570*/  STL [R1+0xe8c], R0 ;  /* 0x000e8c0001007387 */ /* 0x0001e80000100800 */
[----:B-1----:R-:W4:Y:S04]  /*23580*/  LDL.LU R148, [R1+0xe94] ;  /* 0x000e940001947983 */ /* 0x002f280000300800 */
[----:B------:R-:W4:Y:S04]  /*23590*/  LDL R147, [R1+0xa0c] ;  /* 0x000a0c0001937983 */ /* 0x000f280000100800 */
[----:B--2---:R-:W2:Y:S04]  /*235a0*/  LDL.LU R146, [R1+0xe98] ;  /* 0x000e980001927983 */ /* 0x004ea80000300800 */
[----:B------:R-:W2:Y:S04]  /*235b0*/  LDL R145, [R1+0xa10] ;  /* 0x000a100001917983 */ /* 0x000ea80000100800 */
[----:B---3--:R-:W3:Y:S04]  /*235c0*/  LDL.LU R144, [R1+0xe9c] ;  /* 0x000e9c0001907983 */ /* 0x008ee80000300800 */
[----:B------:R-:W3:Y:S04]  /*235d0*/  LDL R143, [R1+0xa14] ;  /* 0x000a1400018f7983 */ /* 0x000ee80000100800 */
[----:B----4-:R-:W4:Y:S04]  /*235e0*/  LDL.LU R142, [R1+0xea0] ;  /* 0x000ea000018e7983 */ /* 0x010f280000300800 */
        /* <DEDUP_REMOVED lines=49> */
[----:B0-----:R-:W4:Y:S04]  /*23900*/  LDL.LU R2, [R1+0xf04] ;  /* 0x000f040001027983 */ /* 0x001f280000300800 */
[----:B------:R-:W4:Y:S04]  /*23910*/  LDL R105, [R1+0xa7c] ;  /* 0x000a7c0001697983 */ /* 0x000f280000100800 */
[----:B------:R-:W4:Y:S01]  /*23920*/  LDL.LU R0, [R1+0xf08] ;  /* 0x000f080001007983 */ /* 0x000f220000300800 */
[----:B------:R-:W-:-:S05]  /*23930*/  FADD R150, R151, R150 ;  /* 0x0000009697967221 */ /* 0x000fca0000000000 */
[----:B------:R0:W-:Y:S01]  /*23940*/  STL [R1+0xe90], R150 ;  /* 0x000e909601007387 */ /* 0x0001e20000100800 */
[----:B------:R-:W-:-:S01]  /*23950*/  FADD R148, R149, R148 ;  /* 0x0000009495947221 */ /* 0x000fc20000000000 */
[----:B--2---:R-:W-:-:S04]  /*23960*/  FADD R146, R147, R146 ;  /* 0x0000009293927221 */ /* 0x004fc80000000000 */
[----:B------:R1:W-:Y:S01]  /*23970*/  STL [R1+0xe94], R148 ;  /* 0x000e949401007387 */ /* 0x0003e20000100800 */
[----:B---3--:R-:W-:-:S03]  /*23980*/  FADD R144, R145, R144 ;  /* 0x0000009091907221 */ /* 0x008fc60000000000 */
[----:B------:R2:W-:Y:S01]  /*23990*/  STL [R1+0xe98], R146 ;  /* 0x000e989201007387 */ /* 0x0005e20000100800 */
[----:B----4-:R-:W-:-:S03]  /*239a0*/  FADD R142, R143, R142 ;  /* 0x0000008e8f8e7221 */ /* 0x010fc60000000000 */
        /* <DEDUP_REMOVED lines=2448> */
[----:B------:R-:W4:Y:S04]  /*2d2b0*/  LDL R116, [R1] ;  /* 0x0000000001747983 */ /* 0x000f280000100800 */
        /* <DEDUP_REMOVED lines=24> */
[----:B------:R-:W-:Y:S01]  /*2d440*/  STL [R1+0x1840], R150 ;  /* 0x0018409601007387 */ /* 0x000fe20000100800 */
[----:B------:R-:W-:-:S01]  /*2d450*/  FADD R148, R149, R148 ;  /* 0x0000009495947221 */ /* 0x000fc20000000000 */
[----:B--2---:R-:W-:-:S04]  /*2d460*/  FADD R146, R147, R146 ;  /* 0x0000009293927221 */ /* 0x004fc80000000000 */
[----:B------:R-:W-:Y:S01]  /*2d470*/  STL [R1+0x1844], R148 ;  /* 0x0018449401007387 */ /* 0x000fe20000100800 */
[----:B---3--:R-:W-:-:S03]  /*2d480*/  FADD R144, R145, R144 ;  /* 0x0000009091907221 */ /* 0x008fc60000000000 */
[----:B------:R-:W-:Y:S01]  /*2d490*/  STL [R1+0x1848], R146 ;  /* 0x0018489201007387 */ /* 0x000fe20000100800 */
[----:B----4-:R-:W-:-:S03]  /*2d4a0*/  FADD R142, R143, R142 ;  /* 0x0000008e8f8e7221 */ /* 0x010fc60000000000 */
[----:B------:R-:W-:Y:S01]  /*2d4b0*/  STL [R1+0x184c], R144 ;  /* 0x00184c9001007387 */ /* 0x000fe20000100800 */
[----:B------:R-:W-:-:S03]  /*2d4c0*/  FADD R140, R141, R140 ;  /* 0x0000008c8d8c7221 */ /* 0x000fc60000000000 */
        /* <DEDUP_REMOVED lines=46> */
[----:B------:R-:W-:-:S01]  /*2d7b0*/  FADD R3, R107, R3 ;  /* 0x000000036b037221 */ /* 0x000fc20000000000 */
[----:B------:R-:W-:Y:S01]  /*2d7c0*/  FADD R2, R106, R2 ;  /* 0x000000026a027221 */ /* 0x000fe20000000000 */
[----:B------:R-:W-:-:S02]  /*2d7d0*/  FADD R0, R105, R0 ;  /* 0x0000000069007221 */ /* 0x000fc40000000000 */
[----:B------:R-:W4:Y:S04]  /*2d7e0*/  LDL R105, [R1+0x30] ;  /* 0x0000300001697983 */ /* 0x000f280000100800 */
[----:B------:R4:W-:Y:S04]  /*2d7f0*/  STL [R1+0x18b0], R3 ;  /* 0x0018b00301007387 */ /* 0x0009e80000100800 */
[----:B------:R-:W4:Y:S04]  /*2d800*/  LDL.LU R106, [R1+0x18bc] ;  /* 0x0018bc00016a7983 */ /* 0x000f280000300800 */
[----:B------:R4:W-:Y:S04]  /*2d810*/  STL [R1+0x18b4], R2 ;  /* 0x0018b40201007387 */ /* 0x0009e80000100800 */
[----:B------:R-:W4:Y:S04]  /*2d820*/  LDL R107, [R1+0x34] ;  /* 0x00003400016b7983 */ /* 0x000f280000100800 */
[----:B------:R4:W-:Y:S04]  /*2d830*/  STL [R1+0x18b8], R0 ;  /* 0x0018b80001007387 */ /* 0x0009e80000100800 */
        /* <DEDUP_REMOVED lines=59> */
[----:B------:R-:W-:-:S03]  /*2dbf0*/  FADD R106, R105, R106 ;  /* 0x0000006a696a7221 */ /* 0x000fc60000000000 */
[----:B------:R-:W4:Y:S04]  /*2dc00*/  LDL.LU R105, [R1+0x1da0] ;  /* 0x001da00001697983 */ /* 0x000f280000300800 */
[----:B------:R0:W-:Y:S01]  /*2dc10*/  STL [R1+0x18bc], R106 ;  /* 0x0018bc6a01007387 */ /* 0x0001e20000100800 */
[----:B------:R-:W-:-:S03]  /*2dc20*/  FADD R108, R107, R108 ;  /* 0x0000006c6b6c7221 */ /* 0x000fc60000000000 */
[----:B0-----:R-:W4:Y:S04]  /*2dc30*/  LDL.LU R106, [R1+0x1d9c] ;  /* 0x001d9c00016a7983 */ /* 0x001f280000300800 */
[----:B------:R-:W4:Y:S01]  /*2dc40*/  LDL.LU R107, [R1+0x1d98] ;  /* 0x001d9800016b7983 */ /* 0x000f220000300800 */
[----:B------:R-:W-:-:S03]  /*2dc50*/  FADD R110, R109, R110 ;  /* 0x0000006e6d6e7221 */ /* 0x000fc60000000000 */
        /* <DEDUP_REMOVED lines=8> */
[----:B------:R-:W4:Y:S04]  /*2dce0*/  LDL.LU R111, [R1+0x1d88] ;  /* 0x001d8800016f7983 */ /* 0x000f280000300800 */
[----:B------:R0:W-:Y:S01]  /*2dcf0*/  STL [R1+0x18c8], R112 ;  /* 0x0018c87001007387 */ /* 0x0001e20000100800 */
[----:B------:R-:W-:-:S01]  /*2dd00*/  FADD R118, R117, R118 ;  /* 0x0000007675767221 */ /* 0x000fc20000000000 */
[----:B------:R-:W-:-:S02]  /*2dd10*/  FADD R120, R119, R120 ;  /* 0x0000007877787221 */ /* 0x000fc40000000000 */
        /* <DEDUP_REMOVED lines=14> */
[----:B------:R-:W-:Y:S01]  /*2de00*/  FADD R140, R141, R140 ;  /* 0x0000008c8d8c7221 */ /* 0x000fe20000000000 */
[----:B------:R-:W-:-:S01]  /*2de10*/  FADD R138, R139, R138 ;  /* 0x0000008a8b8a7221 */ /* 0x000fc20000000000 */
[----:B0-----:R-:W4:Y:S04]  /*2de20*/  LDL.LU R118, [R1+0x1d6c] ;  /* 0x001d6c0001767983 */ /* 0x001f280000300800 */
[----:B------:R-:W4:Y:S04]  /*2de30*/  LDL.LU R119, [R1+0x1d68] ;  /* 0x001d680001777983 */ /* 0x000f280000300800 */
[----:B------:R0:W-:Y:S01]  /*2de40*/  STL [R1+0x18d8], R120 ;  /* 0x0018d87801007387 */ /* 0x0001e20000100800 */
[----:B------:R-:W-:-:S01]  /*2de50*/  FADD R136, R137, R136 ;  /* 0x0000008889887221 */ /* 0x000fc20000000000 */
[----:B------:R-:W-:-:S02]  /*2de60*/  FADD R15, R135, R15 ;  /* 0x0000000f870f7221 */ /* 0x000fc40000000000 */
[----:B0-----:R-:W4:Y:S04]  /*2de70*/  LDL.LU R120, [R1+0x1d64] ;  /* 0x001d640001787983 */ /* 0x001f280000300800 */
[----:B------:R-:W-:Y:S01]  /*2de80*/  STL [R1+0x18dc], R150 ;  /* 0x0018dc9601007387 */ /* 0x000fe20000100800 */
[----:B--2---:R-:W-:-:S03]  /*2de90*/  FADD R14, R134, R14 ;  /* 0x0000000e860e7221 */ /* 0x004fc60000000000 */
[----:B------:R-:W-:Y:S01]  /*2dea0*/  STL [R1+0x18e0], R148 ;  /* 0x0018e09401007387 */ /* 0x000fe20000100800 */
[----:B---3--:R-:W-:-:S03]  /*2deb0*/  FADD R13, R133, R13 ;  /* 0x0000000d850d7221 */ /* 0x008fc60000000000 */
[----:B------:R-:W-:Y:S04]  /*2dec0*/  STL [R1+0x18e4], R146 ;  /* 0x0018e49201007387 */ /* 0x000fe80000100800 */
[----:B------:R-:W-:Y:S01]  /*2ded0*/  STL [R1+0x18e8], R144 ;  /* 0x0018e89001007387 */ /* 0x000fe20000100800 */
[----:B----4-:R-:W-:-:S03]  /*2dee0*/  FADD R12, R132, R12 ;  /* 0x0000000c840c7221 */ /* 0x010fc60000000000 */
[----:B------:R-:W-:Y:S04]  /*2def0*/  STL [R1+0x18ec], R142 ;  /* 0x0018ec8e01007387 */ /* 0x000fe80000100800 */
[----:B------:R-:W-:Y:S01]  /*2df00*/  STL [R1+0x18f0], R140 ;  /* 0x0018f08c01007387 */ /* 0x000fe20000100800 */
[----:B------:R-:W-:-:S03]  /*2df10*/  FADD R11, R131, R11 ;  /* 0x0000000b830b7221 */ /* 0x000fc60000000000 */
        /* <DEDUP_REMOVED lines=9> */
[----:B------:R-:W-:Y:S01]  /*2dfb0*/  STL [R1+0x190c], R11 ;  /* 0x00190c0b01007387 */ /* 0x000fe20000100800 */
[----:B------:R-:W-:-:S03]  /*2dfc0*/  FADD R7, R127, R7 ;  /* 0x000000077f077221 */ /* 0x000fc60000000000 */
[----:B------:R0:W-:Y:S04]  /*2dfd0*/  STL [R1+0x1910], R10 ;  /* 0x0019100a01007387 */ /* 0x0001e80000100800 */
[----:B------:R-:W-:Y:S01]  /*2dfe0*/  STL [R1+0x1914], R9 ;  /* 0x0019140901007387 */ /* 0x000fe20000100800 */
[----:B------:R-:W-:-:S03]  /*2dff0*/  FADD R6, R126, R6 ;  /* 0x000000067e067221 */ /* 0x000fc60000000000 */
[----:B------:R-:W-:Y:S04]  /*2e000*/  STL [R1+0x1918], R8 ;  /* 0x0019180801007387 */ /* 0x000fe80000100800 */
[----:B------:R-:W-:Y:S01]  /*2e010*/  STL [R1+0x191c], R7 ;  /* 0x00191c0701007387 */ /* 0x000fe20000100800 */
[----:B------:R-:W-:-:S03]  /*2e020*/  FADD R5, R125, R5 ;  /* 0x000000057d057221 */ /* 0x000fc60000000000 */
[----:B------:R-:W-:Y:S01]  /*2e030*/  STL [R1+0x1920], R6 ;  /* 0x0019200601007387 */ /* 0x000fe20000100800 */
[----:B------:R-:W-:-:S03]  /*2e040*/  FADD R4, R124, R4 ;  /* 0x000000047c047221 */ /* 0x000fc60000000000 */
[----:B------:R-:W-:Y:S04]  /*2e050*/  STL [R1+0x1924], R5 ;  /* 0x0019240501007387 */ /* 0x000fe80000100800 */
[----:B------:R-:W-:Y:S01]  /*2e060*/  STL [R1+0x1928], R4 ;  /* 0x0019280401007387 */ /* 0x000fe20000100800 */
[----:B------:R-:W-:-:S01]  /*2e070*/  FADD R3, R123, R3 ;  /* 0x000000037b037221 */ /* 0x000fc20000000000 */
[----:B------:R-:W-:Y:S01]  /*2e080*/  FADD R2, R122, R2 ;  /* 0x000000027a027221 */ /* 0x000fe20000000000 */
[----:B------:R-:W-:-:S02]  /*2e090*/  FADD R0, R121, R0 ;  /* 0x0000000079007221 */ /* 0x000fc40000000000 */
[----:B------:R-:W2:Y:S04]  /*2e0a0*/  LDL R121, [R1+0xac] ;  /* 0x0000ac0001797983 */ /* 0x000ea80000100800 */
[----:B------:R1:W-:Y:S04]  /*2e0b0*/  STL [R1+0x192c], R3 ;  /* 0x00192c0301007387 */ /* 0x0003e80000100800 */
[----:B0-----:R-:W2:Y:S04]  /*2e0c0*/  LDL.LU R10, [R1+0x1938] ;  /* 0x00193800010a7983 */ /* 0x001ea80000300800 */
[----:B------:R0:W-:Y:S04]  /*2e0d0*/  STL [R1+0x1930], R2 ;  /* 0x0019300201007387 */ /* 0x0001e80000100800 */
[----:B------:R-:W3:Y:S04]  /*2e0e0*/  LDL R122, [R1+0xb0] ;  /* 0x0000b000017a7983 */ /* 0x000ee80000100800 */
[----:B------:R4:W-:Y:S04]  /*2e0f0*/  STL [R1+0x1934], R0 ;  /* 0x0019340001007387 */ /* 0x0009e80000100800 */
[----:B------:R-:W3:Y:S04]  /*2e100*/  LDL.LU R11, [R1+0x193c] ;  /* 0x00193c00010b7983 */ /* 0x000ee80000300800 */
[----:B------:R-:W3:Y:S04]  /*2e110*/  LDL R123, [R1+0xb4] ;  /* 0x0000b400017b7983 */ /* 0x000ee80000100800 */
        /* <DEDUP_REMOVED lines=20> */
[----:B-1----:R-:W3:Y:S04]  /*2e260*/  LDL.LU R3, [R1+0x1968] ;  /* 0x0019680001037983 */ /* 0x002ee80000300800 */
[----:B------:R-:W3:Y:S04]  /*2e270*/  LDL R135, [R1+0xe0] ;  /* 0x0000e00001877983 */ /* 0x000ee80000100800 */
[----:B0-----:R-:W3:Y:S04]  /*2e280*/  LDL.LU R2, [R1+0x196c] ;  /* 0x00196c0001027983 */ /* 0x001ee80000300800 */
[----:B------:R-:W3:Y:S04]  /*2e290*/  LDL R134, [R1+0xe4] ;  /* 0x0000e40001867983 */ /* 0x000ee80000100800 */
[----:B----4-:R-:W4:Y:S04]  /*2e2a0*/  LDL.LU R0, [R1+0x1970] ;  /* 0x0019700001007983 */ /* 0x010f280000300800 */
[----:B------:R-:W4:Y:S04]  /*2e2b0*/  LDL R142, [R1+0xe8] ;  /* 0x0000e800018e7983 */ /* 0x000f280000100800 */
[----:B------:R-:W4:Y:S04]  /*2e2c0*/  LDL R141, [R1+0xec] ;  /* 0x0000ec00018d7983 */ /* 0x000f280000100800 */
[----:B------:R-:W4:Y:S04]  /*2e2d0*/  LDL R140, [R1+0xf0] ;  /* 0x0000f000018c7983 */ /* 0x000f280000100800 */
[----:B------:R-:W4:Y:S04]  /*2e2e0*/  LDL R139, [R1+0xf4] ;  /* 0x0000f400018b7983 */ /* 0x000f280000100800 */
        /* <DEDUP_REMOVED lines=12> */
[----:B--2---:R-:W-:-:S03]  /*2e3b0*/  FADD R10, R121, R10 ;  /* 0x0000000a790a7221 */ /* 0x004fc60000000000 */
[----:B------:R-:W2:Y:S04]  /*2e3c0*/  LDL.LU R121, [R1+0x1d60] ;  /* 0x001d600001797983 */ /* 0x000ea80000300800 */
[----:B------:R0:W-:Y:S01]  /*2e3d0*/  STL [R1+0x1938], R10 ;  /* 0x0019380a01007387 */ /* 0x0001e20000100800 */
[----:B---3--:R-:W-:-:S03]  /*2e3e0*/  FADD R11, R122, R11 ;  /* 0x0000000b7a0b7221 */ /* 0x008fc60000000000 */
[----:B0-----:R-:W3:Y:S04]  /*2e3f0*/  LDL.LU R10, [R1+0x1980] ;  /* 0x00198000010a7983 */ /* 0x001ee80000300800 */
[----:B------:R-:W2:Y:S01]  /*2e400*/  LDL.LU R122, [R1+0x1d5c] ;  /* 0x001d5c00017a7983 */ /* 0x000ea20000300800 */
[----:B------:R-:W-:-:S03]  /*2e410*/  FADD R12, R123, R12 ;  /* 0x0000000c7b0c7221 */ /* 0x000fc60000000000 */
[----:B------:R0:W-:Y:S01]  /*2e420*/  STL [R1+0x193c], R11 ;  /* 0x00193c0b01007387 */ /* 0x0001e20000100800 */
[----:B------:R-:W-:-:S03]  /*2e430*/  FADD R13, R124, R13 ;  /* 0x0000000d7c0d7221 */ /* 0x000fc60000000000 */
[----:B0-----:R-:W2:Y:S04]  /*2e440*/  LDL.LU R11, [R1+0x197c] ;  /* 0x00197c00010b7983 */ /* 0x001ea80000300800 */
[----:B------:R-:W2:Y:S01]  /*2e450*/  LDL.LU R123, [R1+0x1d58] ;  /* 0x001d5800017b7983 */ /* 0x000ea20000300800 */
[----:B------:R-:W-:-:S03]  /*2e460*/  FADD R126, R125, R126 ;  /* 0x0000007e7d7e7221 */ /* 0x000fc60000000000 */
[----:B------:R0:W-:Y:S01]  /*2e470*/  STL [R1+0x1940], R12 ;  /* 0x0019400c01007387 */ /* 0x0001e20000100800 */
[----:B------:R-:W-:-:S03]  /*2e480*/  FADD R128, R127, R128 ;  /* 0x000000807f807221 */ /* 0x000fc60000000000 */
[----:B0-----:R-:W2:Y:S04]  /*2e490*/  LDL.LU R12, [R1+0x1978] ;  /* 0x00197800010c7983 */ /* 0x001ea80000300800 */
[----:B------:R-:W2:Y:S04]  /*2e4a0*/  LDL.LU R124, [R1+0x1d54] ;  /* 0x001d5400017c7983 */ /* 0x000ea80000300800 */
[----:B------:R0:W-:Y:S01]  /*2e4b0*/  STL [R1+0x1944], R13 ;  /* 0x0019440d01007387 */ /* 0x0001e20000100800 */
[----:B------:R-:W-:-:S01]  /*2e4c0*/  FADD R151, R129, R151 ;  /* 0x0000009781977221 */ /* 0x000fc20000000000 */
[----:B------:R-:W-:-:S02]  /*2e4d0*/  FADD R149, R150, R149 ;  /* 0x0000009596957221 */ /* 0x000fc40000000000 */
[----:B0-----:R-:W2:Y:S04]  /*2e4e0*/  LDL.LU R13, [R1+0x1974] ;  /* 0x00197400010d7983 */ /* 0x001ea80000300800 */
[----:B------:R-:W2:Y:S01]  /*2e4f0*/  LDL.LU R125, [R1+0x1d50] ;  /* 0x001d5000017d7983 */ /* 0x000ea20000300800 */
[----:B------:R-:W-:-:S03]  /*2e500*/  FADD R147, R148, R147 ;  /* 0x0000009394937221 */ /* 0x000fc60000000000 */
[----:B------:R0:W-:Y:S01]  /*2e510*/  STL [R1+0x1948], R126 ;  /* 0x0019487e01007387 */ /* 0x0001e20000100800 */
[----:B------:R-:W-:-:S03]  /*2e520*/  FADD R145, R146, R145 ;  /* 0x0000009192917221 */ /* 0x000fc60000000000 */
[----:B0-----:R-:W2:Y:S01]  /*2e530*/  LDL.LU R126, [R1+0x1d4c] ;  /* 0x001d4c00017e7983 */ /* 0x001ea20000300800 */
[----:B------:R-:W-:-:S03]  /*2e540*/  FADD R15, R144, R15 ;  /* 0x0000000f900f7221 */ /* 0x000fc60000000000 */
[----:B------:R-:W2:Y:S04]  /*2e550*/  LDL.LU R127, [R1+0x1d48] ;  /* 0x001d4800017f7983 */ /* 0x000ea80000300800 */
[----:B------:R0:W-:Y:S01]  /*2e560*/  STL [R1+0x194c], R128 ;  /* 0x00194c8001007387 */ /* 0x0001e20000100800 */
[----:B------:R-:W-:-:S03]  /*2e570*/  FADD R14, R143, R14 ;  /* 0x0000000e8f0e7221 */ /* 0x000fc60000000000 */
[----:B0-----:R-:W2:Y:S01]  /*2e580*/  LDL.LU R128, [R1+0x1d44] ;  /* 0x001d440001807983 */ /* 0x001ea20000300800 */
[----:B------:R-:W-:-:S03]  /*2e590*/  FADD R3, R137, R3 ;  /* 0x0000000389037221 */ /* 0x000fc60000000000 */
[----:B------:R-:W2:Y:S04]  /*2e5a0*/  LDL.LU R129, [R1+0x1d40] ;  /* 0x001d400001817983 */ /* 0x000ea80000300800 */
[----:B------:R-:W-:Y:S01]  /*2e5b0*/  STL [R1+0x1950], R151 ;  /* 0x0019509701007387 */ /* 0x000fe20000100800 */
[----:B------:R-:W-:-:S03]  /*2e5c0*/  FADD R2, R135, R2 ;  /* 0x0000000287027221 */ /* 0x000fc60000000000 */
[----:B------:R-:W-:Y:S04]  /*2e5d0*/  STL [R1+0x1954], R149 ;  /* 0x0019549501007387 */ /* 0x000fe80000100800 */
[----:B------:R-:W-:Y:S01]  /*2e5e0*/  STL [R1+0x1958], R147 ;  /* 0x0019589301007387 */ /* 0x000fe20000100800 */
[----:B----4-:R-:W-:-:S03]  /*2e5f0*/  FADD R0, R134, R0 ;  /* 0x0000000086007221 */ /* 0x010fc60000000000 */
[----:B------:R-:W-:Y:S04]  /*2e600*/  STL [R1+0x195c], R145 ;  /* 0x00195c9101007387 */ /* 0x000fe80000100800 */
[----:B------:R-:W-:Y:S04]  /*2e610*/  STL [R1+0x1960], R15 ;  /* 0x0019600f01007387 */ /* 0x000fe80000100800 */
[----:B------:R-:W-:Y:S04]  /*2e620*/  STL [R1+0x1964], R14 ;  /* 0x0019640e01007387 */ /* 0x000fe80000100800 */
[----:B------:R-:W4:Y:S04]  /*2e630*/  LDL R137, [R1+0x110] ;  /* 0x0001100001897983 */ /* 0x000f280000100800 */
[----:B------:R0:W-:Y:S04]  /*2e640*/  STL [R1+0x1968], R3 ;  /* 0x0019680301007387 */ /* 0x0001e80000100800 */
[----:B0-----:R-:W4:Y:S04]  /*2e650*/  LDL.LU R3, [R1+0x199c] ;  /* 0x00199c0001037983 */ /* 0x001f280000300800 */
[----:B------:R0:W-:Y:S04]  /*2e660*/  STL [R1+0x196c], R2 ;  /* 0x00196c0201007387 */ /* 0x0001e80000100800 */
[----:B------:R-:W4:Y:S04]  /*2e670*/  LDL R135, [R1+0x114] ;  /* 0x0001140001877983 */ /* 0x000f280000100800 */
[----:B------:R1:W-:Y:S04]  /*2e680*/  STL [R1+0x1970], R0 ;  /* 0x0019700001007387 */ /* 0x0003e80000100800 */
[----:B0-----:R-:W4:Y:S04]  /*2e690*/  LDL.LU R2, [R1+0x19a0] ;  /* 0x0019a00001027983 */ /* 0x001f280000300800 */
[----:B------:R-:W4:Y:S04]  /*2e6a0*/  LDL R134, [R1+0x118] ;  /* 0x0001180001867983 */ /* 0x000f280000100800 */
[----:B-1----:R-:W4:Y:S01]  /*2e6b0*/  LDL.LU R0, [R1+0x19a4] ;  /* 0x0019a40001007983 */ /* 0x002f220000300800 */
[----:B------:R-:W-:-:S01]  /*2e6c0*/  FADD R9, R138, R9 ;  /* 0x000000098a097221 */ /* 0x000fc20000000000 */
[----:B------:R-:W-:Y:S01]  /*2e6d0*/  FADD R8, R136, R8 ;  /* 0x0000000888087221 */ /* 0x000fe20000000000 */
[----:B------:R-:W-:-:S01]  /*2e6e0*/  FADD R7, R133, R7 ;  /* 0x0000000785077221 */ /* 0x000fc20000000000 */
[----:B------:R-:W-:Y:S01]  /*2e6f0*/  FADD R6, R132, R6 ;  /* 0x0000000684067221 */ /* 0x000fe20000000000 */
[----:B------:R-:W-:-:S01]  /*2e700*/  FADD R5, R131, R5 ;  /* 0x0000000583057221 */ /* 0x000fc20000000000 */
[----:B------:R-:W-:Y:S01]  /*2e710*/  FADD R4, R130, R4 ;  /* 0x0000000482047221 */ /* 0x000fe20000000000 */
[----:B---3--:R-:W-:-:S01]  /*2e720*/  FADD R10, R139, R10 ;  /* 0x0000000a8b0a7221 */ /* 0x008fc20000000000 */
[----:B--2---:R-:W-:Y:S01]  /*2e730*/  FADD R11, R140, R11 ;  /* 0x0000000b8c0b7221 */ /* 0x004fe20000000000 */
[----:B------:R-:W-:-:S01]  /*2e740*/  FADD R12, R141, R12 ;  /* 0x0000000c8d0c7221 */ /* 0x000fc20000000000 */
[----:B------:R-:W-:-:S05]  /*2e750*/  FADD R13, R142, R13 ;  /* 0x0000000d8e0d7221 */ /* 0x000fca0000000000 */
[----:B------:R-:W-:Y:S04]  /*2e760*/  STL [R1+0x1974], R13 ;  /* 0x0019740d01007387 */ /* 0x000fe80000100800 */
[----:B------:R-:W-:Y:S04]  /*2e770*/  STL [R1+0x1978], R12 ;  /* 0x0019780c01007387 */ /* 0x000fe80000100800 */
[----:B------:R-:W-:Y:S04]  /*2e780*/  STL [R1+0x197c], R11 ;  /* 0x00197c0b01007387 */ /* 0x000fe80000100800 */
[----:B------:R0:W-:Y:S04]  /*2e790*/  STL [R1+0x1980], R10 ;  /* 0x0019800a01007387 */ /* 0x0001e80000100800 */
[----:B------:R-:W-:Y:S04]  /*2e7a0*/  STL [R1+0x1984], R9 ;  /* 0x0019840901007387 */ /* 0x000fe80000100800 */
[----:B------:R-:W-:Y:S04]  /*2e7b0*/  STL [R1+0x1988], R8 ;  /* 0x0019880801007387 */ /* 0x000fe80000100800 */
[----:B------:R1:W-:Y:S04]  /*2e7c0*/  STL [R1+0x198c], R7 ;  /* 0x00198c0701007387 */ /* 0x0003e80000100800 */
[----:B0-----:R-:W2:Y:S04]  /*2e7d0*/  LDL R10, [R1+0x11c] ;  /* 0x00011c00010a7983 */ /* 0x001ea80000100800 */
[----:B------:R0:W-:Y:S04]  /*2e7e0*/  STL [R1+0x1990], R6 ;  /* 0x0019900601007387 */ /* 0x0001e80000100800 */
[----:B------:R-:W3:Y:S04]  /*2e7f0*/  LDL R130, [R1+0x120] ;  /* 0x0001200001827983 */ /* 0x000ee80000100800 */
[----:B------:R-:W-:Y:S04]  /*2e800*/  STL [R1+0x1994], R5 ;  /* 0x0019940501007387 */ /* 0x000fe80000100800 */
[----:B------:R-:W3:Y:S04]  /*2e810*/  LDL R131, [R1+0x124] ;  /* 0x0001240001837983 */ /* 0x000ee80000100800 */
[----:B------:R-:W-:Y:S04]  /*2e820*/  STL [R1+0x1998], R4 ;  /* 0x0019980401007387 */ /* 0x000fe80000100800 */
[----:B------:R-:W3:Y:S04]  /*2e830*/  LDL R132, [R1+0x128] ;  /* 0x0001280001847983 */ /* 0x000ee80000100800 */
[----:B------:R-:W3:Y:S04]  /*2e840*/  LDL R133, [R1+0x12c] ;  /* 0x00012c0001857983 */ /* 0x000ee80000100800 */
[----:B------:R-:W3:Y:S04]  /*2e850*/  LDL R150, [R1+0x130] ;  /* 0x0001300001967983 */ /* 0x000ee80000100800 */
[----:B------:R-:W3:Y:S04]  /*2e860*/  LDL R148, [R1+0x134] ;  /* 0x0001340001947983 */ /* 0x000ee80000100800 */
[----:B------:R-:W3:Y:S04]  /*2e870*/  LDL R147, [R1+0x138] ;  /* 0x0001380001937983 */ /* 0x000ee80000100800 */
[----:B------:R-:W3:Y:S04]  /*2e880*/  LDL R146, [R1+0x13c] ;  /* 0x00013c0001927983 */ /* 0x000ee80000100800 */
[----:B------:R-:W3:Y:S01]  /*2e890*/  LDL R145, [R1+0x140] ;  /* 0x0001400001917983 */ /* 0x000ee20000100800 */
[----:B----4-:R-:W-:-:S03]  /*2e8a0*/  FADD R3, R137, R3 ;  /* 0x0000000389037221 */ /* 0x010fc60000000000 */
[----:B------:R-:W4:Y:S04]  /*2e8b0*/  LDL R142, [R1+0x144] ;  /* 0x00014400018e7983 */ /* 0x000f280000100800 */
[----:B------:R-:W4:Y:S04]  /*2e8c0*/  LDL R140, [R1+0x148] ;  /* 0x00014800018c7983 */ /* 0x000f280000100800 */
[----:B------:R-:W2:Y:S04]  /*2e8d0*/  LDL R138, [R1+0x14c] ;  /* 0x00014c00018a7983 */ /* 0x000ea80000100800 */
[----:B-1----:R-:W2:Y:S01]  /*2e8e0*/  LDL.LU R7, [R1+0x19d8] ;  /* 0x0019d80001077983 */ /* 0x002ea20000300800 */
[----:B------:R-:W-:-:S03]  /*2e8f0*/  FADD R2, R135, R2 ;  /* 0x0000000287027221 */ /* 0x000fc60000000000 */
[----:B------:R-:W4:Y:S04]  /*2e900*/  LDL R136, [R1+0x150] ;  /* 0x0001500001887983 */ /* 0x000f280000100800 */
[----:B0-----:R-:W4:Y:S04]  /*2e910*/  LDL.LU R6, [R1+0x19dc] ;  /* 0x0019dc0001067983 */ /* 0x001f280000300800 */
[----:B------:R-:W4:Y:S04]  /*2e920*/  LDL.LU R8, [R1+0x19d4] ;  /* 0x0019d40001087983 */ /* 0x000f280000300800 */
[----:B------:R-:W4:Y:S04]  /*2e930*/  LDL.LU R11, [R1+0x19d0] ;  /* 0x0019d000010b7983 */ /* 0x000f280000300800 */
[----:B------:R0:W-:Y:S01]  /*2e940*/  STL [R1+0x199c], R3 ;  /* 0x00199c0301007387 */ /* 0x0001e20000100800 */
[----:B------:R-:W-:-:S03]  /*2e950*/  FADD R0, R134, R0 ;  /* 0x0000000086007221 */ /* 0x000fc60000000000 */
[----:B0-----:R-:W3:Y:S04]  /*2e960*/  LDL.LU R3, [R1+0x19a8] ;  /* 0x0019a80001037983 */ /* 0x001ee80000300800 */
[----:B------:R0:W-:Y:S04]  /*2e970*/  STL [R1+0x19a0], R2 ;  /* 0x0019a00201007387 */ /* 0x0001e80000100800 */
[----:B------:R-:W4:Y:S04]  /*2e980*/  LDL.LU R4, [R1+0x19ac] ;  /* 0x0019ac0001047983 */ /* 0x000f280000300800 */
[----:B------:R-:W4:Y:S04]  /*2e990*/  LDL.LU R5, [R1+0x19b0] ;  /* 0x0019b00001057983 */ /* 0x000f280000300800 */
[----:B------:R1:W-:Y:S04]  /*2e9a0*/  STL [R1+0x19a4], R0 ;  /* 0x0019a40001007387 */ /* 0x0003e80000100800 */
[----:B------:R-:W4:Y:S04]  /*2e9b0*/  LDL.LU R9, [R1+0x19b4] ;  /* 0x0019b40001097983 */ /* 0x000f280000300800 */
[----:B------:R-:W4:Y:S04]  /*2e9c0*/  LDL.LU R151, [R1+0x19b8] ;  /* 0x0019b80001977983 */ /* 0x000f280000300800 */
[----:B------:R-:W4:Y:S04]  /*2e9d0*/  LDL.LU R149, [R1+0x19bc] ;  /* 0x0019bc0001957983 */ /* 0x000f280000300800 */
[----:B------:R-:W4:Y:S04]  /*2e9e0*/  LDL.LU R15, [R1+0x19c0] ;  /* 0x0019c000010f7983 */ /* 0x000f280000300800 */
[----:B------:R-:W4:Y:S04]  /*2e9f0*/  LDL.LU R14, [R1+0x19c4] ;  /* 0x0019c400010e7983 */ /* 0x000f280000300800 */
[----:B------:R-:W4:Y:S04]  /*2ea00*/  LDL.LU R13, [R1+0x19c8] ;  /* 0x0019c800010d7983 */ /* 0x000f280000300800 */
[----:B------:R-:W4:Y:S04]  /*2ea10*/  LDL.LU R12, [R1+0x19cc] ;  /* 0x0019cc00010c7983 */ /* 0x000f280000300800 */
[----:B------:R-:W4:Y:S04]  /*2ea20*/  LDL R134, [R1+0x154] ;  /* 0x0001540001867983 */ /* 0x000f280000100800 */
[----:B------:R-:W4:Y:S04]  /*2ea30*/  LDL R144, [R1+0x158] ;  /* 0x0001580001907983 */ /* 0x000f280000100800 */
[----:B------:R-:W4:Y:S04]  /*2ea40*/  LDL R143, [R1+0x15c] ;  /* 0x00015c00018f7983 */ /* 0x000f280000100800 */
[----:B------:R-:W4:Y:S04]  /*2ea50*/  LDL R141, [R1+0x160] ;  /* 0x00016000018d7983 */ /* 0x000f280000100800 */
[----:B------:R-:W4:Y:S04]  /*2ea60*/  LDL R139, [R1+0x164] ;  /* 0x00016400018b7983 */ /* 0x000f280000100800 */
[----:B------:R-:W4:Y:S04]  /*2ea70*/  LDL R137, [R1+0x168] ;  /* 0x0001680001897983 */ /* 0x000f280000100800 */
[----:B0-----:R-:W4:Y:S04]  /*2ea80*/  LDL.LU R2, [R1+0x19f4] ;  /* 0x0019f40001027983 */ /* 0x001f280000300800 */
[----:B------:R-:W4:Y:S04]  /*2ea90*/  LDL R135, [R1+0x16c] ;  /* 0x00016c0001877983 */ /* 0x000f280000100800 */
[----:B-1----:R-:W4:Y:S01]  /*2eaa0*/  LDL.LU R0, [R1+0x19f8] ;  /* 0x0019f80001007983 */ /* 0x002f220000300800 */
[----:B--2---:R-:W-:-:S01]  /*2eab0*/  FADD R7, R138, R7 ;  /* 0x000000078a077221 */ /* 0x004fc20000000000 */
[----:B---3--:R-:W-:-:S02]  /*2eac0*/  FADD R3, R10, R3 ;  /* 0x000000030a037221 */ /* 0x008fc40000000000 */
[----:B------:R-:W2:Y:S04]  /*2ead0*/  LDL.LU R10, [R1+0x19e0] ;  /* 0x0019e000010a7983 */ /* 0x000ea80000300800 */
[----:B------:R0:W-:Y:S01]  /*2eae0*/  STL [R1+0x19a8], R3 ;  /* 0x0019a80301007387 */ /* 0x0001e20000100800 */
[----:B----4-:R-:W-:-:S01]  /*2eaf0*/  FADD R4, R130, R4 ;  /* 0x0000000482047221 */ /* 0x010fc20000000000 */
[----:B------:R-:W-:Y:S02]  /*2eb00*/  FADD R5, R131, R5 ;  /* 0x0000000583057221 */ /* 0x000fe40000000000 */
[----:B0-----:R-:W3:Y:S04]  /*2eb10*/  LDL.LU R3, [R1+0x19f0] ;  /* 0x0019f00001037983 */ /* 0x001ee80000300800 */
        /* <DEDUP_REMOVED lines=14> */
[----:B0-----:R-:W4:Y:S01]  /*2ec00*/  LDL.LU R9, [R1+0x19e4] ;  /* 0x0019e40001097983 */ /* 0x001f220000300800 */
[----:B------:R-:W-:-:S01]  /*2ec10*/  FADD R12, R145, R12 ;  /* 0x0000000c910c7221 */ /* 0x000fc20000000000 */
[----:B------:R-:W-:Y:S02]  /*2ec20*/  FADD R11, R142, R11 ;  /* 0x0000000b8e0b7221 */ /* 0x000fe40000000000 */
[----:B------:R-:W4:Y:S01]  /*2ec30*/  LDL.LU R133, [R1+0x1d30] ;  /* 0x001d300001857983 */ /* 0x000f220000300800 */
[----:B------:R-:W-:-:S03]  /*2ec40*/  FADD R8, R140, R8 ;  /* 0x000000088c087221 */ /* 0x000fc60000000000 */
[----:B------:R-:W-:Y:S01]  /*2ec50*/  STL [R1+0x19b8], R151 ;  /* 0x0019b89701007387 */ /* 0x000fe20000100800 */
[----:B------:R-:W-:-:S03]  /*2ec60*/  FADD R6, R136, R6 ;  /* 0x0000000688067221 */ /* 0x000fc60000000000 */
[----:B------:R-:W-:Y:S04]  /*2ec70*/  STL [R1+0x19bc], R149 ;  /* 0x0019bc9501007387 */ /* 0x000fe80000100800 */
[----:B------:R-:W-:Y:S04]  /*2ec80*/  STL [R1+0x19c0], R15 ;  /* 0x0019c00f01007387 */ /* 0x000fe80000100800 */
[----:B------:R-:W-:Y:S04]  /*2ec90*/  STL [R1+0x19c4], R14 ;  /* 0x0019c40e01007387 */ /* 0x000fe80000100800 */
[----:B------:R-:W-:Y:S04]  /*2eca0*/  STL [R1+0x19c8], R13 ;  /* 0x0019c80d01007387 */ /* 0x000fe80000100800 */
[----:B------:R-:W-:Y:S04]  /*2ecb0*/  STL [R1+0x19cc], R12 ;  /* 0x0019cc0c01007387 */ /* 0x000fe80000100800 */
[----:B------:R-:W-:Y:S04]  /*2ecc0*/  STL [R1+0x19d0], R11 ;  /* 0x0019d00b01007387 */ /* 0x000fe80000100800 */
[----:B------:R-:W4:Y:S04]  /*2ecd0*/  LDL R142, [R1+0x170] ;  /* 0x00017000018e7983 */ /* 0x000f280000100800 */
[----:B------:R-:W-:Y:S04]  /*2ece0*/  STL [R1+0x19d4], R8 ;  /* 0x0019d40801007387 */ /* 0x000fe80000100800 */
[----:B------:R0:W-:Y:S04]  /*2ecf0*/  STL [R1+0x19dc], R6 ;  /* 0x0019dc0601007387 */ /* 0x0001e80000100800 */
[----:B------:R1:W-:Y:S04]  /*2ed00*/  STL [R1+0x19d8], R7 ;  /* 0x0019d80701007387 */ /* 0x0003e80000100800 */
[----:B0-----:R-:W4:Y:S04]  /*2ed10*/  LDL.LU R6, [R1+0x19fc] ;  /* 0x0019fc0001067983 */ /* 0x001f280000300800 */
[----:B------:R-:W4:Y:S04]  /*2ed20*/  LDL R140, [R1+0x174] ;  /* 0x00017400018c7983 */ /* 0x000f280000100800 */
[----:B-1----:R-:W4:Y:S04]  /*2ed30*/  LDL.LU R7, [R1+0x1a00] ;  /* 0x001a000001077983 */ /* 0x002f280000300800 */
[----:B------:R-:W4:Y:S04]  /*2ed40*/  LDL R138, [R1+0x178] ;  /* 0x00017800018a7983 */ /* 0x000f280000100800 */
[----:B------:R-:W4:Y:S04]  /*2ed50*/  LDL.LU R8, [R1+0x1a04] ;  /* 0x001a040001087983 */ /* 0x000f280000300800 */
[----:B------:R-:W4:Y:S04]  /*2ed60*/  LDL R136, [R1+0x17c] ;  /* 0x00017c0001887983 */ /* 0x000f280000100800 */
[----:B------:R-:W4:Y:S01]  /*2ed70*/  LDL.LU R11, [R1+0x1a08] ;  /* 0x001a0800010b7983 */ /* 0x000f220000300800 */
[----:B------:R-:W-:-:S01]  /*2ed80*/  FADD R2, R137, R2 ;  /* 0x0000000289027221 */ /* 0x000fc20000000000 */
[----:B------:R-:W-:Y:S01]  /*2ed90*/  FADD R0, R135, R0 ;  /* 0x0000000087007221 */ /* 0x000fe20000000000 */
[----:B--2---:R-:W-:-:S02]  /*2eda0*/  FADD R10, R134, R10 ;  /* 0x0000000a860a7221 */ /* 0x004fc40000000000 */
[----:B------:R-:W2:Y:S04]  /*2edb0*/  LDL R134, [R1+0x180] ;  /* 0x0001800001867983 */ /* 0x000ea80000100800 */
[----:B------:R0:W-:Y:S01]  /*2edc0*/  STL [R1+0x19e0], R10 ;  /* 0x0019e00a01007387 */ /* 0x0001e20000100800 */
[----:B---3--:R-:W-:-:S03]  /*2edd0*/  FADD R3, R139, R3 ;  /* 0x000000038b037221 */ /* 0x008fc60000000000 */
[----:B0-----:R-:W2:Y:S01]  /*2ede0*/  LDL.LU R10, [R1+0x1a0c] ;  /* 0x001a0c00010a7983 */ /* 0x001ea20000300800 */
[----:B----4-:R-:W-:-:S01]  /*2edf0*/  FADD R4, R141, R4 ;  /* 0x000000048d047221 */ /* 0x010fc20000000000 */
[----:B------:R-:W-:Y:S01]  /*2ee00*/  FADD R5, R143, R5 ;  /* 0x000000058f057221 */ /* 0x000fe20000000000 */
[----:B------:R-:W-:-:S05]  /*2ee10*/  FADD R9, R144, R9 ;  /* 0x0000000990097221 */ /* 0x000fca0000000000 */
[----:B------:R-:W-:Y:S04]  /*2ee20*/  STL [R1+0x19e4], R9 ;  /* 0x0019e40901007387 */ /* 0x000fe80000100800 */
[----:B------:R0:W-:Y:S04]  /*2ee30*/  STL [R1+0x19e8], R5 ;  /* 0x0019e80501007387 */ /* 0x0001e80000100800 */
[----:B------:R-:W-:Y:S04]  /*2ee40*/  STL [R1+0x19ec], R4 ;  /* 0x0019ec0401007387 */ /* 0x000fe80000100800 */
[----:B------:R-:W3:Y:S04]  /*2ee50*/  LDL R15, [R1+0x184] ;  /* 0x00018400010f7983 */ /* 0x000ee80000100800 */
[----:B------:R-:W-:Y:S04]  /*2ee60*/  STL [R1+0x19f0], R3 ;  /* 0x0019f00301007387 */ /* 0x000fe80000100800 */
[----:B------:R-:W4:Y:S04]  /*2ee70*/  LDL R151, [R1+0x188] ;  /* 0x0001880001977983 */ /* 0x000f280000100800 */
[----:B------:R-:W-:Y:S04]  /*2ee80*/  STL [R1+0x19f4], R2 ;  /* 0x0019f40201007387 */ /* 0x000fe80000100800 */
[----:B------:R-:W4:Y:S04]  /*2ee90*/  LDL R149, [R1+0x18c] ;  /* 0x00018c0001957983 */ /* 0x000f280000100800 */
[----:B------:R1:W-:Y:S04]  /*2eea0*/  STL [R1+0x19f8], R0 ;  /* 0x0019f80001007387 */ /* 0x0003e80000100800 */
[----:B------:R-:W3:Y:S04]  /*2eeb0*/  LDL R147, [R1+0x190] ;  /* 0x0001900001937983 */ /* 0x000ee80000100800 */
[----:B------:R-:W4:Y:S04]  /*2eec0*/  LDL R145, [R1+0x194] ;  /* 0x0001940001917983 */ /* 0x000f280000100800 */
[----:B------:R-:W3:Y:S04]  /*2eed0*/  LDL R143, [R1+0x198] ;  /* 0x00019800018f7983 */ /* 0x000ee80000100800 */
[----:B0-----:R-:W3:Y:S01]  /*2eee0*/  LDL.LU R5, [R1+0x1a24] ;  /* 0x001a240001057983 */ /* 0x001ee20000300800 */
[----:B------:R-:W-:-:S03]  /*2eef0*/  FADD R6, R142, R6 ;  /* 0x000000068e067221 */ /* 0x000fc60000000000 */
[----:B------:R-:W4:Y:S04]  /*2ef00*/  LDL R141, [R1+0x19c] ;  /* 0x00019c00018d7983 */ /* 0x000f280000100800 */
[----:B-1----:R-:W4:Y:S01]  /*2ef10*/  LDL.LU R0, [R1+0x1a28] ;  /* 0x001a280001007983 */ /* 0x002f220000300800 */
        /* <DEDUP_REMOVED lines=8> */
[----:B------:R0:W-:Y:S04]  /*2efa0*/  STL [R1+0x19fc], R6 ;  /* 0x0019fc0601007387 */ /* 0x0001e80000100800 */
[----:B0-----:R-:W4:Y:S04]  /*2efb0*/  LDL.LU R6, [R1+0x1a20] ;  /* 0x001a200001067983 */ /* 0x001f280000300800 */
[----:B------:R0:W-:Y:S04]  /*2efc0*/  STL [R1+0x1a00], R7 ;  /* 0x001a000701007387 */ /* 0x0001e80000100800 */
[----:B0-----:R-:W4:Y:S04]  /*2efd0*/  LDL.LU R7, [R1+0x1a1c] ;  /* 0x001a1c0001077983 */ /* 0x001f280000300800 */
[----:B------:R-:W4:Y:S04]  /*2efe0*/  LDL.LU R14, [R1+0x1a10] ;  /* 0x001a1000010e7983 */ /* 0x000f280000300800 */
[----:B------:R-:W4:Y:S04]  /*2eff0*/  LDL.LU R9, [R1+0x1a14] ;  /* 0x001a140001097983 */ /* 0x000f280000300800 */
[----:B------:R0:W-:Y:S04]  /*2f000*/  STL [R1+0x1a04], R8 ;  /* 0x001a040801007387 */ /* 0x0001e80000100800 */
[----:B0-----:R-:W4:Y:S01]  /*2f010*/  LDL.LU R8, [R1+0x1a18] ;  /* 0x001a180001087983 */ /* 0x001f220000300800 */
[----:B------:R-:W-:-:S03]  /*2f020*/  FADD R11, R136, R11 ;  /* 0x0000000b880b7221 */ /* 0x000fc60000000000 */
[----:B------:R-:W4:Y:S01]  /*2f030*/  LDL R136, [R1+0x1b0] ;  /* 0x0001b00001887983 */ /* 0x000f220000100800 */
[----:B--2---:R-:W-:-:S03]  /*2f040*/  FADD R10, R134, R10 ;  /* 0x0000000a860a7221 */ /* 0x004fc60000000000 */
[----:B------:R-:W2:Y:S04]  /*2f050*/  LDL R134, [R1+0x1ac] ;  /* 0x0001ac0001867983 */ /* 0x000ea80000100800 */
[----:B------:R-:W-:Y:S04]  /*2f060*/  STL [R1+0x1a08], R11 ;  /* 0x001a080b01007387 */ /* 0x000fe80000100800 */
[----:B------:R-:W2:Y:S04]  /*2f070*/  LDL R138, [R1+0x1b4] ;  /* 0x0001b400018a7983 */ /* 0x000ea80000100800 */
[----:B------:R0:W-:Y:S04]  /*2f080*/  STL [R1+0x1a0c], R10 ;  /* 0x001a0c0a01007387 */ /* 0x0001e80000100800 */
[----:B------:R-:W2:Y:S04]  /*2f090*/  LDL R140, [R1+0x1b8] ;  /* 0x0001b800018c7983 */ /* 0x000ea80000100800 */
[----:B------:R-:W2:Y:S04]  /*2f0a0*/  LDL R142, [R1+0x1bc] ;  /* 0x0001bc00018e7983 */ /* 0x000ea80000100800 */
[----:B0-----:R-:W2:Y:S04]  /*2f0b0*/  LDL R10, [R1+0x1c0] ;  /* 0x0001c000010a7983 */ /* 0x001ea80000100800 */
[----:B------:R-:W2:Y:S04]  /*2f0c0*/  LDL R11, [R1+0x1c4] ;  /* 0x0001c400010b7983 */ /* 0x000ea80000100800 */
[----:B------:R-:W2:Y:S04]  /*2f0d0*/  LDL R12, [R1+0x1c8] ;  /* 0x0001c800010c7983 */ /* 0x000ea80000100800 */
[----:B------:R-:W2:Y:S04]  /*2f0e0*/  LDL R13, [R1+0x1cc] ;  /* 0x0001cc00010d7983 */ /* 0x000ea80000100800 */
[----:B------:R-:W2:Y:S04]  /*2f0f0*/  LDL R150, [R1+0x1d0] ;  /* 0x0001d00001967983 */ /* 0x000ea80000100800 */
[----:B------:R-:W2:Y:S04]  /*2f100*/  LDL R148, [R1+0x1d4] ;  /* 0x0001d40001947983 */ /* 0x000ea80000100800 */
[----:B------:R-:W2:Y:S04]  /*2f110*/  LDL R146, [R1+0x1d8] ;  /* 0x0001d80001927983 */ /* 0x000ea80000100800 */
[----:B------:R-:W2:Y:S01]  /*2f120*/  LDL R144, [R1+0x1dc] ;  /* 0x0001dc0001907983 */ /* 0x000ea20000100800 */
[----:B---3--:R-:W-:-:S01]  /*2f130*/  FADD R5, R143, R5 ;  /* 0x000000058f057221 */ /* 0x008fc20000000000 */
[----:B----4-:R-:W-:Y:S01]  /*2f140*/  FADD R0, R141, R0 ;  /* 0x000000008d007221 */ /* 0x010fe20000000000 */
[----:B------:R-:W-:-:S01]  /*2f150*/  FADD R2, R139, R2 ;  /* 0x000000028b027221 */ /* 0x000fc20000000000 */
[----:B------:R-:W-:Y:S01]  /*2f160*/  FADD R3, R137, R3 ;  /* 0x0000000389037221 */ /* 0x000fe20000000000 */
[----:B------:R-:W-:-:S01]  /*2f170*/  FADD R4, R135, R4 ;  /* 0x0000000487047221 */ /* 0x000fc20000000000 */
[----:B------:R-:W-:Y:S01]  /*2f180*/  FADD R6, R145, R6 ;  /* 0x0000000691067221 */ /* 0x000fe20000000000 */
[----:B------:R-:W-:-:S01]  /*2f190*/  FADD R7, R147, R7 ;  /* 0x0000000793077221 */ /* 0x000fc20000000000 */
[----:B------:R-:W-:Y:S01]  /*2f1a0*/  FADD R14, R15, R14 ;  /* 0x0000000e0f0e7221 */ /* 0x000fe20000000000 */
[----:B------:R-:W-:-:S04]  /*2f1b0*/  FADD R9, R151, R9 ;  /* 0x0000000997097221 */ /* 0x000fc80000000000 */
[----:B------:R-:W-:Y:S04]  /*2f1c0*/  STL [R1+0x1a10], R14 ;  /* 0x001a100e01007387 */ /* 0x000fe80000100800 */
[----:B------:R-:W-:Y:S01]  /*2f1d0*/  STL [R1+0x1a14], R9 ;  /* 0x001a140901007387 */ /* 0x000fe20000100800 */
[----:B------:R-:W-:-:S05]  /*2f1e0*/  FADD R8, R149, R8 ;  /* 0x0000000895087221 */ /* 0x000fca0000000000 */
[----:B------:R-:W-:Y:S04]  /*2f1f0*/  STL [R1+0x1a18], R8 ;  /* 0x001a180801007387 */ /* 0x000fe80000100800 */
[----:B------:R-:W-:Y:S04]  /*2f200*/  STL [R1+0x1a1c], R7 ;  /* 0x001a1c0701007387 */ /* 0x000fe80000100800 */
[----:B------:R0:W-:Y:S04]  /*2f210*/  STL [R1+0x1a28], R0 ;  /* 0x001a280001007387 */ /* 0x0001e80000100800 */
[----:B------:R-:W-:Y:S04]  /*2f220*/  STL [R1+0x1a20], R6 ;  /* 0x001a200601007387 */ /* 0x000fe80000100800 */
[----:B0-----:R-:W2:Y:S04]  /*2f230*/  LDL.LU R0, [R1+0x1a68] ;  /* 0x001a680001007983 */ /* 0x001ea80000300800 */
[----:B------:R-:W-:Y:S04]  /*2f240*/  STL [R1+0x1a24], R5 ;  /* 0x001a240501007387 */ /* 0x000fe80000100800 */
[----:B------:R0:W-:Y:S04]  /*2f250*/  STL [R1+0x1a2c], R2 ;  /* 0x001a2c0201007387 */ /* 0x0001e80000100800 */
[----:B0-----:R-:W3:Y:S04]  /*2f260*/  LDL.LU R2, [R1+0x1a64] ;  /* 0x001a640001027983 */ /* 0x001ee80000300800 */
[----:B------:R0:W-:Y:S04]  /*2f270*/  STL [R1+0x1a30], R3 ;  /* 0x001a300301007387 */ /* 0x0001e80000100800 */
[----:B0-----:R-:W4:Y:S04]  /*2f280*/  LDL.LU R3, [R1+0x1a60] ;  /* 0x001a600001037983 */ /* 0x001f280000300800 */
[----:B------:R-:W3:Y:S04]  /*2f290*/  LDL.LU R135, [R1+0x1a38] ;  /* 0x001a380001877983 */ /* 0x000ee80000300800 */
        /* <DEDUP_REMOVED lines=9> */
[----:B0-----:R-:W4:Y:S04]  /*2f330*/  LDL.LU R4, [R1+0x1a5c] ;  /* 0x001a5c0001047983 */ /* 0x001f280000300800 */
[----:B------:R-:W4:Y:S04]  /*2f340*/  LDL R143, [R1+0x1e0] ;  /* 0x0001e000018f7983 */ /* 0x000f280000100800 */
[----:B------:R-:W4:Y:S04]  /*2f350*/  LDL R145, [R1+0x1e4] ;  /* 0x0001e40001917983 */ /* 0x000f280000100800 */
[----:B------:R-:W4:Y:S04]  /*2f360*/  LDL R147, [R1+0x1e8] ;  /* 0x0001e80001937983 */ /* 0x000f280000100800 */
[----:B------:R-:W4:Y:S04]  /*2f370*/  LDL R149, [R1+0x1ec] ;  /* 0x0001ec0001957983 */ /* 0x000f280000100800 */
[----:B------:R-:W4:Y:S04]  /*2f380*/  LDL R14, [R1+0x1f0] ;  /* 0x0001f000010e7983 */ /* 0x000f280000100800 */
[----:B------:R-:W4:Y:S04]  /*2f390*/  LDL R15, [R1+0x1f4] ;  /* 0x0001f400010f7983 */ /* 0x000f280000100800 */
[----:B------:R-:W4:Y:S01]  /*2f3a0*/  LDL R151, [R1+0x1f8] ;  /* 0x0001f80001977983 */ /* 0x000f220000100800 */
[----:B--2---:R-:W-:-:S01]  /*2f3b0*/  FADD R0, R144, R0 ;  /* 0x0000000090007221 */ /* 0x004fc20000000000 */
[----:B---3--:R-:W-:-:S02]  /*2f3c0*/  FADD R135, R134, R135 ;  /* 0x0000008786877221 */ /* 0x008fc40000000000 */
[----:B------:R-:W2:Y:S01]  /*2f3d0*/  LDL.LU R134, [R1+0x1d2c] ;  /* 0x001d2c0001867983 */ /* 0x000ea20000300800 */
[----:B----4-:R-:W-:-:S03]  /*2f3e0*/  FADD R137, R136, R137 ;  /* 0x0000008988897221 */ /* 0x010fc60000000000 */
[----:B------:R0:W-:Y:S01]  /*2f3f0*/  STL [R1+0x1a38], R135 ;  /* 0x001a388701007387 */ /* 0x0001e20000100800 */
[----:B------:R-:W-:-:S03]  /*2f400*/  FADD R139, R138, R139 ;  /* 0x0000008b8a8b7221 */ /* 0x000fc60000000000 */
[----:B0-----:R-:W3:Y:S01]  /*2f410*/  LDL.LU R135, [R1+0x1d28] ;  /* 0x001d280001877983 */ /* 0x001ee20000300800 */
[----:B------:R-:W-:-:S03]  /*2f420*/  FADD R141, R140, R141 ;  /* 0x0000008d8c8d7221 */ /* 0x000fc60000000000 */
        /* <DEDUP_REMOVED lines=17> */
[----:B------:R-:W4:Y:S04]  /*2f540*/  LDL.LU R142, [R1+0x1d0c] ;  /* 0x001d0c00018e7983 */ /* 0x000f280000300800 */
[----:B------:R0:W-:Y:S04]  /*2f550*/  STL [R1+0x1a48], R9 ;  /* 0x001a480901007387 */ /* 0x0001e80000100800 */
[----:B------:R1:W-:Y:S04]  /*2f560*/  STL [R1+0x1a4c], R8 ;  /* 0x001a4c0801007387 */ /* 0x0003e80000100800 */
[----:B------:R1:W-:Y:S04]  /*2f570*/  STL [R1+0x1a50], R7 ;  /* 0x001a500701007387 */ /* 0x0003e80000100800 */
[----:B------:R1:W-:Y:S04]  /*2f580*/  STL [R1+0x1a54], R6 ;  /* 0x001a540601007387 */ /* 0x0003e80000100800 */
[----:B------:R1:W-:Y:S04]  /*2f590*/  STL [R1+0x1a58], R5 ;  /* 0x001a580501007387 */ /* 0x0003e80000100800 */
[----:B------:R1:W-:Y:S04]  /*2f5a0*/  STL [R1+0x1a5c], R4 ;  /* 0x001a5c0401007387 */ /* 0x0003e80000100800 */
[----:B------:R-:W2:Y:S04]  /*2f5b0*/  LDL.LU R144, [R1+0x1a6c] ;  /* 0x001a6c0001907983 */ /* 0x000ea80000300800 */
[----:B------:R1:W-:Y:S04]  /*2f5c0*/  STL [R1+0x1a60], R3 ;  /* 0x001a600301007387 */ /* 0x0003e80000100800 */
[----:B------:R-:W3:Y:S04]  /*2f5d0*/  LDL.LU R146, [R1+0x1a70] ;  /* 0x001a700001927983 */ /* 0x000ee80000300800 */
[----:B------:R1:W-:Y:S04]  /*2f5e0*/  STL [R1+0x1a64], R2 ;  /* 0x001a640201007387 */ /* 0x0003e80000100800 */
[----:B------:R-:W4:Y:S04]  /*2f5f0*/  LDL.LU R148, [R1+0x1a74] ;  /* 0x001a740001947983 */ /* 0x000f280000300800 */
[----:B------:R1:W-:Y:S04]  /*2f600*/  STL [R1+0x1a68], R0 ;  /* 0x001a680001007387 */ /* 0x0003e80000100800 */
[----:B------:R-:W4:Y:S04]  /*2f610*/  LDL.LU R150, [R1+0x1a78] ;  /* 0x001a780001967983 */ /* 0x000f280000300800 */
[----:B------:R-:W4:Y:S04]  /*2f620*/  LDL.LU R13, [R1+0x1a7c] ;  /* 0x001a7c00010d7983 */ /* 0x000f280000300800 */
[----:B------:R-:W4:Y:S04]  /*2f630*/  LDL.LU R12, [R1+0x1a80] ;  /* 0x001a8000010c7983 */ /* 0x000f280000300800 */
[----:B------:R-:W4:Y:S04]  /*2f640*/  LDL.LU R11, [R1+0x1a84] ;  /* 0x001a8400010b7983 */ /* 0x000f280000300800 */
[----:B------:R-:W4:Y:S04]  /*2f650*/  LDL.LU R10, [R1+0x1a88] ;  /* 0x001a8800010a7983 */ /* 0x000f280000300800 */
[----:B0-----:R-:W4:Y:S04]  /*2f660*/  LDL.LU R9, [R1+0x1a8c] ;  /* 0x001a8c0001097983 */ /* 0x001f280000300800 */
[----:B-1----:R-:W4:Y:S04]  /*2f670*/  LDL.LU R8, [R1+0x1a90] ;  /* 0x001a900001087983 */ /* 0x002f280000300800 */
[----:B------:R-:W4:Y:S04]  /*2f680*/  LDL.LU R7, [R1+0x1a94] ;  /* 0x001a940001077983 */ /* 0x000f280000300800 */
[----:B------:R-:W4:Y:S04]  /*2f690*/  LDL.LU R6, [R1+0x1a98] ;  /* 0x001a980001067983 */ /* 0x000f280000300800 */
[----:B------:R-:W4:Y:S04]  /*2f6a0*/  LDL.LU R5, [R1+0x1a9c] ;  /* 0x001a9c0001057983 */ /* 0x000f280000300800 */
[----:B------:R-:W4:Y:S04]  /*2f6b0*/  LDL.LU R4, [R1+0x1aa0] ;  /* 0x001aa00001047983 */ /* 0x000f280000300800 */
[----:B------:R-:W4:Y:S04]  /*2f6c0*/  LDL.LU R3, [R1+0x1aa4] ;  /* 0x001aa40001037983 */ /* 0x000f280000300800 */
[----:B------:R-:W4:Y:S04]  /*2f6d0*/  LDL.LU R2, [R1+0x1aa8] ;  /* 0x001aa80001027983 */ /* 0x000f280000300800 */
[----:B------:R-:W4:Y:S01]  /*2f6e0*/  LDL.LU R0, [R1+0x1aac] ;  /* 0x001aac0001007983 */ /* 0x000f220000300800 */
[----:B--2---:R-:W-:-:S03]  /*2f6f0*/  FADD R144, R143, R144 ;  /* 0x000000908f907221 */ /* 0x004fc60000000000 */
[----:B------:R-:W2:Y:S04]  /*2f700*/  LDL.LU R143, [R1+0x1d08] ;  /* 0x001d0800018f7983 */ /* 0x000ea80000300800 */
[----:B------:R0:W-:Y:S01]  /*2f710*/  STL [R1+0x1a6c], R144 ;  /* 0x001a6c9001007387 */ /* 0x0001e20000100800 */
[----:B---3--:R-:W-:-:S03]  /*2f720*/  FADD R146, R145, R146 ;  /* 0x0000009291927221 */ /* 0x008fc60000000000 */
[----:B0-----:R-:W3:Y:S01]  /*2f730*/  LDL.LU R144, [R1+0x1d04] ;  /* 0x001d040001907983 */ /* 0x001ee20000300800 */
[----:B----4-:R-:W-:-:S03]  /*2f740*/  FADD R148, R147, R148 ;  /* 0x0000009493947221 */ /* 0x010fc60000000000 */
[----:B------:R-:W4:Y:S04]  /*2f750*/  LDL.LU R145, [R1+0x1d00] ;  /* 0x001d000001917983 */ /* 0x000f280000300800 */
[----:B------:R0:W-:Y:S01]  /*2f760*/  STL [R1+0x1a70], R146 ;  /* 0x001a709201007387 */ /* 0x0001e20000100800 */
[----:B------:R-:W-:-:S01]  /*2f770*/  FADD R150, R149, R150 ;  /* 0x0000009695967221 */ /* 0x000fc20000000000 */
[----:B------:R-:W-:Y:S02]  /*2f780*/  FADD R13, R14, R13 ;  /* 0x0000000d0e0d7221 */ /* 0x000fe40000000000 */
[----:B0-----:R-:W4:Y:S01]  /*2f790*/  LDL.LU R146, [R1+0x1cfc] ;  /* 0x001cfc0001927983 */ /* 0x001f220000300800 */
[----:B------:R-:W-:-:S03]  /*2f7a0*/  FADD R12, R15, R12 ;  /* 0x0000000c0f0c7221 */ /* 0x000fc60000000000 */
[----:B------:R-:W4:Y:S01]  /*2f7b0*/  LDL.LU R147, [R1+0x1cf8] ;  /* 0x001cf80001937983 */ /* 0x000f220000300800 */
[----:B------:R-:W-:-:S03]  /*2f7c0*/  FADD R11, R151, R11 ;  /* 0x0000000b970b7221 */ /* 0x000fc60000000000 */
[----:B------:R0:W-:Y:S01]  /*2f7d0*/  STL [R1+0x1a74], R148 ;  /* 0x001a749401007387 */ /* 0x0001e20000100800 */
[----:B------:R-:W-:-:S01]  /*2f7e0*/  FADD R10, R16, R10 ;  /* 0x0000000a100a7221 */ /* 0x000fc20000000000 */
[----:B------:R-:W-:Y:S01]  /*2f7f0*/  FADD R9, R24, R9 ;  /* 0x0000000918097221 */ /* 0x000fe20000000000 */
[----:B------:R-:W-:-:S01]  /*2f800*/  FADD R8, R25, R8 ;  /* 0x0000000819087221 */ /* 0x000fc20000000000 */
[----:B0-----:R-:W4:Y:S04]  /*2f810*/  LDL.LU R148, [R1+0x1cf4] ;  /* 0x001cf40001947983 */ /* 0x001f280000300800 */
[----:B------:R-:W4:Y:S01]  /*2f820*/  LDL.LU R149, [R1+0x1cf0] ;  /* 0x001cf00001957983 */ /* 0x000f220000300800 */
[----:B------:R-:W-:-:S03]  /*2f830*/  FADD R7, R26, R7 ;  /* 0x000000071a077221 */ /* 0x000fc60000000000 */
[----:B------:R0:W-:Y:S01]  /*2f840*/  STL [R1+0x1a78], R150 ;  /* 0x001a789601007387 */ /* 0x0001e20000100800 */
[----:B------:R-:W-:-:S01]  /*2f850*/  FADD R6, R27, R6 ;  /* 0x000000061b067221 */ /* 0x000fc20000000000 */
[----:B------:R-:W-:Y:S01]  /*2f860*/  FADD R5, R28, R5 ;  /* 0x000000051c057221 */ /* 0x000fe20000000000 */
[----:B------:R-:W-:-:S01]  /*2f870*/  FADD R4, R29, R4 ;  /* 0x000000041d047221 */ /* 0x000fc20000000000 */
[----:B0-----:R-:W4:Y:S04]  /*2f880*/  LDL.LU R150, [R1+0x1cec] ;  /* 0x001cec0001967983 */ /* 0x001f280000300800 */
[----:B------:R0:W-:Y:S04]  /*2f890*/  STL [R1+0x1a7c], R13 ;  /* 0x001a7c0d01007387 */ /* 0x0001e80000100800 */
[----:B------:R1:W-:Y:S04]  /*2f8a0*/  STL [R1+0x1a80], R12 ;  /* 0x001a800c01007387 */ /* 0x0003e80000100800 */
[----:B------:R1:W-:Y:S01]  /*2f8b0*/  STL [R1+0x1a84], R11 ;  /* 0x001a840b01007387 */ /* 0x0003e20000100800 */
[----:B------:R-:W-:-:S03]  /*2f8c0*/  FADD R3, R30, R3 ;  /* 0x000000031e037221 */ /* 0x000fc60000000000 */
[----:B------:R1:W-:Y:S04]  /*2f8d0*/  STL [R1+0x1a88], R10 ;  /* 0x001a880a01007387 */ /* 0x0003e80000100800 */
[----:B------:R1:W-:Y:S01]  /*2f8e0*/  STL [R1+0x1a8c], R9 ;  /* 0x001a8c0901007387 */ /* 0x0003e20000100800 */
[----:B------:R-:W-:-:S03]  /*2f8f0*/  FADD R2, R31, R2 ;  /* 0x000000021f027221 */ /* 0x000fc60000000000 */
[----:B------:R1:W-:Y:S04]  /*2f900*/  STL [R1+0x1a90], R8 ;  /* 0x001a900801007387 */ /* 0x0003e80000100800 */
[----:B------:R1:W-:Y:S01]  /*2f910*/  STL [R1+0x1a94], R7 ;  /* 0x001a940701007387 */ /* 0x0003e20000100800 */
[----:B------:R-:W-:-:S03]  /*2f920*/  FADD R0, R32, R0 ;  /* 0x0000000020007221 */ /* 0x000fc60000000000 */
        /* <DEDUP_REMOVED lines=22> */
[----:B------:R-:W4:Y:S01]  /*2fa90*/  LDL.LU R0, [R1+0x1af0] ;  /* 0x001af00001007983 */ /* 0x000f220000300800 */
[----:B--2---:R-:W-:-:S01]  /*2faa0*/  FADD R151, R33, R151 ;  /* 0x0000009721977221 */ /* 0x004fc20000000000 */
[----:B---3--:R-:W-:-:S04]  /*2fab0*/  FADD R16, R34, R16 ;  /* 0x0000001022107221 */ /* 0x008fc80000000000 */
        /* <DEDUP_REMOVED lines=28> */
[----:B0-----:R-:W4:Y:S01]  /*2fc80*/  LDL.LU R151, [R1+0x1af4] ;  /* 0x001af40001977983 */ /* 0x001f220000300800 */
[----:B------:R-:W-:-:S03]  /*2fc90*/  FADD R0, R49, R0 ;  /* 0x0000000031007221 */ /* 0x000fc60000000000 */
[----:B------:R0:W-:Y:S04]  /*2fca0*/  STL [R1+0x1ae8], R3 ;  /* 0x001ae80301007387 */ /* 0x0001e80000100800 */
[----:B-1----:R-:W4:Y:S04]  /*2fcb0*/  LDL.LU R16, [R1+0x1af8] ;  /* 0x001af80001107983 */ /* 0x002f280000300800 */
[----:B------:R1:W-:Y:S04]  /*2fcc0*/  STL [R1+0x1aec], R2 ;  /* 0x001aec0201007387 */ /* 0x0003e80000100800 */
[----:B--2---:R-:W2:Y:S04]  /*2fcd0*/  LDL.LU R15, [R1+0x1afc] ;  /* 0x001afc00010f7983 */ /* 0x004ea80000300800 */
[----:B------:R1:W-:Y:S04]  /*2fce0*/  STL [R1+0x1af0], R0 ;  /* 0x001af00001007387 */ /* 0x0003e80000100800 */
[----:B---3--:R-:W3:Y:S04]  /*2fcf0*/  LDL.LU R14, [R1+0x1b00] ;  /* 0x001b0000010e7983 */ /* 0x008ee80000300800 */
[----:B----4-:R-:W4:Y:S04]  /*2fd00*/  LDL.LU R13, [R1+0x1b04] ;  /* 0x001b0400010d7983 */ /* 0x010f280000300800 */
        /* <DEDUP_REMOVED lines=9> */
[----:B0-----:R-:W4:Y:S04]  /*2fda0*/  LDL.LU R3, [R1+0x1b2c] ;  /* 0x001b2c0001037983 */ /* 0x001f280000300800 */
[----:B-1----:R-:W4:Y:S04]  /*2fdb0*/  LDL.LU R2, [R1+0x1b30] ;  /* 0x001b300001027983 */ /* 0x002f280000300800 */
[----:B------:R-:W4:Y:S01]  /*2fdc0*/  LDL.LU R0, [R1+0x1b34] ;  /* 0x001b340001007983 */ /* 0x000f220000300800 */
[----:B------:R-:W-:-:S01]  /*2fdd0*/  FADD R151, R50, R151 ;  /* 0x0000009732977221 */ /* 0x000fc20000000000 */
[----:B------:R-:W-:-:S04]  /*2fde0*/  FADD R16, R51, R16 ;  /* 0x0000001033107221 */ /* 0x000fc80000000000 */
[----:B------:R0:W-:Y:S01]  /*2fdf0*/  STL [R1+0x1af4], R151 ;  /* 0x001af49701007387 */ /* 0x0001e20000100800 */
[----:B--2---:R-:W-:-:S03]  /*2fe00*/  FADD R15, R52, R15 ;  /* 0x0000000f340f7221 */ /* 0x004fc60000000000 */
        /* <DEDUP_REMOVED lines=204> */
[----:B------:R-:W-:Y:S01]  /*30ad0*/  STL [R1+0x1c08], R16 ;  /* 0x001c081001007387 */ /* 0x000fe20000100800 */
        /* <DEDUP_REMOVED lines=22> */
[----:B------:R4:W-:Y:S04]  /*30c40*/  STL [R1+0x1c38], R4 ;  /* 0x001c380401007387 */ /* 0x0009e80000100800 */
[----:B0-----:R-:W4:Y:S01]  /*30c50*/  LDL.LU R151, [R1+0x1c48] ;  /* 0x001c480001977983 */ /* 0x001f220000300800 */
[----:B------:R-:W-:-:S01]  /*30c60*/  FADD R3, R132, R3 ;  /* 0x0000000384037221 */ /* 0x000fc20000000000 */
[----:B------:R-:W-:Y:S01]  /*30c70*/  FADD R2, R133, R2 ;  /* 0x0000000285027221 */ /* 0x000fe20000000000 */
        /* <DEDUP_REMOVED lines=19> */
[----:B------:R-:W4:Y:S01]  /*30db0*/  LDL.LU R16, [R1+0x1c88] ;  /* 0x001c880001107983 */ /* 0x000f220000300800 */
[----:B------:R-:W-:-:S05]  /*30dc0*/  FADD R151, R135, R151 ;  /* 0x0000009787977221 */ /* 0x000fca0000000000 */
[----:B------:R0:W-:Y:S04]  /*30dd0*/  STL [R1+0x1c48], R151 ;  /* 0x001c489701007387 */ /* 0x0001e80000100800 */
[----:B0-----:R-:W4:Y:S01]  /*30de0*/  LDL.LU R151, [R1+0x1ce8] ;  /* 0x001ce80001977983 */ /* 0x001f220000300800 */
[----:B------:R-:W-:-:S01]  /*30df0*/  FADD R15, R136, R15 ;  /* 0x0000000f880f7221 */ /* 0x000fc20000000000 */
[----:B--2---:R-:W-:-:S04]  /*30e00*/  FADD R14, R137, R14 ;  /* 0x0000000e890e7221 */ /* 0x004fc80000000000 */
[----:B------:R0:W-:Y:S01]  /*30e10*/  STL [R1+0x1c4c], R15 ;  /* 0x001c4c0f01007387 */ /* 0x0001e20000100800 */
[----:B---3--:R-:W-:-:S01]  /*30e20*/  FADD R13, R138, R13 ;  /* 0x0000000d8a0d7221 */ /* 0x008fc20000000000 */
[----:B----4-:R-:W-:Y:S02]  /*30e30*/  FADD R12, R139, R12 ;  /* 0x0000000c8b0c7221 */ /* 0x010fe40000000000 */
[----:B0-----:R0:W5:Y:S01]  /*30e40*/  LDL.LU R15, [R1+0x1ce4] ;  /* 0x001ce400010f7983 */ /* 0x0011620000300800 */
[----:B------:R-:W-:-:S03]  /*30e50*/  FADD R11, R140, R11 ;  /* 0x0000000b8c0b7221 */ /* 0x000fc60000000000 */
[----:B------:R1:W-:Y:S01]  /*30e60*/  STL [R1+0x1c50], R14 ;  /* 0x001c500e01007387 */ /* 0x0003e20000100800 */
[----:B------:R-:W-:-:S03]  /*30e70*/  FADD R10, R141, R10 ;  /* 0x0000000a8d0a7221 */ /* 0x000fc60000000000 */
[----:B-1----:R0:W5:Y:S01]  /*30e80*/  LDL.LU R14, [R1+0x1ce0] ;  /* 0x001ce000010e7983 */ /* 0x0021620000300800 */
[----:B------:R-:W-:-:S03]  /*30e90*/  FADD R9, R142, R9 ;  /* 0x000000098e097221 */ /* 0x000fc60000000000 */
[----:B------:R1:W-:Y:S01]  /*30ea0*/  STL [R1+0x1c54], R13 ;  /* 0x001c540d01007387 */ /* 0x0003e20000100800 */
[----:B------:R-:W-:-:S01]  /*30eb0*/  FADD R8, R143, R8 ;  /* 0x000000088f087221 */ /* 0x000fc20000000000 */
[----:B------:R-:W-:Y:S02]  /*30ec0*/  FADD R7, R144, R7 ;  /* 0x0000000790077221 */ /* 0x000fe40000000000 */
[----:B-1----:R0:W5:Y:S04]  /*30ed0*/  LDL.LU R13, [R1+0x1cdc] ;  /* 0x001cdc00010d7983 */ /* 0x0021680000300800 */
[----:B------:R1:W-:Y:S01]  /*30ee0*/  STL [R1+0x1c58], R12 ;  /* 0x001c580c01007387 */ /* 0x0003e20000100800 */
[----:B------:R-:W-:-:S01]  /*30ef0*/  FADD R6, R145, R6 ;  /* 0x0000000691067221 */ /* 0x000fc20000000000 */
[----:B------:R-:W-:-:S02]  /*30f00*/  FADD R5, R146, R5 ;  /* 0x0000000592057221 */ /* 0x000fc40000000000 */
[----:B-1----:R0:W5:Y:S04]  /*30f10*/  LDL.LU R12, [R1+0x1cd8] ;  /* 0x001cd800010c7983 */ /* 0x0021680000300800 */
[----:B------:R1:W-:Y:S01]  /*30f20*/  STL [R1+0x1c5c], R11 ;  /* 0x001c5c0b01007387 */ /* 0x0003e20000100800 */
[----:B------:R-:W-:-:S03]  /*30f30*/  FADD R4, R147, R4 ;  /* 0x0000000493047221 */ /* 0x000fc60000000000 */
        /* <DEDUP_REMOVED lines=23> */
[----:B-1----:R0:W5:Y:S01]  /*310b0*/  LDL.LU R0, [R1+0x1cac] ;  /* 0x001cac0001007983 */ /* 0x0021620000300800 */
[----:B------:R-:W-:Y:S01]  /*310c0*/  UMOV UR6, URZ ;  /* 0x0000003f00067c82 */ /* 0x000fe20008000000 */
[----:B------:R-:W-:-:S05]  /*310d0*/  FADD R16, R16, R151 ;  /* 0x0000009710107221 */ /* 0x000fca0000000000 */
[----:B------:R0:W-:Y:S02]  /*310e0*/  STL [R1+0x1c88], R16 ;  /* 0x001c881001007387 */ /* 0x0001e40000100800 */
.L_x_28:
[----:B------:R-:W-:Y:S05]  /*310f0*/  @!P1 BRA `(.L_x_29) ;  /* 0x0000000000049947 */ /* 0x000fea0003800000 */
[----:B------:R-:W-:Y:S01]  /*31100*/  BPT.TRAP 0x1 ;  /* 0x000000040000795c */ /* 0x000fe20000300000 */
.L_x_29:
[----:B0-----:R-:W2:Y:S04]  /*31110*/  LDL R16, [R1+0x1c94] ;  /* 0x001c940001107983 */ /* 0x001ea80000100800 */
[----:B-----5:R0:W-:Y:S04]  /*31120*/  STL [R1+0x1cac], R0 ;  /* 0x001cac0001007387 */ /* 0x0201e80000100800 */
[----:B0-----:R-:W3:Y:S01]  /*31130*/  LDL R0, [R1+0x1c98] ;  /* 0x001c980001007983 */ /* 0x001ee20000100800 */
[----:B--2---:R-:W-:-:S13]  /*31140*/  ISETP.NE.AND P0, PT, R16, RZ, PT ;  /* 0x000000ff1000720c */ /* 0x004fda0003f05270 */
[----:B------:R-:W-:-:S05]  /*31150*/  VOTEU.ANY UP0, P0 ;  /* 0x00000000003f7886 */ /* 0x000fca0000000100 */
[----:B------:R-:W-:-:S04]  /*31160*/  @UP0 ULEA UR16, UR32, UR14, 0x3 ;  /* 0x0000000e20100291 */ /* 0x000fc8000f8e183f */
[----:B------:R-:W-:-:S06]  /*31170*/  @UP0 UIADD3 UR16, UR16, 0x38, URZ ;  /* 0x0000003810100890 */ /* 0x000fcc000fffe03f */
[----:B------:R-:W-:-:S05]  /*31180*/  IMAD.U32 R16, RZ, RZ, UR16 ;  /* 0x00000010ff107e24 */ /* 0x000fca000f8e00ff */
[----:B---3--:R-:W-:Y:S02]  /*31190*/  @P0 PRMT R16, R0, 0x654, R16 ;  /* 0x0000065400100816 */ /* 0x008fe40000000010 */
[----:B------:R0:W5:Y:S01]  /*311a0*/  LDL.LU R0, [R1+0x1cac] ;  /* 0x001cac0001007983 */ /* 0x0001620000300800 */
[----:B------:R-:W-:Y:S01]  /*311b0*/  UISETP.GT.U32.AND UP0, UPT, UR7, 0x1, UPT ;  /* 0x000000010700788c */ /* 0x000fe2000bf04070 */
[----:B------:R0:W-:Y:S05]  /*311c0*/  @P0 SYNCS.ARRIVE.TRANS64.RED.A1T0 RZ, [R16+URZ], RZ ;  /* 0x000000ff10ff09a7 */ /* 0x0001ea000810043f */
[----:B------:R-:W-:-:S13]  /*311d0*/  PLOP3.LUT P0, PT, PT, PT, UP0, 0x80, 0x0 ;  /* 0x000000000000781c */ /* 0x000fda0003f0f008 */
[----:B0-----:R-:W-:Y:S05]  /*311e0*/  @P0 BRA `(.L_x_30) ;  /* 0x0000000000040947 */ /* 0x001fea0003800000 */
[----:B------:R-:W-:Y:S01]  /*311f0*/  BPT.TRAP 0x1 ;  /* 0x000000040000795c */ /* 0x000fe20000300000 */
.L_x_30:
[----:B------:R-:W-:Y:S01]  /*31200*/  UIADD3 UR29, UR29, 0x1, URZ ;  /* 0x000000011d1d7890 */ /* 0x000fe2000fffe03f */
[C---:B------:R-:W-:Y:S01]  /*31210*/  ISETP.GT.AND P0, PT, R15.reuse, 0x1, PT ;  /* 0x000000010f00780c */ /* 0x040fe20003f04270 */
[----:B------:R-:W-:Y:S01]  /*31220*/  UIADD3 UR32, UR32, 0x1, URZ ;  /* 0x0000000120207890 */ /* 0x000fe2000fffe03f */
[----:B------:R-:W-:Y:S01]  /*31230*/  VIADD R15, R15, 0xffffffff ;  /* 0xffffffff0f0f7836 */ /* 0x000fe20000000000 */
[----:B------:R-:W-:Y:S02]  /*31240*/  UISETP.NE.AND UP0, UPT, UR29, 0x7, UPT ;  /* 0x000000071d00788c */ /* 0x000fe4000bf05270 */
[----:B------:R-:W-:Y:S02]  /*31250*/  UISETP.NE.AND UP1, UPT, UR32, 0x7, UPT ;  /* 0x000000072000788c */ /* 0x000fe4000bf25270 */
[----:B------:R-:W-:Y:S02]  /*31260*/  USEL UR16, URZ, 0x1, UP0 ;  /* 0x000000013f107887 */ /* 0x000fe40008000000 */
[----:B------:R-:W-:-:S02]  /*31270*/  USEL UR29, UR29, URZ, UP0 ;  /* 0x0000003f1d1d7287 */ /* 0x000fc40008000000 */
[----:B------:R-:W-:Y:S02]  /*31280*/  USEL UR32, UR32, URZ, UP1 ;  /* 0x0000003f20207287 */ /* 0x000fe40008800000 */
[----:B------:R-:W-:Y:S01]  /*31290*/  LOP3.LUT R14, R14, UR16, RZ, 0x3c, !PT ;  /* 0x000000100e0e7c12 */ /* 0x000fe2000f8e3cff */
[----:B------:R-:W-:Y:S01]  /*312a0*/  UMOV UR16, 0x1 ;  /* 0x0000000100107882 */ /* 0x000fe20000000000 */
[----:B------:R-:W-:Y:S08]  /*312b0*/  @P0 BRA `(.L_x_31) ;  /* 0xfffffe9800140947 */ /* 0x000ff0000383ffff */
.L_x_23:
[----:B------:R-:W-:-:S04]  /*312c0*/  UISETP.NE.AND UP0, UPT, UR6, URZ, UPT ;  /* 0x0000003f0600728c */ /* 0x000fc8000bf05270 */
[----:B------:R-:W-:-:S06]  /*312d0*/  USEL UR6, URZ, 0x1, !UP0 ;  /* 0x000000013f067887 */ /* 0x000fcc000c000000 */
[----:B------:R-:W-:-:S13]  /*312e0*/  ISETP.NE.AND P0, PT, RZ, UR6, PT ;  /* 0x00000006ff007c0c */ /* 0x000fda000bf05270 */
[----:B------:R-:W-:Y:S05]  /*312f0*/  @!P0 BRA `(.L_x_32) ;  /* 0x000000f800788947 */ /* 0x000fea0003800000 */
[----:B-----5:R0:W-:Y:S04]  /*31300*/  STL [R1+0x1e58], R57 ;  /* 0x001e583901007387 */ /* 0x0201e80000100800 */
[----:B0-----:R-:W2:Y:S04]  /*31310*/  LDL.LU R57, [R1+0xc00] ;  /* 0x000c000001397983 */ /* 0x001ea80000300800 */
[----:B------:R0:W-:Y:S04]  /*31320*/  STL [R1+0x1e54], R58 ;  /* 0x001e543a01007387 */ /* 0x0001e80000100800 */
[----:B0-----:R-:W3:Y:S04]  /*31330*/  LDL.LU R58, [R1+0xc04] ;  /* 0x000c0400013a7983 */ /* 0x001ee80000300800 */
        /* <DEDUP_REMOVED lines=94> */
[----:B------:R-:W4:Y:S04]  /*31920*/  LDL.LU R14, [R1+0xe1c] ;  /* 0x000e1c00010e7983 */ /* 0x000f280000300800 */
[----:B------:R-:W4:Y:S04]  /*31930*/  LDL.LU R15, [R1+0xd94] ;  /* 0x000d9400010f7983 */ /* 0x000f280000300800 */
[----:B------:R-:W4:Y:S04]  /*31940*/  LDL.LU R16, [R1+0xe20] ;  /* 0x000e200001107983 */ /* 0x000f280000300800 */
        /* <DEDUP_REMOVED lines=115> */
[----:B-1----:R-:W4:Y:S04]  /*32080*/  LDL.LU R2, [R1+0xcc8] ;  /* 0x000cc80001027983 */ /* 0x002f280000300800 */
[----:B------:R0:W-:Y:S04]  /*32090*/  STL [R1+0x1cac], R0 ;  /* 0x001cac0001007387 */ /* 0x0001e80000100800 */
[----:B0-----:R-:W4:Y:S01]  /*320a0*/  LDL.LU R0, [R1+0xcc4] ;  /* 0x000cc40001007983 */ /* 0x001f220000300800 */
[----:B--2---:R-:W-:Y:S01]  /*320b0*/  FADD R17, R57, R17 ;  /* 0x0000001139117221 */ /* 0x004fe20000000000 */
[----:B---3--:R-:W-:Y:S01]  /*320c0*/  FADD R18, R58, R18 ;  /* 0x000000123a127221 */ /* 0x008fe20000000000 */
[----:B----4-:R-:W-:Y:S01]  /*320d0*/  FADD R19, R59, R19 ;  /* 0x000000133b137221 */ /* 0x010fe20000000000 */
[----:B------:R-:W2:Y:S01]  /*320e0*/  LDL.LU R57, [R1+0x1e58] ;  /* 0x001e580001397983 */ /* 0x000ea20000300800 */
[----:B------:R-:W-:Y:S01]  /*320f0*/  FADD R20, R60, R20 ;  /* 0x000000143c147221 */ /* 0x000fe20000000000 */
        /* <DEDUP_REMOVED lines=82> */
[----:B------:R-:W-:Y:S01]  /*32620*/  FADD R190, R102, R190 ;  /* 0x000000be66be7221 */ /* 0x000fe20000000000 */
[----:B------:R-:W-:Y:S02]  /*32630*/  FADD R119, R120, R119 ;  /* 0x0000007778777221 */ /* 0x000fe40000000000 */
[----:B------:R-:W4:Y:S01]  /*32640*/  LDL.LU R99, [R1+0x1db0] ;  /* 0x001db00001637983 */ /* 0x000f220000300800 */
[----:B------:R-:W-:Y:S01]  /*32650*/  FADD R191, R103, R191 ;  /* 0x000000bf67bf7221 */ /* 0x000fe20000000000 */
[----:B------:R-:W-:Y:S02]  /*32660*/  FADD R117, R118, R117 ;  /* 0x0000007576757221 */ /* 0x000fe40000000000 */
[----:B------:R-:W4:Y:S01]  /*32670*/  LDL.LU R100, [R1+0x1dac] ;  /* 0x001dac0001647983 */ /* 0x000f220000300800 */
[----:B------:R-:W-:Y:S01]  /*32680*/  FADD R192, R104, R192 ;  /* 0x000000c068c07221 */ /* 0x000fe20000000000 */
[----:B------:R-:W-:-:S02]  /*32690*/  FADD R115, R116, R115 ;  /* 0x0000007374737221 */ /* 0x000fc40000000000 */
[----:B------:R-:W4:Y:S01]  /*326a0*/  LDL.LU R101, [R1+0x1da8] ;  /* 0x001da80001657983 */ /* 0x000f220000300800 */
[----:B------:R-:W-:Y:S01]  /*326b0*/  FADD R193, R105, R193 ;  /* 0x000000c169c17221 */ /* 0x000fe20000000000 */
        /* <DEDUP_REMOVED lines=9> */
[----:B------:R-:W-:Y:S01]  /*32750*/  FADD R16, R15, R16 ;  /* 0x000000100f107221 */ /* 0x000fe20000000000 */
[----:B------:R-:W-:Y:S01]  /*32760*/  FADD R202, R9, R202 ;  /* 0x000000ca09ca7221 */ /* 0x000fe20000000000 */
[----:B------:R0:W-:Y:S01]  /*32770*/  STL [R1+0xe00], R119 ;  /* 0x000e007701007387 */ /* 0x0001e20000100800 */
        /* <DEDUP_REMOVED lines=47> */
[----:B------:R-:W-:-:S02]  /*32a70*/  FADD R194, R0, R194 ;  /* 0x000000c200c27221 */ /* 0x000fc40000000000 */
[----:B------:R-:W2:Y:S04]  /*32a80*/  LDL.LU R0, [R1+0xd98] ;  /* 0x000d980001007983 */ /* 0x000ea80000300800 */
[----:B------:R3:W-:Y:S04]  /*32a90*/  STL [R1+0xe18], R107 ;  /* 0x000e186b01007387 */ /* 0x0007e80000100800 */
[----:B------:R-:W2:Y:S04]  /*32aa0*/  LDL.LU R2, [R1+0xe24] ;  /* 0x000e240001027983 */ /* 0x000ea80000300800 */
        /* <DEDUP_REMOVED lines=46> */
[----:B------:R-:W4:Y:S04]  /*32d90*/  LDL.LU R118, [R1+0xdf4] ;  /* 0x000df40001767983 */ /* 0x000f280000300800 */
        /* <DEDUP_REMOVED lines=10> */
[----:B---3--:R-:W3:Y:S04]  /*32e40*/  LDL.LU R107, [R1+0xe94] ;  /* 0x000e9400016b7983 */ /* 0x008ee80000300800 */
[----:B------:R-:W3:Y:S04]  /*32e50*/  LDL.LU R106, [R1+0xa0c] ;  /* 0x000a0c00016a7983 */ /* 0x000ee80000300800 */
[----:B------:R-:W3:Y:S04]  /*32e60*/  LDL.LU R14, [R1+0xe98] ;  /* 0x000e9800010e7983 */ /* 0x000ee80000300800 */
[----:B------:R-:W3:Y:S04]  /*32e70*/  LDL.LU R15, [R1+0xa10] ;  /* 0x000a1000010f7983 */ /* 0x000ee80000300800 */
[----:B------:R-:W3:Y:S01]  /*32e80*/  LDL.LU R16, [R1+0xe9c] ;  /* 0x000e9c0001107983 */ /* 0x000ee20000300800 */
[----:B--2---:R-:W-:-:S05]  /*32e90*/  FADD R2, R0, R2 ;  /* 0x0000000200027221 */ /* 0x004fca0000000000 */
[----:B------:R0:W-:Y:S01]  /*32ea0*/  STL [R1+0xe24], R2 ;  /* 0x000e240201007387 */ /* 0x0001e20000100800 */
[----:B----4-:R-:W-:-:S05]  /*32eb0*/  FADD R4, R3, R4 ;  /* 0x0000000403047221 */ /* 0x010fca0000000000 */
[----:B------:R1:W-:Y:S01]  /*32ec0*/  STL [R1+0xe28], R4 ;  /* 0x000e280401007387 */ /* 0x0003e20000100800 */
[----:B------:R-:W-:-:S05]  /*32ed0*/  FADD R6, R5, R6 ;  /* 0x0000000605067221 */ /* 0x000fca0000000000 */
        /* <DEDUP_REMOVED lines=51> */
[----:B---3--:R-:W-:-:S03]  /*33210*/  FADD R107, R108, R107 ;  /* 0x0000006b6c6b7221 */ /* 0x008fc60000000000 */
[----:B------:R-:W3:Y:S04]  /*33220*/  LDL.LU R0, [R1+0xa14] ;  /* 0x000a140001007983 */ /* 0x000ee80000300800 */
[----:B------:R4:W-:Y:S01]  /*33230*/  STL [R1+0xe94], R107 ;  /* 0x000e946b01007387 */ /* 0x0009e20000100800 */
[----:B------:R-:W-:-:S03]  /*33240*/  FADD R14, R106, R14 ;  /* 0x0000000e6a0e7221 */ /* 0x000fc60000000000 */
[----:B0-----:R-:W3:Y:S04]  /*33250*/  LDL.LU R2, [R1+0xea0] ;  /* 0x000ea00001027983 */ /* 0x001ee80000300800 */
[----:B------:R0:W-:Y:S01]  /*33260*/  STL [R1+0xe98], R14 ;  /* 0x000e980e01007387 */ /* 0x0001e20000100800 */
[----:B------:R-:W-:-:S03]  /*33270*/  FADD R16, R15, R16 ;  /* 0x000000100f107221 */ /* 0x000fc60000000000 */
[----:B------:R-:W3:Y:S04]  /*33280*/  LDL.LU R3, [R1+0xa18] ;  /* 0x000a180001037983 */ /* 0x000ee80000300800 */
[----:B------:R0:W-:Y:S04]  /*33290*/  STL [R1+0xe9c], R16 ;  /* 0x000e9c1001007387 */ /* 0x0001e80000100800 */
[----:B-1----:R-:W3:Y:S04]  /*332a0*/  LDL.LU R4, [R1+0xea4] ;  /* 0x000ea40001047983 */ /* 0x002ee80000300800 */
[----:B------:R-:W3:Y:S04]  /*332b0*/  LDL.LU R5, [R1+0xa1c] ;  /* 0x000a1c0001057983 */ /* 0x000ee80000300800 */
[----:B--2---:R-:W2:Y:S04]  /*332c0*/  LDL.LU R6, [R1+0xea8] ;  /* 0x000ea80001067983 */ /* 0x004ea80000300800 */
[----:B------:R-:W2:Y:S04]  /*332d0*/  LDL.LU R7, [R1+0xa20] ;  /* 0x000a200001077983 */ /* 0x000ea80000300800 */
        /* <DEDUP_REMOVED lines=54> */
[----:B------:R-:W4:Y:S01]  /*33640*/  LDL.LU R16, [R1+0xf18] ;  /* 0x000f180001107983 */ /* 0x000f220000300800 */
[----:B---3--:R-:W-:-:S05]  /*33650*/  FADD R2, R0, R2 ;  /* 0x0000000200027221 */ /* 0x008fca0000000000 */
[----:B------:R0:W-:Y:S01]  /*33660*/  STL [R1+0xea0], R2 ;  /* 0x000ea00201007387 */ /* 0x0001e20000100800 */
[----:B------:R-:W-:Y:S01]  /*33670*/  FADD R4, R3, R4 ;  /* 0x0000000403047221 */ /* 0x000fe20000000000 */
[----:B--2---:R-:W-:-:S04]  /*33680*/  FADD R6, R5, R6 ;  /* 0x0000000605067221 */ /* 0x004fc80000000000 */
        /* <DEDUP_REMOVED lines=53> */
[----:B------:R-:W4:Y:S04]  /*339e0*/  LDL.LU R0, [R1+0xa90] ;  /* 0x000a900001007983 */ /* 0x000f280000300800 */
[----:B------:R4:W-:Y:S01]  /*339f0*/  STL [R1+0xf10], R107 ;  /* 0x000f106b01007387 */ /* 0x0009e20000100800 */
[----:B------:R-:W-:-:S03]  /*33a00*/  FADD R14, R106, R14 ;  /* 0x0000000e6a0e7221 */ /* 0x000fc60000000000 */
[----:B0-----:R-:W4:Y:S04]  /*33a10*/  LDL.LU R2, [R1+0xf1c] ;  /* 0x000f1c0001027983 */ /* 0x001f280000300800 */
[----:B------:R0:W-:Y:S01]  /*33a20*/  STL [R1+0xf14], R14 ;  /* 0x000f140e01007387 */ /* 0x0001e20000100800 */
[----:B------:R-:W-:-:S03]  /*33a30*/  FADD R16, R15, R16 ;  /* 0x000000100f107221 */ /* 0x000fc60000000000 */
[----:B------:R-:W4:Y:S04]  /*33a40*/  LDL.LU R3, [R1+0xa94] ;  /* 0x000a940001037983 */ /* 0x000f280000300800 */
[----:B------:R0:W-:Y:S04]  /*33a50*/  STL [R1+0xf18], R16 ;  /* 0x000f181001007387 */ /* 0x0001e80000100800 */
[----:B-1----:R-:W4:Y:S04]  /*33a60*/  LDL.LU R4, [R1+0xf20] ;  /* 0x000f200001047983 */ /* 0x002f280000300800 */
[----:B------:R-:W4:Y:S04]  /*33a70*/  LDL.LU R5, [R1+0xa98] ;  /* 0x000a980001057983 */ /* 0x000f280000300800 */
[----:B--2---:R-:W2:Y:S04]  /*33a80*/  LDL.LU R6, [R1+0xf24] ;  /* 0x000f240001067983 */ /* 0x004ea80000300800 */
[----:B------:R-:W2:Y:S04]  /*33a90*/  LDL.LU R7, [R1+0xa9c] ;  /* 0x000a9c0001077983 */ /* 0x000ea80000300800 */
[----:B---3--:R-:W3:Y:S04]  /*33aa0*/  LDL.LU R8, [R1+0xf28] ;  /* 0x000f280001087983 */ /* 0x008ee80000300800 */
[----:B------:R-:W3:Y:S04]  /*33ab0*/  LDL.LU R9, [R1+0xaa0] ;  /* 0x000aa00001097983 */ /* 0x000ee80000300800 */
        /* <DEDUP_REMOVED lines=53> */
[----:B------:R-:W-:-:S05]  /*33e10*/  FADD R2, R0, R2 ;  /* 0x0000000200027221 */ /* 0x000fca0000000000 */
[----:B------:R0:W-:Y:S01]  /*33e20*/  STL [R1+0xf1c], R2 ;  /* 0x000f1c0201007387 */ /* 0x0001e20000100800 */
[----:B------:R-:W-:Y:S01]  /*33e30*/  FADD R4, R3, R4 ;  /* 0x0000000403047221 */ /* 0x000fe20000000000 */
        /* <DEDUP_REMOVED lines=2321> */
[----:B------:R-:W4:Y:S04]  /*3cf50*/  LDL.LU R134, [R1] ;  /* 0x0000000001867983 */ /* 0x000f280000300800 */
        /* <DEDUP_REMOVED lines=280> */
[----:B------:R-:W-:Y:S01]  /*3e0e0*/  STL [R1+0x1948], R2 ;  /* 0x0019480201007387 */ /* 0x000fe20000100800 */
[----:B------:R-:W-:Y:S01]  /*3e0f0*/  FADD R4, R3, R4 ;  /* 0x0000000403047221 */ /* 0x000fe20000000000 */
        /* <DEDUP_REMOVED lines=51> */
[----:B------:R-:W-:Y:S04]  /*3e430*/  STL [R1+0x19b0], R111 ;  /* 0x0019b06f01007387 */ /* 0x000fe80000100800 */
[----:B------:R-:W-:Y:S01]  /*3e440*/  STL [R1+0x19b4], R109 ;  /* 0x0019b46d01007387 */ /* 0x000fe20000100800 */
[----:B------:R-:W-:Y:S01]  /*3e450*/  FADD R107, R108, R107 ;  /* 0x0000006b6c6b7221 */ /* 0x000fe20000000000 */
[----:B------:R-:W-:Y:S02]  /*3e460*/  FADD R14, R106, R14 ;  /* 0x0000000e6a0e7221 */ /* 0x000fe40000000000 */
[----:B------:R-:W2:Y:S04]  /*3e470*/  LDL.LU R106, [R1+0x138] ;  /* 0x00013800016a7983 */ /* 0x000ea80000300800 */
[----:B------:R0:W-:Y:S01]  /*3e480*/  STL [R1+0x19b8], R107 ;  /* 0x0019b86b01007387 */ /* 0x0001e20000100800 */
[----:B------:R-:W-:-:S03]  /*3e490*/  FADD R16, R15, R16 ;  /* 0x000000100f107221 */ /* 0x000fc60000000000 */
[----:B0-----:R-:W2:Y:S04]  /*3e4a0*/  LDL.LU R107, [R1+0x19c4] ;  /* 0x0019c400016b7983 */ /* 0x001ea80000300800 */
[----:B------:R0:W-:Y:S04]  /*3e4b0*/  STL [R1+0x19bc], R14 ;  /* 0x0019bc0e01007387 */ /* 0x0001e80000100800 */
[----:B------:R-:W3:Y:S04]  /*3e4c0*/  LDL.LU R108, [R1+0x13c] ;  /* 0x00013c00016c7983 */ /* 0x000ee80000300800 */
[----:B------:R1:W-:Y:S04]  /*3e4d0*/  STL [R1+0x19c0], R16 ;  /* 0x0019c01001007387 */ /* 0x0003e80000100800 */
[----:B------:R-:W3:Y:S04]  /*3e4e0*/  LDL.LU R109, [R1+0x19c8] ;  /* 0x0019c800016d7983 */ /* 0x000ee80000300800 */
        /* <DEDUP_REMOVED lines=57> */
[----:B-1----:R-:W4:Y:S01]  /*3e880*/  LDL.LU R16, [R1+0x1a3c] ;  /* 0x001a3c0001107983 */ /* 0x002f220000300800 */
[----:B--2---:R-:W-:-:S03]  /*3e890*/  FADD R107, R106, R107 ;  /* 0x0000006b6a6b7221 */ /* 0x004fc60000000000 */
[----:B------:R-:W2:Y:S04]  /*3e8a0*/  LDL.LU R106, [R1+0x1d94] ;  /* 0x001d9400016a7983 */ /* 0x000ea80000300800 */
[----:B------:R0:W-:Y:S01]  /*3e8b0*/  STL [R1+0x19c4], R107 ;  /* 0x0019c46b01007387 */ /* 0x0001e20000100800 */
[----:B---3--:R-:W-:-:S03]  /*3e8c0*/  FADD R109, R108, R109 ;  /* 0x0000006d6c6d7221 */ /* 0x008fc60000000000 */
[----:B0-----:R-:W3:Y:S04]  /*3e8d0*/  LDL.LU R107, [R1+0x1d90] ;  /* 0x001d9000016b7983 */ /* 0x001ee80000300800 */
[----:B------:R-:W3:Y:S01]  /*3e8e0*/  LDL.LU R108, [R1+0x1d8c] ;  /* 0x001d8c00016c7983 */ /* 0x000ee20000300800 */
[----:B----4-:R-:W-:-:S03]  /*3e8f0*/  FADD R111, R110, R111 ;  /* 0x0000006f6e6f7221 */ /* 0x010fc60000000000 */
        /* <DEDUP_REMOVED lines=10> */
[----:B------:R-:W-:Y:S01]  /*3e9a0*/  FADD R119, R118, R119 ;  /* 0x0000007776777221 */ /* 0x000fe20000000000 */
[----:B------:R-:W-:-:S02]  /*3e9b0*/  FADD R121, R120, R121 ;  /* 0x0000007978797221 */ /* 0x000fc40000000000 */
[----:B0-----:R-:W4:Y:S04]  /*3e9c0*/  LDL.LU R113, [R1+0x1d78] ;  /* 0x001d780001717983 */ /* 0x001f280000300800 */
[----:B------:R-:W4:Y:S04]  /*3e9d0*/  LDL.LU R114, [R1+0x1d74] ;  /* 0x001d740001727983 */ /* 0x000f280000300800 */
[----:B------:R0:W-:Y:S01]  /*3e9e0*/  STL [R1+0x19d4], R115 ;  /* 0x0019d47301007387 */ /* 0x0001e20000100800 */
[----:B------:R-:W-:-:S03]  /*3e9f0*/  FADD R123, R122, R123 ;  /* 0x0000007b7a7b7221 */ /* 0x000fc60000000000 */
        /* <DEDUP_REMOVED lines=22> */
[----:B------:R-:W-:Y:S01]  /*3eb60*/  FADD R10, R9, R10 ;  /* 0x0000000a090a7221 */ /* 0x000fe20000000000 */
[----:B------:R-:W-:Y:S01]  /*3eb70*/  FADD R12, R11, R12 ;  /* 0x0000000c0b0c7221 */ /* 0x000fe20000000000 */
        /* <DEDUP_REMOVED lines=13> */
[----:B------:R-:W-:Y:S04]  /*3ec50*/  STL [R1+0x19f4], R2 ;  /* 0x0019f40201007387 */ /* 0x000fe80000100800 */
[----:B------:R-:W-:Y:S04]  /*3ec60*/  STL [R1+0x19f8], R4 ;  /* 0x0019f80401007387 */ /* 0x000fe80000100800 */
[----:B------:R-:W-:Y:S04]  /*3ec70*/  STL [R1+0x19fc], R6 ;  /* 0x0019fc0601007387 */ /* 0x000fe80000100800 */
        /* <DEDUP_REMOVED lines=10> */
[----:B------:R-:W-:-:S03]  /*3ed20*/  FADD R131, R132, R131 ;  /* 0x0000008384837221 */ /* 0x000fc60000000000 */
[----:B------:R-:W-:Y:S04]  /*3ed30*/  STL [R1+0x1a18], R145 ;  /* 0x001a189101007387 */ /* 0x000fe80000100800 */
[----:B------:R-:W-:Y:S04]  /*3ed40*/  STL [R1+0x1a1c], R143 ;  /* 0x001a1c8f01007387 */ /* 0x000fe80000100800 */
[----:B------:R-:W-:Y:S01]  /*3ed50*/  STL [R1+0x1a20], R141 ;  /* 0x001a208d01007387 */ /* 0x000fe20000100800 */
[----:B------:R-:W-:-:S03]  /*3ed60*/  FADD R14, R130, R14 ;  /* 0x0000000e820e7221 */ /* 0x000fc60000000000 */
[----:B------:R-:W-:Y:S04]  /*3ed70*/  STL [R1+0x1a24], R139 ;  /* 0x001a248b01007387 */ /* 0x000fe80000100800 */
[----:B------:R-:W-:Y:S04]  /*3ed80*/  STL [R1+0x1a28], R137 ;  /* 0x001a288901007387 */ /* 0x000fe80000100800 */
[----:B------:R-:W-:Y:S04]  /*3ed90*/  STL [R1+0x1a2c], R135 ;  /* 0x001a2c8701007387 */ /* 0x000fe80000100800 */
[----:B------:R-:W-:Y:S04]  /*3eda0*/  STL [R1+0x1a30], R133 ;  /* 0x001a308501007387 */ /* 0x000fe80000100800 */
[----:B------:R-:W2:Y:S04]  /*3edb0*/  LDL.LU R130, [R1+0x1b4] ;  /* 0x0001b40001827983 */ /* 0x000ea80000300800 */
[----:B------:R0:W-:Y:S04]  /*3edc0*/  STL [R1+0x1a34], R131 ;  /* 0x001a348301007387 */ /* 0x0001e80000100800 */
[----:B------:R-:W2:Y:S01]  /*3edd0*/  LDL.LU R3, [R1+0x1a40] ;  /* 0x001a400001037983 */ /* 0x000ea20000300800 */
[----:B------:R-:W-:-:S03]  /*3ede0*/  FADD R16, R15, R16 ;  /* 0x000000100f107221 */ /* 0x000fc60000000000 */
[----:B------:R1:W-:Y:S04]  /*3edf0*/  STL [R1+0x1a38], R14 ;  /* 0x001a380e01007387 */ /* 0x0003e80000100800 */
[----:B0-----:R-:W3:Y:S04]  /*3ee00*/  LDL.LU R131, [R1+0x1b8] ;  /* 0x0001b80001837983 */ /* 0x001ee80000300800 */
[----:B------:R0:W-:Y:S04]  /*3ee10*/  STL [R1+0x1a3c], R16 ;  /* 0x001a3c1001007387 */ /* 0x0001e80000100800 */
[----:B-1----:R-:W3:Y:S04]  /*3ee20*/  LDL.LU R14, [R1+0x1a44] ;  /* 0x001a4400010e7983 */ /* 0x002ee80000300800 */
[----:B------:R-:W4:Y:S04]  /*3ee30*/  LDL.LU R132, [R1+0x1bc] ;  /* 0x0001bc0001847983 */ /* 0x000f280000300800 */
[----:B------:R-:W4:Y:S04]  /*3ee40*/  LDL.LU R15, [R1+0x1a48] ;  /* 0x001a4800010f7983 */ /* 0x000f280000300800 */
[----:B------:R-:W4:Y:S04]  /*3ee50*/  LDL.LU R133, [R1+0x1c0] ;  /* 0x0001c00001857983 */ /* 0x000f280000300800 */
[----:B0-----:R-:W4:Y:S04]  /*3ee60*/  LDL.LU R16, [R1+0x1a4c] ;  /* 0x001a4c0001107983 */ /* 0x001f280000300800 */
        /* <DEDUP_REMOVED lines=32> */
[----:B------:R0:W-:Y:S04]  /*3f070*/  STL [R1+0x1a40], R3 ;  /* 0x001a400301007387 */ /* 0x0001e80000100800 */
[----:B0-----:R-:W2:Y:S01]  /*3f080*/  LDL.LU R3, [R1+0x1a8c] ;  /* 0x001a8c0001037983 */ /* 0x001ea20000300800 */
[----:B---3--:R-:W-:-:S03]  /*3f090*/  FADD R14, R131, R14 ;  /* 0x0000000e830e7221 */ /* 0x008fc60000000000 */
[----:B------:R-:W3:Y:S01]  /*3f0a0*/  LDL.LU R131, [R1+0x1d30] ;  /* 0x001d300001837983 */ /* 0x000ee20000300800 */
[----:B----4-:R-:W-:-:S03]  /*3f0b0*/  FADD R15, R132, R15 ;  /* 0x0000000f840f7221 */ /* 0x010fc60000000000 */
[----:B------:R0:W-:Y:S01]  /*3f0c0*/  STL [R1+0x1a44], R14 ;  /* 0x001a440e01007387 */ /* 0x0001e20000100800 */
[----:B------:R-:W-:-:S03]  /*3f0d0*/  FADD R16, R133, R16 ;  /* 0x0000001085107221 */ /* 0x000fc60000000000 */
[----:B0-----:R-:W4:Y:S04]  /*3f0e0*/  LDL.LU R14, [R1+0x1a90] ;  /* 0x001a9000010e7983 */ /* 0x001f280000300800 */
[----:B------:R-:W3:Y:S01]  /*3f0f0*/  LDL.LU R132, [R1+0x1d2c] ;  /* 0x001d2c0001847983 */ /* 0x000ee20000300800 */
[----:B------:R-:W-:-:S03]  /*3f100*/  FADD R135, R134, R135 ;  /* 0x0000008786877221 */ /* 0x000fc60000000000 */
[----:B------:R0:W-:Y:S01]  /*3f110*/  STL [R1+0x1a48], R15 ;  /* 0x001a480f01007387 */ /* 0x0001e20000100800 */
[----:B------:R-:W-:-:S03]  /*3f120*/  FADD R137, R136, R137 ;  /* 0x0000008988897221 */ /* 0x000fc60000000000 */
[----:B0-----:R-:W3:Y:S04]  /*3f130*/  LDL.LU R15, [R1+0x1a94] ;  /* 0x001a9400010f7983 */ /* 0x001ee80000300800 */
[----:B------:R-:W3:Y:S04]  /*3f140*/  LDL.LU R133, [R1+0x1d28] ;  /* 0x001d280001857983 */ /* 0x000ee80000300800 */
[----:B------:R0:W-:Y:S01]  /*3f150*/  STL [R1+0x1a4c], R16 ;  /* 0x001a4c1001007387 */ /* 0x0001e20000100800 */
[----:B------:R-:W-:Y:S01]  /*3f160*/  FADD R139, R138, R139 ;  /* 0x0000008b8a8b7221 */ /* 0x000fe20000000000 */
[----:B------:R-:W-:-:S02]  /*3f170*/  FADD R141, R140, R141 ;  /* 0x0000008d8c8d7221 */ /* 0x000fc40000000000 */
[----:B0-----:R-:W3:Y:S04]  /*3f180*/  LDL.LU R16, [R1+0x1a98] ;  /* 0x001a980001107983 */ /* 0x001ee80000300800 */
[----:B------:R-:W3:Y:S04]  /*3f190*/  LDL.LU R134, [R1+0x1d24] ;  /* 0x001d240001867983 */ /* 0x000ee80000300800 */
[----:B------:R0:W-:Y:S01]  /*3f1a0*/  STL [R1+0x1a50], R135 ;  /* 0x001a508701007387 */ /* 0x0001e20000100800 */
[----:B------:R-:W-:-:S03]  /*3f1b0*/  FADD R143, R142, R143 ;  /* 0x0000008f8e8f7221 */ /* 0x000fc60000000000 */
        /* <DEDUP_REMOVED lines=42> */
[----:B------:R0:W-:Y:S04]  /*3f460*/  STL [R1+0x1a7c], R7 ;  /* 0x001a7c0701007387 */ /* 0x0001e80000100800 */
[----:B0-----:R-:W3:Y:S04]  /*3f470*/  LDL.LU R7, [R1+0x1ab0] ;  /* 0x001ab00001077983 */ /* 0x001ee80000300800 */
[----:B------:R0:W5:Y:S04]  /*3f480*/  LDL.LU R13, [R1+0x1cdc] ;  /* 0x001cdc00010d7983 */ /* 0x0001680000300800 */
[----:B------:R1:W-:Y:S04]  /*3f490*/  STL [R1+0x1a80], R6 ;  /* 0x001a800601007387 */ /* 0x0003e80000100800 */
[----:B-1----:R-:W3:Y:S04]  /*3f4a0*/  LDL.LU R6, [R1+0x1ab4] ;  /* 0x001ab40001067983 */ /* 0x002ee80000300800 */
[----:B------:R1:W-:Y:S01]  /*3f4b0*/  STL [R1+0x1a84], R5 ;  /* 0x001a840501007387 */ /* 0x0003e20000100800 */
[----:B--2---:R-:W-:-:S03]  /*3f4c0*/  FADD R3, R24, R3 ;  /* 0x0000000318037221 */ /* 0x004fc60000000000 */
[----:B-1----:R-:W2:Y:S04]  /*3f4d0*/  LDL.LU R5, [R1+0x1ab8] ;  /* 0x001ab80001057983 */ /* 0x002ea80000300800 */
[----:B------:R1:W-:Y:S04]  /*3f4e0*/  STL [R1+0x1a88], R4 ;  /* 0x001a880401007387 */ /* 0x0003e80000100800 */
[----:B-1----:R-:W2:Y:S04]  /*3f4f0*/  LDL.LU R4, [R1+0x1abc] ;  /* 0x001abc0001047983 */ /* 0x002ea80000300800 */
[----:B------:R1:W-:Y:S04]  /*3f500*/  STL [R1+0x1a8c], R3 ;  /* 0x001a8c0301007387 */ /* 0x0003e80000100800 */
[----:B-1----:R-:W2:Y:S04]  /*3f510*/  LDL.LU R3, [R1+0x1ac0] ;  /* 0x001ac00001037983 */ /* 0x002ea80000300800 */
[----:B------:R-:W2:Y:S04]  /*3f520*/  LDL.LU R2, [R1+0x1ac4] ;  /* 0x001ac40001027983 */ /* 0x000ea80000300800 */
[----:B------:R-:W2:Y:S01]  /*3f530*/  LDL.LU R0, [R1+0x1ac8] ;  /* 0x001ac80001007983 */ /* 0x000ea20000300800 */
[----:B----4-:R-:W-:Y:S01]  /*3f540*/  FADD R14, R25, R14 ;  /* 0x0000000e190e7221 */ /* 0x010fe20000000000 */
[----:B---3--:R-:W-:-:S04]  /*3f550*/  FADD R15, R26, R15 ;  /* 0x0000000f1a0f7221 */ /* 0x008fc80000000000 */
[----:B------:R1:W-:Y:S01]  /*3f560*/  STL [R1+0x1a90], R14 ;  /* 0x001a900e01007387 */ /* 0x0003e20000100800 */
[----:B------:R-:W-:-:S03]  /*3f570*/  FADD R16, R27, R16 ;  /* 0x000000101b107221 */ /* 0x000fc60000000000 */
[----:B------:R-:W3:Y:S04]  /*3f580*/  LDL.LU R27, [R1+0x1afc] ;  /* 0x001afc00011b7983 */ /* 0x000ee80000300800 */
[----:B------:R4:W-:Y:S04]  /*3f590*/  STL [R1+0x1a94], R15 ;  /* 0x001a940f01007387 */ /* 0x0009e80000100800 */
[----:B------:R-:W3:Y:S04]  /*3f5a0*/  LDL.LU R26, [R1+0x1b00] ;  /* 0x001b0000011a7983 */ /* 0x000ee80000300800 */
[----:B------:R-:W3:Y:S04]  /*3f5b0*/  LDL.LU R25, [R1+0x1b04] ;  /* 0x001b040001197983 */ /* 0x000ee80000300800 */
[----:B------:R0:W-:Y:S04]  /*3f5c0*/  STL [R1+0x1a98], R16 ;  /* 0x001a981001007387 */ /* 0x0001e80000100800 */
[----:B------:R-:W3:Y:S04]  /*3f5d0*/  LDL.LU R24, [R1+0x1b08] ;  /* 0x001b080001187983 */ /* 0x000ee80000300800 */
[----:B-1----:R-:W3:Y:S04]  /*3f5e0*/  LDL.LU R14, [R1+0x1b0c] ;  /* 0x001b0c00010e7983 */ /* 0x002ee80000300800 */
[----:B----4-:R-:W4:Y:S04]  /*3f5f0*/  LDL.LU R15, [R1+0x1b10] ;  /* 0x001b1000010f7983 */ /* 0x010f280000300800 */
[----:B0-----:R-:W4:Y:S01]  /*3f600*/  LDL.LU R16, [R1+0x1b14] ;  /* 0x001b140001107983 */ /* 0x001f220000300800 */
[----:B------:R-:W-:-:S05]  /*3f610*/  FADD R12, R28, R12 ;  /* 0x0000000c1c0c7221 */ /* 0x000fca0000000000 */
[----:B------:R0:W-:Y:S04]  /*3f620*/  STL [R1+0x1a9c], R12 ;  /* 0x001a9c0c01007387 */ /* 0x0001e80000100800 */
[----:B0-----:R0:W5:Y:S01]  /*3f630*/  LDL.LU R12, [R1+0x1cd8] ;  /* 0x001cd800010c7983 */ /* 0x0011620000300800 */
[----:B------:R-:W-:-:S03]  /*3f640*/  FADD R11, R29, R11 ;  /* 0x0000000b1d0b7221 */ /* 0x000fc60000000000 */
[----:B------:R-:W4:Y:S04]  /*3f650*/  LDL.LU R28, [R1+0x1af8] ;  /* 0x001af800011c7983 */ /* 0x000f280000300800 */
[----:B------:R1:W-:Y:S04]  /*3f660*/  STL [R1+0x1aa0], R11 ;  /* 0x001aa00b01007387 */ /* 0x0003e80000100800 */
[----:B-1----:R0:W5:Y:S01]  /*3f670*/  LDL.LU R11, [R1+0x1cd4] ;  /* 0x001cd400010b7983 */ /* 0x0021620000300800 */
        /* <DEDUP_REMOVED lines=18> */
[----:B------:R1:W-:Y:S01]  /*3f7a0*/  STL [R1+0x1ab4], R6 ;  /* 0x001ab40601007387 */ /* 0x0003e20000100800 */
[----:B--2---:R-:W-:-:S03]  /*3f7b0*/  FADD R5, R35, R5 ;  /* 0x0000000523057221 */ /* 0x004fc60000000000 */
[----:B-1----:R0:W5:Y:S04]  /*3f7c0*/  LDL.LU R6, [R1+0x1cc0] ;  /* 0x001cc00001067983 */ /* 0x0021680000300800 */
[----:B------:R-:W2:Y:S04]  /*3f7d0*/  LDL.LU R34, [R1+0x1ae0] ;  /* 0x001ae00001227983 */ /* 0x000ea80000300800 */
[----:B------:R1:W-:Y:S01]  /*3f7e0*/  STL [R1+0x1ab8], R5 ;  /* 0x001ab80501007387 */ /* 0x0003e20000100800 */
[----:B------:R-:W-:-:S03]  /*3f7f0*/  FADD R4, R36, R4 ;  /* 0x0000000424047221 */ /* 0x000fc60000000000 */
[----:B-1----:R0:W5:Y:S04]  /*3f800*/  LDL.LU R5, [R1+0x1cbc] ;  /* 0x001cbc0001057983 */ /* 0x0021680000300800 */
[----:B------:R-:W2:Y:S01]  /*3f810*/  LDL.LU R35, [R1+0x1adc] ;  /* 0x001adc0001237983 */ /* 0x000ea20000300800 */
[----:B------:R-:W-:-:S03]  /*3f820*/  FADD R3, R37, R3 ;  /* 0x0000000325037221 */ /* 0x000fc60000000000 */
[----:B------:R1:W-:Y:S01]  /*3f830*/  STL [R1+0x1abc], R4 ;  /* 0x001abc0401007387 */ /* 0x0003e20000100800 */
[----:B------:R-:W-:Y:S01]  /*3f840*/  FADD R2, R38, R2 ;  /* 0x0000000226027221 */ /* 0x000fe20000000000 */
[----:B------:R-:W-:Y:S02]  /*3f850*/  FADD R0, R39, R0 ;  /* 0x0000000027007221 */ /* 0x000fe40000000000 */
[----:B-1----:R0:W5:Y:S04]  /*3f860*/  LDL.LU R4, [R1+0x1cb8] ;  /* 0x001cb80001047983 */ /* 0x0021680000300800 */
[----:B------:R-:W2:Y:S04]  /*3f870*/  LDL.LU R36, [R1+0x1ad8] ;  /* 0x001ad80001247983 */ /* 0x000ea80000300800 */
[----:B------:R1:W-:Y:S04]  /*3f880*/  STL [R1+0x1ac0], R3 ;  /* 0x001ac00301007387 */ /* 0x0003e80000100800 */
[----:B-1----:R0:W5:Y:S04]  /*3f890*/  LDL.LU R3, [R1+0x1cb4] ;  /* 0x001cb40001037983 */ /* 0x0021680000300800 */
[----:B------:R-:W2:Y:S04]  /*3f8a0*/  LDL.LU R37, [R1+0x1ad4] ;  /* 0x001ad40001257983 */ /* 0x000ea80000300800 */
[----:B------:R1:W-:Y:S04]  /*3f8b0*/  STL [R1+0x1ac4], R2 ;  /* 0x001ac40201007387 */ /* 0x0003e80000100800 */
[----:B-1----:R0:W5:Y:S04]  /*3f8c0*/  LDL.LU R2, [R1+0x1cb0] ;  /* 0x001cb00001027983 */ /* 0x0021680000300800 */
[----:B------:R-:W2:Y:S04]  /*3f8d0*/  LDL.LU R38, [R1+0x1ad0] ;  /* 0x001ad00001267983 */ /* 0x000ea80000300800 */
[----:B------:R1:W-:Y:S04]  /*3f8e0*/  STL [R1+0x1ac8], R0 ;  /* 0x001ac80001007387 */ /* 0x0003e80000100800 */
[----:B-1----:R0:W5:Y:S04]  /*3f8f0*/  LDL.LU R0, [R1+0x1cac] ;  /* 0x001cac0001007983 */ /* 0x0021680000300800 */
[----:B------:R-:W2:Y:S01]  /*3f900*/  LDL.LU R39, [R1+0x1acc] ;  /* 0x001acc0001277983 */ /* 0x000ea20000300800 */
[----:B---3--:R-:W-:Y:S01]  /*3f910*/  FADD R27, R52, R27 ;  /* 0x0000001b341b7221 */ /* 0x008fe20000000000 */
[----:B------:R-:W-:Y:S01]  /*3f920*/  FADD R26, R53, R26 ;  /* 0x0000001a351a7221 */ /* 0x000fe20000000000 */
[----:B------:R-:W-:Y:S01]  /*3f930*/  FADD R25, R54, R25 ;  /* 0x0000001936197221 */ /* 0x000fe20000000000 */
[----:B------:R-:W-:Y:S01]  /*3f940*/  FADD R24, R55, R24 ;  /* 0x0000001837187221 */ /* 0x000fe20000000000 */
[----:B------:R-:W-:Y:S01]  /*3f950*/  FADD R14, R56, R14 ;  /* 0x0000000e380e7221 */ /* 0x000fe20000000000 */
[----:B----4-:R-:W-:Y:S01]  /*3f960*/  FADD R15, R57, R15 ;  /* 0x0000000f390f7221 */ /* 0x010fe20000000000 */
[----:B------:R-:W-:Y:S01]  /*3f970*/  FADD R16, R58, R16 ;  /* 0x000000103a107221 */ /* 0x000fe20000000000 */
[----:B------:R-:W-:Y:S01]  /*3f980*/  FADD R28, R51, R28 ;  /* 0x0000001c331c7221 */ /* 0x000fe20000000000 */
[----:B------:R-:W-:Y:S01]  /*3f990*/  FADD R29, R50, R29 ;  /* 0x0000001d321d7221 */ /* 0x000fe20000000000 */
[----:B------:R-:W-:Y:S01]  /*3f9a0*/  FADD R30, R49, R30 ;  /* 0x0000001e311e7221 */ /* 0x000fe20000000000 */
[----:B------:R-:W-:Y:S01]  /*3f9b0*/  FADD R31, R48, R31 ;  /* 0x0000001f301f7221 */ /* 0x000fe20000000000 */
[----:B------:R-:W-:Y:S01]  /*3f9c0*/  FADD R32, R47, R32 ;  /* 0x000000202f207221 */ /* 0x000fe20000000000 */
[----:B------:R-:W-:Y:S01]  /*3f9d0*/  FADD R33, R46, R33 ;  /* 0x000000212e217221 */ /* 0x000fe20000000000 */
[----:B--2---:R-:W-:Y:S01]  /*3f9e0*/  FADD R34, R45, R34 ;  /* 0x000000222d227221 */ /* 0x004fe20000000000 */
[----:B------:R-:W-:Y:S01]  /*3f9f0*/  FADD R35, R44, R35 ;  /* 0x000000232c237221 */ /* 0x000fe20000000000 */
[----:B------:R-:W-:Y:S01]  /*3fa00*/  FADD R36, R43, R36 ;  /* 0x000000242b247221 */ /* 0x000fe20000000000 */
[----:B------:R-:W-:Y:S01]  /*3fa10*/  FADD R37, R42, R37 ;  /* 0x000000252a257221 */ /* 0x000fe20000000000 */
[----:B------:R-:W-:Y:S01]  /*3fa20*/  FADD R38, R41, R38 ;  /* 0x0000002629267221 */ /* 0x000fe20000000000 */
[----:B------:R-:W-:-:S05]  /*3fa30*/  FADD R39, R40, R39 ;  /* 0x0000002728277221 */ /* 0x000fca0000000000 */
[----:B------:R1:W-:Y:S04]  /*3fa40*/  STL [R1+0x1acc], R39 ;  /* 0x001acc2701007387 */ /* 0x0003e80000100800 */
        /* <DEDUP_REMOVED lines=15> */
[----:B------:R-:W4:Y:S04]  /*3fb40*/  LDL.LU R51, [R1+0x1b18] ;  /* 0x001b180001337983 */ /* 0x000f280000300800 */
[----:B------:R0:W-:Y:S04]  /*3fb50*/  STL [R1+0x1b0c], R14 ;  /* 0x001b0c0e01007387 */ /* 0x0001e80000100800 */
[----:B------:R-:W4:Y:S04]  /*3fb60*/  LDL.LU R50, [R1+0x1b1c] ;  /* 0x001b1c0001327983 */ /* 0x000f280000300800 */
        /* <DEDUP_REMOVED lines=12> */
[----:B-1----:R-:W4:Y:S04]  /*3fc30*/  LDL.LU R39, [R1+0x1b48] ;  /* 0x001b480001277983 */ /* 0x002f280000300800 */
[----:B--2---:R-:W2:Y:S04]  /*3fc40*/  LDL.LU R38, [R1+0x1b4c] ;  /* 0x001b4c0001267983 */ /* 0x004ea80000300800 */
[----:B---3--:R-:W3:Y:S04]  /*3fc50*/  LDL.LU R37, [R1+0x1b50] ;  /* 0x001b500001257983 */ /* 0x008ee80000300800 */
[----:B----4-:R-:W4:Y:S04]  /*3fc60*/  LDL.LU R36, [R1+0x1b54] ;  /* 0x001b540001247983 */ /* 0x010f280000300800 */
        /* <DEDUP_REMOVED lines=15> */
[----:B------:R-:W-:Y:S01]  /*3fd60*/  FADD R51, R59, R51 ;  /* 0x000000333b337221 */ /* 0x000fe20000000000 */
[----:B------:R-:W-:-:S04]  /*3fd70*/  FADD R50, R60, R50 ;  /* 0x000000323c327221 */ /* 0x000fc80000000000 */
        /* <DEDUP_REMOVED lines=72> */
[----:B--2---:R-:W2:Y:S04]  /*40200*/  LDL.LU R39, [R1+0x1bc4] ;  /* 0x001bc40001277983 */ /* 0x004ea80000300800 */
        /* <DEDUP_REMOVED lines=168> */
[----:B------:R-:W-:Y:S01]  /*40c90*/  FADD R15, R150, R15 ;  /* 0x0000000f960f7221 */ /* 0x000fe20000000000 */
[----:B------:R-:W-:-:S05]  /*40ca0*/  FADD R16, R16, R151 ;  /* 0x0000009710107221 */ /* 0x000fca0000000000 */
[----:B------:R0:W-:Y:S04]  /*40cb0*/  STL [R1+0x1c88], R16 ;  /* 0x001c881001007387 */ /* 0x0001e80000100800 */
[----:B------:R0:W-:Y:S04]  /*40cc0*/  STL [R1+0x1c80], R14 ;  /* 0x001c800e01007387 */ /* 0x0001e80000100800 */
[----:B------:R0:W-:Y:S02]  /*40cd0*/  STL [R1+0x1c84], R15 ;  /* 0x001c840f01007387 */ /* 0x0001e40000100800 */
.L_x_32:
[----:B0-----:R-:W0:Y:S02]  /*40ce0*/  LDC R14, c[0x0][0x28c] ;  /* 0x0000a300ff0e7b82 */ /* 0x001e240000000800 */
[----:B0-----:R-:W-:-:S13]  /*40cf0*/  ISETP.GE.AND P0, PT, R14, 0x1, PT ;  /* 0x000000010e00780c */ /* 0x001fda0003f06270 */
[----:B------:R-:W-:Y:S05]  /*40d00*/  @!P0 BRA `(.L_x_33) ;  /* 0x00000000006c8947 */ /* 0x000fea0003800000 */
[----:B------:R-:W-:-:S06]  /*40d10*/  UISETP.NE.AND UP0, UPT, UR24, 0x3, UPT ;  /* 0x000000031800788c */ /* 0x000fcc000bf05270 */
[----:B------:R-:W-:-:S13]  /*40d20*/  PLOP3.LUT P0, PT, PT, PT, UP0, 0x80, 0x0 ;  /* 0x000000000000781c */ /* 0x000fda0003f0f008 */
[----:B------:R-:W-:Y:S05]  /*40d30*/  @!P0 BRA `(.L_x_34) ;  /* 0x0000000000048947 */ /* 0x000fea0003800000 */
[----:B------:R-:W-:Y:S01]  /*40d40*/  BPT.TRAP 0x1 ;  /* 0x000000040000795c */ /* 0x000fe20000300000 */
.L_x_34:
[----:B------:R-:W2:Y:S01]  /*40d50*/  LDL R14, [R1+0x1c94] ;  /* 0x001c9400010e7983 */ /* 0x000ea20000100800 */
[----:B------:R-:W-:Y:S01]  /*40d60*/  BSSY B0, `(.L_x_35) ;  /* 0x0000011000007945 */ /* 0x000fe20003800000 */
[----:B--2---:R-:W-:-:S13]  /*40d70*/  ISETP.NE.AND P0, PT, R14, RZ, PT ;  /* 0x000000ff0e00720c */ /* 0x004fda0003f05270 */
[----:B------:R-:W-:Y:S05]  /*40d80*/  @!P0 BRA `(.L_x_36) ;  /* 0x0000000000388947 */ /* 0x000fea0003800000 */
[----:B------:R-:W2:Y:S01]  /*40d90*/  LDL R15, [R1+0x1c98] ;  /* 0x001c9800010f7983 */ /* 0x000ea20000100800 */
[----:B------:R-:W-:-:S04]  /*40da0*/  UISETP.LT.AND UP0, UPT, UR25, 0x1, UPT ;  /* 0x000000011900788c */ /* 0x000fc8000bf01270 */
[----:B------:R-:W-:-:S04]  /*40db0*/  USEL UR6, UR25, 0x1, UP0 ;  /* 0x0000000119067887 */ /* 0x000fc80008000000 */
[----:B------:R-:W-:-:S04]  /*40dc0*/  UIADD3 UR6, UR5, UR25, -UR6 ;  /* 0x0000001905067290 */ /* 0x000fc8000fffe806 */
[----:B------:R-:W-:-:S04]  /*40dd0*/  UIMAD.WIDE.U32 UR16, UR6, 0x24924925, URZ ;  /* 0x24924925061078a5 */ /* 0x000fc8000f8e003f */
[----:B------:R-:W-:-:S04]  /*40de0*/  UIADD3 UR15, UR6, -UR17, URZ ;  /* 0x80000011060f7290 */ /* 0x000fc8000fffe03f */
[----:B------:R-:W-:-:S04]  /*40df0*/  ULEA.HI UR15, UR15, UR17, URZ, 0x1f ;  /* 0x000000110f0f7291 */ /* 0x000fc8000f8ff83f */
[----:B------:R-:W-:-:S04]  /*40e00*/  USHF.R.U32.HI UR15, URZ, 0x2, UR15 ;  /* 0x000000023f0f7899 */ /* 0x000fc8000801160f */
[----:B------:R-:W-:-:S04]  /*40e10*/  UIMAD UR15, UR15, -0x7, UR6 ;  /* 0xfffffff90f0f78a4 */ /* 0x000fc8000f8e0206 */
[----:B------:R-:W-:-:S04]  /*40e20*/  ULEA UR15, UR15, UR14, 0x3 ;  /* 0x0000000e0f0f7291 */ /* 0x000fc8000f8e183f */
[----:B------:R-:W-:-:S06]  /*40e30*/  UIADD3 UR15, UR15, 0x38, URZ ;  /* 0x000000380f0f7890 */ /* 0x000fcc000fffe03f */
[----:B------:R-:W-:-:S05]  /*40e40*/  IMAD.U32 R14, RZ, RZ, UR15 ;  /* 0x0000000fff0e7e24 */ /* 0x000fca000f8e00ff */
[----:B--2---:R-:W-:-:S04]  /*40e50*/  PRMT R14, R15, 0x654, R14 ;  /* 0x000006540f0e7816 */ /* 0x004fc8000000000e */
[----:B------:R0:W-:Y:S03]  /*40e60*/  SYNCS.ARRIVE.TRANS64.RED.A1T0 RZ, [R14+URZ], RZ ;  /* 0x000000ff0eff79a7 */ /* 0x0001e6000810043f */
.L_x_36:
[----:B------:R-:W-:Y:S05]  /*40e70*/  BSYNC B0 ;  /* 0x0000000000007941 */ /* 0x000fea0003800000 */
.L_x_35:
[----:B------:R-:W-:-:S06]  /*40e80*/  UISETP.GT.U32.AND UP0, UPT, UR7, 0x1, UPT ;  /* 0x000000010700788c */ /* 0x000fcc000bf04070 */
[----:B------:R-:W-:-:S13]  /*40e90*/  PLOP3.LUT P0, PT, PT, PT, UP0, 0x80, 0x0 ;  /* 0x000000000000781c */ /* 0x000fda0003f0f008 */
[----:B------:R-:W-:Y:S05]  /*40ea0*/  @P0 BRA `(.L_x_33) ;  /* 0x0000000000040947 */ /* 0x000fea0003800000 */
[----:B------:R-:W-:Y:S01]  /*40eb0*/  BPT.TRAP 0x1 ;  /* 0x000000040000795c */ /* 0x000fe20000300000 */
.L_x_33:
[----:B-----5:R-:W2:Y:S01]  /*40ec0*/  LDL.LU R26, [R1+0x1c90] ;  /* 0x001c9000011a7983 */ /* 0x020ea20000300800 */
[----:B------:R-:W1:Y:S01]  /*40ed0*/  LDC R24, c[0x0][0x288] ;  /* 0x0000a200ff187b82 */ /* 0x000e620000000800 */
[----:B------:R-:W0:Y:S01]  /*40ee0*/  S2R R25, SR_TID.X ;  /* 0x0000000000197919 */ /* 0x000e220000002100 */
[----:B------:R-:W-:Y:S01]  /*40ef0*/  UISETP.GE.U32.AND UP1, UPT, UR25, 0x7, UPT ;  /* 0x000000071900788c */ /* 0x000fe2000bf26070 */
[----:B------:R-:W-:Y:S01]  /*40f00*/  ULDC UR6, c[0x0][0x284] ;  /* 0x0000a10000067ab9 */ /* 0x000fe20000000800 */
[----:B------:R-:W3:Y:S01]  /*40f10*/  LDL.LU R29, [R1+0x1c8c] ;  /* 0x001c8c00011d7983 */ /* 0x000ee20000300800 */
[----:B------:R-:W-:Y:S02]  /*40f20*/  UIADD3 UR5, UR25, UR5, URZ ;  /* 0x0000000519057290 */ /* 0x000fe4000fffe03f */
[----:B------:R-:W-:Y:S02]  /*40f30*/  USHF.R.S32.HI UR16, URZ, 0x1f, UR28 ;  /* 0x0000001f3f107899 */ /* 0x000fe4000801141c */
[----:B------:R-:W-:Y:S01]  /*40f40*/  UISETP.GT.U32.AND UP0, UPT, UR5, 0x6, UPT ;  /* 0x000000060500788c */ /* 0x000fe2000bf04070 */
[----:B------:R-:W-:-:S03]  /*40f50*/  ULDC.64 UR18, c[0x0][0x5d0] ;  /* 0x0001740000127ab9 */ /* 0x000fc60000000a00 */
[----:B------:R-:W-:Y:S02]  /*40f60*/  @UP1 UIMAD.WIDE.U32 UR14, UR5, 0x24924925, URZ ;  /* 0x24924925050e18a5 */ /* 0x000fe4000f8e003f */
[----:B------:R-:W-:Y:S02]  /*40f70*/  UISETP.LT.U32.AND UP0, UPT, UR25, 0x7, UP0 ;  /* 0x000000071900788c */ /* 0x000fe40008701070 */
[----:B------:R-:W-:Y:S02]  /*40f80*/  UIMAD UR14, UR16, UR18, URZ ;  /* 0x00000012100e72a4 */ /* 0x000fe4000f8e023f */
[----:B------:R-:W-:Y:S02]  /*40f90*/  USEL UR17, URZ, 0x1, !UP0 ;  /* 0x000000013f117887 */ /* 0x000fe4000c000000 */
[----:B------:R-:W-:Y:S02]  /*40fa0*/  UIMAD UR14, UR28, UR19, UR14 ;  /* 0x000000131c0e72a4 */ /* 0x000fe4000f8e020e */
[----:B------:R-:W-:Y:S01]  /*40fb0*/  ULOP3.LUT UR4, UR4, UR17, URZ, 0x3c, !UPT ;  /* 0x0000001104047292 */ /* 0x000fe2000f8e3c3f */
[----:B0-----:R-:W-:Y:S01]  /*40fc0*/  SHF.R.U32.HI R16, RZ, 0x2, R25 ;  /* 0x00000002ff107819 */ /* 0x001fe20000011619 */
[C---:B------:R-:W-:Y:S01]  /*40fd0*/  IMAD.SHL.U32 R27, R25.reuse, 0x2, RZ ;  /* 0x00000002191b7824 */ /* 0x040fe200078e00ff */
[----:B------:R-:W-:-:S02]  /*40fe0*/  LOP3.LUT R28, R25, 0x60, RZ, 0xc0, !PT ;  /* 0x00000060191c7812 */ /* 0x000fc400078ec0ff */
[----:B------:R-:W-:Y:S02]  /*40ff0*/  SHF.R.U32.HI R15, RZ, 0x7, R25 ;  /* 0x00000007ff0f7819 */ /* 0x000fe40000011619 */
[----:B------:R-:W-:Y:S02]  /*41000*/  LOP3.LUT R16, R16, 0x7, RZ, 0xc0, !PT ;  /* 0x0000000710107812 */ /* 0x000fe400078ec0ff */
[----:B------:R-:W-:Y:S02]  /*41010*/  SHF.R.U32.HI R28, RZ, 0x1, R28 ;  /* 0x00000001ff1c7819 */ /* 0x000fe4000001161c */
[----:B------:R-:W-:Y:S02]  /*41020*/  LOP3.LUT R15, R15, 0x1, RZ, 0xc0, !PT ;  /* 0x000000010f0f7812 */ /* 0x000fe400078ec0ff */
[----:B------:R-:W-:Y:S02]  /*41030*/  IADD3 R14, RZ, -R28, -R16 ;  /* 0x8000001cff0e7210 */ /* 0x000fe40007ffe810 */
[----:B------:R-:W-:Y:S01]  /*41040*/  LOP3.LUT R31, R25, 0x3, RZ, 0xc0, !PT ;  /* 0x00000003191f7812 */ /* 0x000fe200078ec0ff */
[----:B------:R-:W-:-:S02]  /*41050*/  IMAD.SHL.U32 R35, R15, 0x40, RZ ;  /* 0x000000400f237824 */ /* 0x000fc400078e00ff */
[----:B------:R-:W-:Y:S02]  /*41060*/  IMAD R14, R15, -0x40, R14 ;  /* 0xffffffc00f0e7824 */ /* 0x000fe400078e020e */
[----:B-1----:R-:W-:Y:S01]  /*41070*/  IMAD R31, R31, -0x2, R24 ;  /* 0xfffffffe1f1f7824 */ /* 0x002fe200078e0218 */
[----:B------:R-:W-:Y:S01]  /*41080*/  LOP3.LUT R35, R35, 0x40, R16, 0xe2, !PT ;  /* 0x0000004023237812 */ /* 0x000fe200078ee210 */
[----:B--2---:R-:W-:-:S04]  /*41090*/  IMAD.SHL.U32 R26, R26, 0x200, RZ ;  /* 0x000002001a1a7824 */ /* 0x004fc800078e00ff */
[----:B------:R-:W-:Y:S01]  /*410a0*/  IMAD.IADD R31, R31, 0x1, -R26 ;  /* 0x000000011f1f7824 */ /* 0x000fe200078e0a1a */
[C---:B------:R-:W-:Y:S01]  /*410b0*/  ISETP.GE.AND P0, PT, R26.reuse, R24, PT ;  /* 0x000000181a00720c */ /* 0x040fe20003f06270 */
[----:B------:R-:W-:Y:S01]  /*410c0*/  IMAD.U32 R24, RZ, RZ, UR18 ;  /* 0x00000012ff187e24 */ /* 0x000fe2000f8e00ff */
[----:B------:R-:W-:Y:S01]  /*410d0*/  LOP3.LUT R26, R26, 0x6, R27, 0xf8, !PT ;  /* 0x000000061a1a7812 */ /* 0x000fe200078ef81b */
[C---:B---3--:R-:W-:Y:S02]  /*410e0*/  IMAD.SHL.U32 R30, R29.reuse, 0x200, RZ ;  /* 0x000002001d1e7824 */ /* 0x048fe400078e00ff */
[----:B------:R-:W-:Y:S01]  /*410f0*/  IMAD.WIDE R40, R29, 0x200, RZ ;  /* 0x000002001d287825 */ /* 0x000fe200078e02ff */
[----:B------:R-:W-:Y:S02]  /*41100*/  SHF.R.S32.HI R27, RZ, 0x1f, R26 ;  /* 0x0000001fff1b7819 */ /* 0x000fe4000001141a */
[C---:B------:R-:W-:Y:S02]  /*41110*/  ISETP.GE.OR P0, PT, R30.reuse, UR6, P0 ;  /* 0x000000061e007c0c */ /* 0x040fe40008706670 */
[----:B------:R-:W-:Y:S01]  /*41120*/  IADD3 R30, -R30, UR6, R14 ;  /* 0x000000061e1e7c10 */ /* 0x000fe2000fffe10e */
[----:B------:R-:W-:Y:S01]  /*41130*/  IMAD.MOV.U32 R14, RZ, RZ, -0x1 ;  /* 0xffffffffff0e7424 */ /* 0x000fe200078e00ff */
[----:B------:R0:W-:Y:S01]  /*41140*/  STL.64 [R1+0x138], R40 ;  /* 0x0001382801007387 */ /* 0x0001e20000100a00 */
[----:B------:R-:W-:Y:S01]  /*41150*/  @UP1 UIADD3 UR6, UR5, -UR15, URZ ;  /* 0x8000000f05061290 */ /* 0x000fe2000fffe03f */
[----:B------:R-:W-:Y:S01]  /*41160*/  IMAD.WIDE.U32 R24, R24, UR28, R26 ;  /* 0x0000001c18187c25 */ /* 0x000fe2000f8e001a */
[----:B------:R-:W-:Y:S01]  /*41170*/  LOP3.LUT R35, R40, R35, R28, 0xfe, !PT ;  /* 0x0000002328237212 */ /* 0x000fe200078efe1c */
[----:B------:R0:W-:Y:S01]  /*41180*/  STL [R1+0x5fc], R14 ;  /* 0x0005fc0e01007387 */ /* 0x0001e20000100800 */
[----:B------:R-:W-:Y:S01]  /*41190*/  @UP1 ULEA.HI UR6, UR6, UR15, URZ, 0x1f ;  /* 0x0000000f06061291 */ /* 0x000fe2000f8ff83f */
[----:B------:R-:W-:-:S03]  /*411a0*/  VIADD R25, R25, UR14 ;  /* 0x0000000e19197c36 */ /* 0x000fc60008000000 */
[----:B------:R-:W-:-:S04]  /*411b0*/  @UP1 USHF.R.U32.HI UR6, URZ, 0x2, UR6 ;  /* 0x000000023f061899 */ /* 0x000fc80008011606 */
[----:B------:R-:W-:Y:S01]  /*411c0*/  @UP1 ULOP3.LUT UR4, UR4, 0x1, UR6, 0x78, !UPT ;  /* 0x0000000104041892 */ /* 0x000fe2000f8e7806 */
[----:B0-----:R-:W-:Y:S11]  /*411d0*/  @P0 BRA `(.L_x_37) ;  /* 0x000007e000f00947 */ /* 0x001ff60003800000 */
[----:B------:R-:W0:Y:S01]  /*411e0*/  LDC.64 R14, c[0x0][0x5c8] ;  /* 0x00017200ff0e7b82 */ /* 0x000e220000000a00 */
[----:B------:R-:W-:Y:S01]  /*411f0*/  FSETP.NEU.AND P0, PT, RZ, UR26, PT ;  /* 0x0000001aff007c0b */ /* 0x000fe2000bf0d000 */
[----:B------:R-:W-:Y:S01]  /*41200*/  BSSY B0, `(.L_x_37) ;  /* 0x0007e39000007945 */ /* 0x000fe20003800000 */
[-C--:B0-----:R-:W-:Y:S02]  /*41210*/  IMAD R32, R41, R14.reuse, RZ ;  /* 0x0000000e29207224 */ /* 0x081fe400078e02ff */
[----:B------:R-:W-:-:S04]  /*41220*/  IMAD.WIDE.U32 R24, R35, R14, R24 ;  /* 0x0000000e23187225 */ /* 0x000fc800078e0018 */
[----:B------:R-:W-:-:S04]  /*41230*/  IMAD R32, R35, R15, R32 ;  /* 0x0000000f23207224 */ /* 0x000fc800078e0220 */
[----:B------:R-:W-:Y:S01]  /*41240*/  IMAD.IADD R32, R25, 0x1, R32 ;  /* 0x0000000119207824 */ /* 0x000fe200078e0220 */
[----:B------:R-:W-:Y:S06]  /*41250*/  @!P0 BRA `(.L_x_38) ;  /* 0x0000048800d08947 */ /* 0x000fec0003800000 */
[C---:B------:R-:W-:Y:S01]  /*41260*/  ISETP.GE.AND P6, PT, R30.reuse, 0x189, PT ;  /* 0x000001891e00780c */ /* 0x040fe20003fc6270 */
[----:B------:R-:W-:Y:S01]  /*41270*/  STL [R1+0x1cb0], R9 ;  /* 0x001cb00901007387 */ /* 0x000fe20000100800 */
[----:B------:R-:W-:Y:S01]  /*41280*/  LOP3.LUT R3, R3, 0xffffffdf, RZ, 0xc0, !PT ;  /* 0xffffffdf03037812 */ /* 0x000fe200078ec0ff */
[----:B------:R-:W-:Y:S01]  /*41290*/  ULDC.64 UR14, c[0x0][0x5b8] ;  /* 0x00016e00000e7ab9 */ /* 0x000fe20000000a00 */
[C---:B------:R-:W-:Y:S01]  /*412a0*/  ISETP.LT.OR P4, PT, R31.reuse, 0x1, !P6 ;  /* 0x000000011f00780c */ /* 0x040fe20007781670 */
[----:B------:R-:W-:Y:S01]  /*412b0*/  STL [R1+0x1cac], R2 ;  /* 0x001cac0201007387 */ /* 0x000fe20000100800 */
[C---:B------:R-:W-:Y:S01]  /*412c0*/  ISETP.LT.OR P3, PT, R31.reuse, 0x2, !P6 ;  /* 0x000000021f00780c */ /* 0x040fe20007761670 */
[----:B------:R-:W-:Y:S01]  /*412d0*/  UIMAD UR6, UR16, UR14, URZ ;  /* 0x0000000e100672a4 */ /* 0x000fe2000f8e023f */
[----:B------:R-:W-:Y:S02]  /*412e0*/  ISETP.LT.OR P2, PT, R31, 0x9, !P6 ;  /* 0x000000091f00780c */ /* 0x000fe40007741670 */
[----:B------:R-:W-:Y:S01]  /*412f0*/  ULDC.64 UR16, c[0x0][0x5a8] ;  /* 0x00016a0000107ab9 */ /* 0x000fe20000000a00 */
[----:B------:R-:W-:Y:S01]  /*41300*/  UIMAD UR6, UR28, UR15, UR6 ;  /* 0x0000000f1c0672a4 */ /* 0x000fe2000f8e0206 */
[----:B------:R-:W-:-:S05]  /*41310*/  ISETP.GE.AND P5, PT, R30, 0x1, PT ;  /* 0x000000011e00780c */ /* 0x000fca0003fa6270 */
[----:B------:R-:W0:Y:S01]  /*41320*/  @!P4 LDC.64 R28, c[0x0][0x5c0] ;  /* 0x00017000ff1ccb82 */ /* 0x000e220000000a00 */
[----:B------:R-:W-:Y:S01]  /*41330*/  @!P4 IMAD.MOV.U32 R36, RZ, RZ, R24 ;  /* 0x000000ffff24c224 */ /* 0x000fe200078e0018 */
[----:B------:R-:W-:Y:S01]  /*41340*/  @P4 LOP3.LUT R3, R3, 0x20, RZ, 0xfc, !PT ;  /* 0x0000002003034812 */ /* 0x000fe200078efcff */
[----:B------:R-:W-:Y:S02]  /*41350*/  @!P4 IMAD.MOV.U32 R37, RZ, RZ, R32 ;  /* 0x000000ffff25c224 */ /* 0x000fe400078e0020 */
[----:B------:R-:W-:Y:S01]  /*41360*/  @!P4 IMAD R16, R15, 0x180, RZ ;  /* 0x000001800f10c824 */ /* 0x000fe200078e02ff */
[----:B------:R-:W-:Y:S01]  /*41370*/  LOP3.LUT R3, R3, 0xffffffef, RZ, 0xc0, !PT ;  /* 0xffffffef03037812 */ /* 0x000fe200078ec0ff */
[----:B------:R-:W-:Y:S01]  /*41380*/  @!P4 IMAD.WIDE.U32 R36, R14, 0x180, R36 ;  /* 0x000001800e24c825 */ /* 0x000fe200078e0024 */
[----:B------:R-:W1:Y:S02]  /*41390*/  @!P3 LDC.64 R38, c[0x0][0x5c0] ;  /* 0x00017000ff26bb82 */ /* 0x000e640000000a00 */
[----:B------:R-:W-:Y:S01]  /*413a0*/  @P3 LOP3.LUT R3, R3, 0x10, RZ, 0xfc, !PT ;  /* 0x0000001003033812 */ /* 0x000fe200078efcff */
[----:B------:R-:W-:-:S03]  /*413b0*/  @!P4 IMAD.IADD R16, R37, 0x1, R16 ;  /* 0x000000012510c824 */ /* 0x000fc600078e0210 */
[----:B------:R-:W-:-:S04]  /*413c0*/  LOP3.LUT R3, R3, 0xefffffff, RZ, 0xc0, !PT ;  /* 0xefffffff03037812 */ /* 0x000fc800078ec0ff */
[----:B------:R-:W-:-:S04]  /*413d0*/  @P2 LOP3.LUT R3, R3, 0x10000000, RZ, 0xfc, !PT ;  /* 0x1000000003032812 */ /* 0x000fc800078efcff */
[----:B------:R-:W-:Y:S02]  /*413e0*/  LOP3.LUT R3, R3, 0xffffbfff, RZ, 0xc0, !PT ;  /* 0xffffbfff03037812 */ /* 0x000fe400078ec0ff */
[----:B0-----:R-:W-:Y:S01]  /*413f0*/  @!P4 IADD3 R42, P0, P1, R36, UR11, R28 ;  /* 0x0000000b242acc10 */ /* 0x001fe2000f91e01c */
[----:B------:R-:W-:Y:S01]  /*41400*/  @!P3 IMAD.MOV.U32 R28, RZ, RZ, R24 ;  /* 0x000000ffff1cb224 */ /* 0x000fe200078e0018 */
[----:B------:R-:W0:Y:S02]  /*41410*/  @!P2 LDC.64 R36, c[0x0][0x5c0] ;  /* 0x00017000ff24ab82 */ /* 0x000e240000000a00 */
[----:B------:R-:W-:Y:S01]  /*41420*/  @!P4 IADD3.X R43, R16, UR10, R29, P0, P1 ;  /* 0x0000000a102bcc10 */ /* 0x000fe200087e241d */
[----:B------:R-:W-:Y:S02]  /*41430*/  @!P3 IMAD.MOV.U32 R29, RZ, RZ, R32 ;  /* 0x000000ffff1db224 */ /* 0x000fe400078e0020 */
[----:B------:R-:W-:Y:S02]  /*41440*/  @!P3 IMAD R16, R15, 0x180, RZ ;  /* 0x000001800f10b824 */ /* 0x000fe400078e02ff */
[----:B------:R-:W-:Y:S01]  /*41450*/  @!P3 IMAD.WIDE.U32 R28, R14, 0x180, R28 ;  /* 0x000001800e1cb825 */ /* 0x000fe200078e001c */
[----:B------:R1:W-:Y:S03]  /*41460*/  @!P4 STL.64 [R1+0x150], R42 ;  /* 0x0001502a0100c387 */ /* 0x0003e60000100a00 */
[----:B------:R-:W-:-:S02]  /*41470*/  @!P3 IMAD.IADD R16, R29, 0x1, R16 ;  /* 0x000000011d10b824 */ /* 0x000fc400078e0210 */
[----:B------:R-:W-:Y:S01]  /*41480*/  @!P2 IMAD.MOV.U32 R29, RZ, RZ, R32 ;  /* 0x000000ffff1da224 */ /* 0x000fe200078e0020 */
[----:B-1----:R-:W-:Y:S01]  /*41490*/  @!P3 IADD3 R42, P0, P1, R28, UR11, R38 ;  /* 0x0000000b1c2abc10 */ /* 0x002fe2000f91e026 */
[----:B------:R-:W-:-:S03]  /*414a0*/  @!P2 IMAD.MOV.U32 R28, RZ, RZ, R24 ;  /* 0x000000ffff1ca224 */ /* 0x000fc600078e0018 */
[----:B------:R-:W-:Y:S01]  /*414b0*/  @!P3 IADD3.X R43, R16, UR10, R39, P0, P1 ;  /* 0x0000000a102bbc10 */ /* 0x000fe200087e2427 */
[----:B------:R-:W-:-:S04]  /*414c0*/  @!P2 IMAD.WIDE.U32 R28, R14, 0x180, R28 ;  /* 0x000001800e1ca825 */ /* 0x000fc800078e001c */
[----:B------:R-:W-:Y:S01]  /*414d0*/  @!P2 IMAD R16, R15, 0x180, RZ ;  /* 0x000001800f10a824 */ /* 0x000fe200078e02ff */
[----:B------:R0:W-:Y:S03]  /*414e0*/  @!P3 STL.64 [R1+0x160], R42 ;  /* 0x0001602a0100b387 */ /* 0x0001e60000100a00 */
[----:B------:R-:W-:Y:S01]  /*414f0*/  @!P2 IMAD.IADD R16, R29, 0x1, R16 ;  /* 0x000000011d10a824 */ /* 0x000fe200078e0210 */
[----:B0-----:R-:W-:-:S04]  /*41500*/  @!P2 IADD3 R42, P0, P1, R28, UR11, R36 ;  /* 0x0000000b1c2aac10 */ /* 0x001fc8000f91e024 */
[----:B------:R-:W-:-:S05]  /*41510*/  @!P2 IADD3.X R43, R16, UR10, R37, P0, P1 ;  /* 0x0000000a102bac10 */ /* 0x000fca00087e2425 */
[----:B------:R0:W-:Y:S01]  /*41520*/  @!P2 STL.64 [R1+0x180], R42 ;  /* 0x0001802a0100a387 */ /* 0x0001e20000100a00 */
[----:B------:R-:W-:-:S13]  /*41530*/  ISETP.LT.OR P2, PT, R31, 0xa, !P6 ;  /* 0x0000000a1f00780c */ /* 0x000fda0007741670 */
[----:B------:R-:W0:Y:S01]  /*41540*/  @!P2 LDC.64 R28, c[0x0][0x5c0] ;  /* 0x00017000ff1cab82 */ /* 0x000e220000000a00 */
[----:B------:R-:W-:Y:S01]  /*41550*/  @!P2 IMAD.MOV.U32 R36, RZ, RZ, R24 ;  /* 0x000000ffff24a224 */ /* 0x000fe200078e0018 */
[----:B------:R-:W-:Y:S01]  /*41560*/  ISETP.GE.AND P3, PT, R30, 0x9, PT ;  /* 0x000000091e00780c */ /* 0x000fe20003f66270 */
[----:B------:R-:W-:Y:S01]  /*41570*/  @!P2 IMAD.MOV.U32 R37, RZ, RZ, R32 ;  /* 0x000000ffff25a224 */ /* 0x000fe200078e0020 */
[----:B------:R-:W-:Y:S01]  /*41580*/  @P2 LOP3.LUT R3, R3, 0x4000, RZ, 0xfc, !PT ;  /* 0x0000400003032812 */ /* 0x000fe200078efcff */
[----:B------:R-:W-:Y:S02]  /*41590*/  @!P2 IMAD R16, R15, 0x180, RZ ;  /* 0x000001800f10a824 */ /* 0x000fe400078e02ff */
[----:B------:R-:W-:-:S04]  /*415a0*/  @!P2 IMAD.WIDE.U32 R36, R14, 0x180, R36 ;  /* 0x000001800e24a825 */ /* 0x000fc800078e0024 */
[----:B------:R-:W-:Y:S01]  /*415b0*/  @!P2 IMAD.IADD R16, R37, 0x1, R16 ;  /* 0x000000012510a824 */ /* 0x000fe200078e0210 */
[----:B0-----:R-:W-:-:S04]  /*415c0*/  @!P2 IADD3 R42, P0, P1, R36, UR11, R28 ;  /* 0x0000000b242aac10 */ /* 0x001fc8000f91e01c */
[----:B------:R-:W-:Y:S01]  /*415d0*/  @!P2 IADD3.X R43, R16, UR10, R29, P0, P1 ;  /* 0x0000000a102bac10 */ /* 0x000fe200087e241d */
[----:B------:R-:W-:Y:S01]  /*415e0*/  IMAD.U32 R16, RZ, RZ, UR14 ;  /* 0x0000000eff107e24 */ /* 0x000fe2000f8e00ff */
[----:B------:R-:W-:-:S03]  /*415f0*/  ULDC.64 UR14, c[0x0][0x5b0] ;  /* 0x00016c00000e7ab9 */ /* 0x000fc60000000a00 */
[----:B------:R-:W-:Y:S01]  /*41600*/  IMAD.WIDE.U32 R26, R16, UR28, R26 ;  /* 0x0000001c101a7c25 */ /* 0x000fe2000f8e001a */
[----:B------:R-:W-:Y:S03]  /*41610*/  @!P2 STL.64 [R1+0x188], R42 ;  /* 0x0001882a0100a387 */ /* 0x000fe60000100a00 */
[----:B------:R-:W-:Y:S02]  /*41620*/  VIADD R39, R27, UR6 ;  /* 0x000000061b277c36 */ /* 0x000fe40008000000 */
[----:B------:R-:W-:Y:S02]  /*41630*/  IMAD.MOV.U32 R38, RZ, RZ, R26 ;  /* 0x000000ffff267224 */ /* 0x000fe400078e001a */
[----:B------:R-:W-:Y:S02]  /*41640*/  IMAD R16, R41, UR14, RZ ;  /* 0x0000000e29107c24 */ /* 0x000fe4000f8e02ff */
[----:B------:R-:W-:-:S04]  /*41650*/  IMAD.WIDE.U32 R26, R35, UR14, R38 ;  /* 0x0000000e231a7c25 */ /* 0x000fc8000f8e0026 */
[----:B------:R-:W-:Y:S01]  /*41660*/  IMAD R16, R35, UR15, R16 ;  /* 0x0000000f23107c24 */ /* 0x000fe2000f8e0210 */
[----:B------:R-:W-:-:S04]  /*41670*/  IADD3 R26, P0, R26, UR16, RZ ;  /* 0x000000101a1a7c10 */ /* 0x000fc8000ff1e0ff */
[--C-:B------:R-:W-:Y:S02]  /*41680*/  IADD3.X R27, R27, UR17, R16.reuse, P0, !PT ;  /* 0x000000111b1b7c10 */ /* 0x100fe400087fe410 */
[----:B------:R-:W-:Y:S02]  /*41690*/  ISETP.LT.OR P0, PT, R31, 0x1, !P5 ;  /* 0x000000011f00780c */ /* 0x000fe40006f01670 */
[----:B------:R-:W-:-:S11]  /*416a0*/  PRMT R16, RZ, 0x7610, R16 ;  /* 0x00007610ff107816 */ /* 0x000fd60000000010 */
[----:B------:R-:W2:Y:S02]  /*416b0*/  @!P0 LDG.E.U8 R16, desc[UR30][R26.64] ;  /* 0x0000001e1a108981 */ /* 0x000ea4000c1e1100 */
[----:B--2---:R-:W-:-:S04]  /*416c0*/  LOP3.LUT R16, R16, 0xff, RZ, 0xc0, !PT ;  /* 0x000000ff10107812 */ /* 0x004fc800078ec0ff */
[----:B------:R-:W-:-:S05]  /*416d0*/  F2FP.F16.E4M3.UNPACK_B R16, R16 ;  /* 0x00000010ff10723e */ /* 0x000fca00020006ff */
[----:B------:R-:W-:-:S05]  /*416e0*/  HADD2.F32 R16, -RZ, R16.H0_H0 ;  /* 0x20000010ff107230 */ /* 0x000fca0000004100 */
[----:B------:R-:W-:-:S04]  /*416f0*/  FMUL R16, R16, UR26 ;  /* 0x0000001a10107c20 */ /* 0x000fc80008400000 */
[----:B------:R-:W-:Y:S02]  /*41700*/  FFMA R28, R17, UR27, R16 ;  /* 0x0000001b111c7c23 */ /* 0x000fe40008000010 */
[----:B------:R-:W0:Y:S03]  /*41710*/  @!P0 LDC.64 R16, c[0x0][0x5c0] ;  /* 0x00017000ff108b82 */ /* 0x000e260000000a00 */
[----:B------:R-:W-:Y:S02]  /*41720*/  F2FP.SATFINITE.E4M3.F32.PACK_AB_MERGE_C R28, RZ, R28, RZ ;  /* 0x0000001cff1c723e */ /* 0x000fe400048070ff */
[----:B0-----:R-:W-:-:S05]  /*41730*/  @!P0 IADD3 R16, P1, R24, R16, RZ ;  /* 0x0000001018108210 */ /* 0x001fca0007f3e0ff */
[----:B------:R-:W-:-:S05]  /*41740*/  @!P0 IMAD.X R17, R32, 0x1, R17, P1 ;  /* 0x0000000120118824 */ /* 0x000fca00008e0611 */
[----:B------:R0:W-:Y:S01]  /*41750*/  @!P0 STG.E.U8 desc[UR30][R16.64], R28 ;  /* 0x0000001c10008986 */ /* 0x0001e2000c10111e */
[----:B------:R-:W-:Y:S02]  /*41760*/  ISETP.LT.OR P0, PT, R31, 0x2, !P5 ;  /* 0x000000021f00780c */ /* 0x000fe40006f01670 */
[----:B0-----:R-:W-:-:S11]  /*41770*/  PRMT R28, RZ, 0x7610, R28 ;  /* 0x00007610ff1c7816 */ /* 0x001fd6000000001c */
[----:B------:R-:W0:Y:S01]  /*41780*/  @!P0 LDC.64 R16, c[0x0][0x5c0] ;  /* 0x00017000ff108b82 */ /* 0x000e220000000a00 */
[----:B------:R-:W2:Y:S01]  /*41790*/  @!P0 LDG.E.U8 R28, desc[UR30][R26.64+0x1] ;  /* 0x0000011e1a1c8981 */ /* 0x000ea2000c1e1100 */
[----:B0-----:R-:W-:-:S05]  /*417a0*/  @!P0 IADD3 R16, P1, R24, R16, RZ ;  /* 0x0000001018108210 */ /* 0x001fca0007f3e0ff */
[----:B------:R-:W-:Y:S01]  /*417b0*/  @!P0 IMAD.X R17, R32, 0x1, R17, P1 ;  /* 0x0000000120118824 */ /* 0x000fe200008e0611 */
[----:B--2---:R-:W-:-:S04]  /*417c0*/  LOP3.LUT R28, R28, 0xff, RZ, 0xc0, !PT ;  /* 0x000000ff1c1c7812 */ /* 0x004fc800078ec0ff */
[----:B------:R-:W-:-:S05]  /*417d0*/  F2FP.F16.E4M3.UNPACK_B R28, R28 ;  /* 0x0000001cff1c723e */ /* 0x000fca00020006ff */
[----:B------:R-:W-:-:S05]  /*417e0*/  HADD2.F32 R28, -RZ, R28.H0_H0 ;  /* 0x2000001cff1c7230 */ /* 0x000fca0000004100 */
[----:B------:R-:W-:-:S04]  /*417f0*/  FMUL R28, R28, UR26 ;  /* 0x0000001a1c1c7c20 */ /* 0x000fc80008400000 */
[----:B------:R-:W-:-:S05]  /*41800*/  FFMA R18, R18, UR27, R28 ;  /* 0x0000001b12127c23 */ /* 0x000fca000800001c */
[----:B------:R-:W-:-:S05]  /*41810*/  F2FP.SATFINITE.E4M3.F32.PACK_AB_MERGE_C R18, RZ, R18, RZ ;  /* 0x00000012ff12723e */ /* 0x000fca00048070ff */
[----:B------:R0:W-:Y:S02]  /*41820*/  @!P0 STG.E.U8 desc[UR30][R16.64+0x1], R18 ;  /* 0x0000011210008986 */ /* 0x0001e4000c10111e */
[----:B0-----:R-:W-:-:S05]  /*41830*/  IADD3 R16, P0, R35, 0x8, RZ ;  /* 0x0000000823107810 */ /* 0x001fca0007f1e0ff */
[----:B------:R-:W-:-:S04]  /*41840*/  IMAD.X R18, RZ, RZ, R41, P0 ;  /* 0x000000ffff127224 */ /* 0x000fc800000e0629 */
[----:B------:R-:W-:-:S04]  /*41850*/  IMAD R18, R18, UR14, RZ ;  /* 0x0000000e12127c24 */ /* 0x000fc8000f8e02ff */
[C---:B------:R-:W-:Y:S02]  /*41860*/  IMAD R18, R16.reuse, UR15, R18 ;  /* 0x0000000f10127c24 */ /* 0x040fe4000f8e0212 */
[----:B------:R-:W-:-:S03]  /*41870*/  IMAD.WIDE.U32 R16, R16, UR14, R38 ;  /* 0x0000000e10107c25 */ /* 0x000fc6000f8e0026 */
        /* <DEDUP_REMOVED lines=12> */
[----:B0-----:R-:W-:-:S04]  /*41940*/  @!P0 IADD3 R18, P1, P2, R24, UR11, R18 ;  /* 0x0000000b18128c10 */ /* 0x001fc8000fa3e012 */
[----:B------:R-:W-:-:S05]  /*41950*/  @!P0 IADD3.X R19, R32, UR10, R19, P1, P2 ;  /* 0x0000000a20138c10 */ /* 0x000fca0008fe4413 */
[----:B------:R0:W-:Y:S01]  /*41960*/  @!P0 STG.E.U8 desc[UR30][R18.64], R28 ;  /* 0x0000001c12008986 */ /* 0x0001e2000c10111e */
[----:B------:R-:W-:Y:S02]  /*41970*/  ISETP.LT.OR P0, PT, R31, 0x2, !P3 ;  /* 0x000000021f00780c */ /* 0x000fe40005f01670 */
[----:B0-----:R-:W-:-:S11]  /*41980*/  PRMT R28, RZ, 0x7610, R28 ;  /* 0x00007610ff1c7816 */ /* 0x001fd6000000001c */
[----:B------:R-:W0:Y:S01]  /*41990*/  @!P0 LDC.64 R18, c[0x0][0x5c0] ;  /* 0x00017000ff128b82 */ /* 0x000e220000000a00 */
[----:B------:R-:W2:Y:S01]  /*419a0*/  @!P0 LDG.E.U8 R28, desc[UR30][R16.64+0x1] ;  /* 0x0000011e101c8981 */ /* 0x000ea2000c1e1100 */
[----:B------:R-:W-:Y:S02]  /*419b0*/  ISETP.LT.OR P4, PT, R31, 0x11, !P6 ;  /* 0x000000111f00780c */ /* 0x000fe40007781670 */
[----:B0-----:R-:W-:-:S04]  /*419c0*/  @!P0 IADD3 R18, P1, P2, R24, UR11, R18 ;  /* 0x0000000b18128c10 */ /* 0x001fc8000fa3e012 */
[----:B------:R-:W-:-:S07]  /*419d0*/  @!P0 IADD3.X R19, R32, UR10, R19, P1, P2 ;  /* 0x0000000a20138c10 */ /* 0x000fce0008fe4413 */
[----:B------:R-:W-:Y:S01]  /*419e0*/  @!P4 IMAD.MOV.U32 R29, RZ, RZ, R32 ;  /* 0x000000ffff1dc224 */ /* 0x000fe200078e0020 */
[----:B--2---:R-:W-:-:S04]  /*419f0*/  LOP3.LUT R28, R28, 0xff, RZ, 0xc0, !PT ;  /* 0x000000ff1c1c7812 */ /* 0x004fc800078ec0ff */
[----:B------:R-:W-:-:S05]  /*41a00*/  F2FP.F16.E4M3.UNPACK_B R28, R28 ;  /* 0x0000001cff1c723e */ /* 0x000fca00020006ff */
[----:B------:R-:W-:-:S05]  /*41a10*/  HADD2.F32 R28, -RZ, R28.H0_H0 ;  /* 0x2000001cff1c7230 */ /* 0x000fca0000004100 */
[----:B------:R-:W-:-:S04]  /*41a20*/  FMUL R28, R28, UR26 ;  /* 0x0000001a1c1c7c20 */ /* 0x000fc80008400000 */
[----:B------:R-:W-:-:S05]  /*41a30*/  FFMA R20, R20, UR27, R28 ;  /* 0x0000001b14147c23 */ /* 0x000fca000800001c */
[----:B------:R-:W-:-:S05]  /*41a40*/  F2FP.SATFINITE.E4M3.F32.PACK_AB_MERGE_C R20, RZ, R20, RZ ;  /* 0x00000014ff14723e */ /* 0x000fca00048070ff */
[----:B------:R0:W-:Y:S02]  /*41a50*/  @!P0 STG.E.U8 desc[UR30][R18.64+0x1], R20 ;  /* 0x0000011412008986 */ /* 0x0001e4000c10111e */
[----:B0-----:R-:W0:Y:S01]  /*41a60*/  @!P4 LDC.64 R18, c[0x0][0x5c0] ;  /* 0x00017000ff12cb82 */ /* 0x001e220000000a00 */
[----:B------:R-:W-:Y:S02]  /*41a70*/  @!P4 IMAD.MOV.U32 R28, RZ, RZ, R24 ;  /* 0x000000ffff1cc224 */ /* 0x000fe400078e0018 */
[----:B------:R-:W-:Y:S02]  /*41a80*/  @!P4 IMAD R20, R15, 0x180, RZ ;  /* 0x000001800f14c824 */ /* 0x000fe400078e02ff */
[----:B------:R-:W-:-:S04]  /*41a90*/  @!P4 IMAD.WIDE.U32 R28, R14, 0x180, R28 ;  /* 0x000001800e1cc825 */ /* 0x000fc800078e001c */
[----:B------:R-:W-:Y:S01]  /*41aa0*/  @!P4 IMAD.IADD R20, R29, 0x1, R20 ;  /* 0x000000011d14c824 */ /* 0x000fe200078e0214 */
[----:B0-----:R-:W-:-:S04]  /*41ab0*/  @!P4 IADD3 R36, P0, P1, R28, UR11, R18 ;  /* 0x0000000b1c24cc10 */ /* 0x001fc8000f91e012 */
[----:B------:R-:W-:Y:S02]  /*41ac0*/  @!P4 IADD3.X R37, R20, UR10, R19, P0, P1 ;  /* 0x0000000a1425cc10 */ /* 0x000fe400087e2413 */
[----:B------:R-:W-:Y:S02]  /*41ad0*/  ISETP.LT.OR P0, PT, R31, 0x9, !P5 ;  /* 0x000000091f00780c */ /* 0x000fe40006f01670 */
[----:B------:R-:W-:-:S11]  /*41ae0*/  PRMT R18, RZ, 0x7610, R18 ;  /* 0x00007610ff127816 */ /* 0x000fd60000000012 */
[----:B------:R-:W2:Y:S01]  /*41af0*/  @!P0 LDG.E.U8 R18, desc[UR30][R26.64+0x8] ;  /* 0x0000081e1a128981 */ /* 0x000ea2000c1e1100 */
[----:B------:R-:W-:Y:S02]  /*41b00*/  PRMT R20, RZ, 0x7610, R20 ;  /* 0x00007610ff147816 */ /* 0x000fe40000000014 */
        /* <DEDUP_REMOVED lines=10> */
[----:B------:R-:W-:-:S13]  /*41bb0*/  ISETP.LT.OR P0, PT, R31, 0xa, !P5 ;  /* 0x0000000a1f00780c */ /* 0x000fda0006f01670 */
[----:B------:R-:W2:Y:S01]  /*41bc0*/  @!P0 LDG.E.U8 R20, desc[UR30][R26.64+0x9] ;  /* 0x0000091e1a148981 */ /* 0x000ea2000c1e1100 */
[----:B0-----:R-:W0:Y:S01]  /*41bd0*/  @!P0 LDC.64 R18, c[0x0][0x5c0] ;  /* 0x00017000ff128b82 */ /* 0x001e220000000a00 */
[----:B------:R-:W-:Y:S02]  /*41be0*/  ISETP.LT.OR P2, PT, R31, 0x12, !P6 ;  /* 0x000000121f00780c */ /* 0x000fe40007741670 */
[----:B0-----:R-:W-:-:S05]  /*41bf0*/  @!P0 IADD3 R18, P1, R24, R18, RZ ;  /* 0x0000001218128210 */ /* 0x001fca0007f3e0ff */
[----:B------:R-:W-:-:S06]  /*41c00*/  @!P0 IMAD.X R19, R32, 0x1, R19, P1 ;  /* 0x0000000120138824 */ /* 0x000fcc00008e0613 */
        /* <DEDUP_REMOVED lines=18> */
[----:B------:R-:W-:-:S03]  /*41d30*/  LOP3.LUT R3, R3, 0xf7ffffff, RZ, 0xc0, !PT ;  /* 0xf7ffffff03037812 */ /* 0x000fc600078ec0ff */
[----:B------:R-:W-:Y:S01]  /*41d40*/  @!P4 STL.64 [R1+0x1b0], R36 ;  /* 0x0001b0240100c387 */ /* 0x000fe20000100a00 */
[----:B------:R-:W-:-:S03]  /*41d50*/  @P2 LOP3.LUT R3, R3, 0x8000000, RZ, 0xfc, !PT ;  /* 0x0800000003032812 */ /* 0x000fc600078efcff */
[----:B------:R-:W-:Y:S01]  /*41d60*/  @!P2 STL.64 [R1+0x1a8], R28 ;  /* 0x0001a81c0100a387 */ /* 0x000fe20000100a00 */
        /* <DEDUP_REMOVED lines=11> */
[----:B------:R-:W-:-:S13]  /*41e20*/  ISETP.LT.OR P0, PT, R31, 0xa, !P3 ;  /* 0x0000000a1f00780c */ /* 0x000fda0005f01670 */
[----:B------:R-:W2:Y:S01]  /*41e30*/  @!P0 LDG.E.U8 R20, desc[UR30][R16.64+0x9] ;  /* 0x0000091e10148981 */ /* 0x000ea2000c1e1100 */
[----:B0-----:R-:W0:Y:S01]  /*41e40*/  @!P0 LDC.64 R18, c[0x0][0x5c0] ;  /* 0x00017000ff128b82 */ /* 0x001e220000000a00 */
[----:B------:R-:W-:-:S04]  /*41e50*/  LOP3.LUT R4, R4, 0xffffffdf, RZ, 0xc0, !PT ;  /* 0xffffffdf04047812 */ /* 0x000fc800078ec0ff */
[----:B------:R-:W-:Y:S02]  /*41e60*/  @P4 LOP3.LUT R4, R4, 0x20, RZ, 0xfc, !PT ;  /* 0x0000002004044812 */ /* 0x000fe400078efcff */
[----:B------:R-:W-:Y:S02]  /*41e70*/  ISETP.LT.OR P4, PT, R31, 0x19, !P6 ;  /* 0x000000191f00780c */ /* 0x000fe40007781670 */
[----:B0-----:R-:W-:-:S04]  /*41e80*/  @!P0 IADD3 R18, P1, P2, R24, UR11, R18 ;  /* 0x0000000b18128c10 */ /* 0x001fc8000fa3e012 */
[----:B------:R-:W-:-:S07]  /*41e90*/  @!P0 IADD3.X R19, R32, UR10, R19, P1, P2 ;  /* 0x0000000a20138c10 */ /* 0x000fce0008fe4413 */
[----:B------:R-:W-:Y:S02]  /*41ea0*/  @!P4 IMAD.MOV.U32 R21, RZ, RZ, R32 ;  /* 0x000000ffff15c224 */ /* 0x000fe400078e0020 */
[----:B------:R-:W-:Y:S01]  /*41eb0*/  @!P4 IMAD R22, R15, 0x180, RZ ;  /* 0x000001800f16c824 */ /* 0x000fe200078e02ff */
        /* <DEDUP_REMOVED lines=8> */
[----:B------:R-:W-:-:S04]  /*41f40*/  @!P4 IMAD.MOV.U32 R20, RZ, RZ, R24 ;  /* 0x000000ffff14c224 */ /* 0x000fc800078e0018 */
        /* <DEDUP_REMOVED lines=24> */
[----:B------:R-:W-:Y:S02]  /*420d0*/  @!P2 IMAD.MOV.U32 R21, RZ, RZ, R32 ;  /* 0x000000ffff15a224 */ /* 0x000fe400078e0020 */
[----:B------:R-:W-:Y:S01]  /*420e0*/  @!P2 IMAD R22, R15, 0x180, RZ ;  /* 0x000001800f16a824 */ /* 0x000fe200078e02ff */
[----:B------:R-:W-:Y:S01]  /*420f0*/  @!P4 STL.64 [R1+0x1d8], R28 ;  /* 0x0001d81c0100c387 */ /* 0x000fe20000100a00 */
        /* <DEDUP_REMOVED lines=18> */
[----:B------:R-:W-:Y:S02]  /*42220*/  @P2 LOP3.LUT R3, R3, 0x80000000, RZ, 0xfc, !PT ;  /* 0x8000000003032812 */ /* 0x000fe400078efcff */
        /* <DEDUP_REMOVED lines=73> */
[----:B------:R-:W-:-:S04]  /*426c0*/  LOP3.LUT R4, R4, 0xfffffbff, RZ, 0xc0, !PT ;  /* 0xfffffbff04047812 */ /* 0x000fc800078ec0ff */
[----:B------:R-:W-:-:S04]  /*426d0*/  @P4 LOP3.LUT R4, R4, 0x400, RZ, 0xfc, !PT ;  /* 0x0000040004044812 */ /* 0x000fc800078efcff */
[----:B------:R-:W-:Y:S01]  /*426e0*/  LOP3.LUT R4, R4, 0xfffffffb, RZ, 0xc0, !PT ;  /* 0xfffffffb04047812 */ /* 0x000fe200078ec0ff */
[----:B------:R-:W-:Y:S03]  /*426f0*/  @!P2 STL.64 [R1+0x1f0], R28 ;  /* 0x0001f01c0100a387 */ /* 0x000fe60000100a00 */
        /* <DEDUP_REMOVED lines=49> */
[----:B0-----:R-:W0:Y:S02]  /*42a10*/  @!P0 LDC.64 R18, c[0x0][0x5c0] ;  /* 0x00017000ff128b82 */ /* 0x001e240000000a00 */
[----:B0-----:R-:W-:-:S05]  /*42a20*/  @!P0 IADD3 R18, P1, R24, R18, RZ ;  /* 0x0000001218128210 */ /* 0x001fca0007f3e0ff */
[----:B------:R-:W-:Y:S01]  /*42a30*/  @!P0 IMAD.X R19, R32, 0x1, R19, P1 ;  /* 0x0000000120138824 */ /* 0x000fe200008e0613 */
[----:B------:R-:W-:Y:S02]  /*42a40*/  ISETP.LT.OR P1, PT, R31, 0x21, !P3 ;  /* 0x000000211f00780c */ /* 0x000fe40005f21670 */
[----:B--2---:R-:W-:-:S04]  /*42a50*/  LOP3.LUT R20, R20, 0xff, RZ, 0xc0, !PT ;  /* 0x000000ff14147812 */ /* 0x004fc800078ec0ff */
[----:B------:R-:W-:-:S05]  /*42a60*/  F2FP.F16.E4M3.UNPACK_B R20, R20 ;  /* 0x00000014ff14723e */ /* 0x000fca00020006ff */
[----:B------:R-:W-:-:S05]  /*42a70*/  HADD2.F32 R20, -RZ, R20.H0_H0 ;  /* 0x20000014ff147230 */ /* 0x000fca0000004100 */
[----:B------:R-:W-:-:S04]  /*42a80*/  FMUL R20, R20, UR26 ;  /* 0x0000001a14147c20 */ /* 0x000fc80008400000 */
[----:B------:R-:W-:-:S05]  /*42a90*/  FFMA R162, R162, UR27, R20 ;  /* 0x0000001ba2a27c23 */ /* 0x000fca0008000014 */
[----:B------:R-:W-:-:S05]  /*42aa0*/  F2FP.SATFINITE.E4M3.F32.PACK_AB_MERGE_C R162, RZ, R162, RZ ;  /* 0x000000a2ffa2723e */ /* 0x000fca00048070ff */
[----:B------:R0:W-:Y:S02]  /*42ab0*/  @!P0 STG.E.U8 desc[UR30][R18.64+0x21], R162 ;  /* 0x000021a212008986 */ /* 0x0001e4000c10111e */
[----:B0-----:R-:W0:Y:S02]  /*42ac0*/  @!P1 LDC.64 R18, c[0x0][0x5c0] ;  /* 0x00017000ff129b82 */ /* 0x001e240000000a00 */
[--C-:B0-----:R-:W-:Y:S02]  /*42ad0*/  @!P1 IADD3 R22, P0, P2, R24, UR11, R18.reuse ;  /* 0x0000000b18169c10 */ /* 0x101fe4000fa1e012 */
[----:B------:R-:W-:-:S06]  /*42ae0*/  PRMT R18, RZ, 0x7610, R18 ;  /* 0x00007610ff127816 */ /* 0x000fcc0000000012 */
[----:B------:R-:W2:Y:S01]  /*42af0*/  @!P1 LDG.E.U8 R18, desc[UR30][R16.64+0x20] ;  /* 0x0000201e10129981 */ /* 0x000ea2000c1e1100 */
[----:B------:R-:W-:Y:S02]  /*42b00*/  @!P1 IADD3.X R23, R32, UR10, R19, P0, P2 ;  /* 0x0000000a20179c10 */ /* 0x000fe400087e4413 */
[----:B------:R-:W-:Y:S02]  /*42b10*/  ISETP.LT.OR P0, PT, R31, 0x22, !P3 ;  /* 0x000000221f00780c */ /* 0x000fe40005f01670 */
[----:B------:R-:W-:Y:S01]  /*42b20*/  LOP3.LUT R4, R4, 0xffffefff, RZ, 0xc0, !PT ;  /* 0xffffefff04047812 */ /* 0x000fe200078ec0ff */
[----:B------:R0:W-:Y:S03]  /*42b30*/  @!P4 STL.64 [R1+0x228], R28 ;  /* 0x0002281c0100c387 */ /* 0x0001e60000100a00 */
[----:B------:R-:W-:Y:S02]  /*42b40*/  @P4 LOP3.LUT R4, R4, 0x1000, RZ, 0xfc, !PT ;  /* 0x0000100004044812 */ /* 0x000fe400078efcff */
[----:B--2---:R-:W-:-:S04]  /*42b50*/  LOP3.LUT R18, R18, 0xff, RZ, 0xc0, !PT ;  /* 0x000000ff12127812 */ /* 0x004fc800078ec0ff */
[----:B------:R-:W-:-:S05]  /*42b60*/  F2FP.F16.E4M3.UNPACK_B R18, R18 ;  /* 0x00000012ff12723e */ /* 0x000fca00020006ff */
[----:B------:R-:W-:-:S05]  /*42b70*/  HADD2.F32 R18, -RZ, R18.H0_H0 ;  /* 0x20000012ff127230 */ /* 0x000fca0000004100 */
[----:B------:R-:W-:-:S04]  /*42b80*/  FMUL R18, R18, UR26 ;  /* 0x0000001a12127c20 */ /* 0x000fc80008400000 */
[----:B------:R-:W-:Y:S02]  /*42b90*/  FFMA R163, R163, UR27, R18 ;  /* 0x0000001ba3a37c23 */ /* 0x000fe40008000012 */
[----:B------:R-:W1:Y:S03]  /*42ba0*/  @!P0 LDC.64 R18, c[0x0][0x5c0] ;  /* 0x00017000ff128b82 */ /* 0x000e660000000a00 */
[----:B------:R-:W-:-:S05]  /*42bb0*/  F2FP.SATFINITE.E4M3.F32.PACK_AB_MERGE_C R163, RZ, R163, RZ ;  /* 0x000000a3ffa3723e */ /* 0x000fca00048070ff */
[----:B------:R2:W-:Y:S01]  /*42bc0*/  @!P1 STG.E.U8 desc[UR30][R22.64+0x20], R163 ;  /* 0x000020a316009986 */ /* 0x0005e2000c10111e */
[----:B------:R-:W-:Y:S02]  /*42bd0*/  ISETP.LT.OR P1, PT, R31, 0x29, !P3 ;  /* 0x000000291f00780c */ /* 0x000fe40005f21670 */
[----:B-1----:R-:W-:-:S04]  /*42be0*/  @!P0 IADD3 R20, P2, P4, R24, UR11, R18 ;  /* 0x0000000b18148c10 */ /* 0x002fc8000fc5e012 */
[----:B------:R-:W-:-:S07]  /*42bf0*/  @!P0 IADD3.X R21, R32, UR10, R19, P2, P4 ;  /* 0x0000000a20158c10 */ /* 0x000fce00097e8413 */
[----:B------:R-:W0:Y:S02]  /*42c00*/  @!P1 LDC.64 R18, c[0x0][0x5c0] ;  /* 0x00017000ff129b82 */ /* 0x000e240000000a00 */
[--C-:B0-----:R-:W-:Y:S02]  /*42c10*/  @!P1 IADD3 R28, P2, P4, R24, UR11, R18.reuse ;  /* 0x0000000b181c9c10 */ /* 0x101fe4000fc5e012 */
[----:B------:R-:W-:-:S06]  /*42c20*/  PRMT R18, RZ, 0x7610, R18 ;  /* 0x00007610ff127816 */ /* 0x000fcc0000000012 */
[----:B------:R-:W3:Y:S01]  /*42c30*/  @!P0 LDG.E.U8 R18, desc[UR30][R16.64+0x21] ;  /* 0x0000211e10128981 */ /* 0x000ee2000c1e1100 */
[----:B------:R-:W-:Y:S02]  /*42c40*/  @!P1 IADD3.X R29, R32, UR10, R19, P2, P4 ;  /* 0x0000000a201d9c10 */ /* 0x000fe400097e8413 */
[----:B---3--:R-:W-:-:S04]  /*42c50*/  LOP3.LUT R18, R18, 0xff, RZ, 0xc0, !PT ;  /* 0x000000ff12127812 */ /* 0x008fc800078ec0ff */
[----:B------:R-:W-:-:S05]  /*42c60*/  F2FP.F16.E4M3.UNPACK_B R18, R18 ;  /* 0x00000012ff12723e */ /* 0x000fca00020006ff */
[----:B------:R-:W-:-:S05]  /*42c70*/  HADD2.F32 R18, -RZ, R18.H0_H0 ;  /* 0x20000012ff127230 */ /* 0x000fca0000004100 */
[----:B------:R-:W-:-:S04]  /*42c80*/  FMUL R18, R18, UR26 ;  /* 0x0000001a12127c20 */ /* 0x000fc80008400000 */
[----:B------:R-:W-:-:S05]  /*42c90*/  FFMA R164, R164, UR27, R18 ;  /* 0x0000001ba4a47c23 */ /* 0x000fca0008000012 */
[----:B------:R-:W-:-:S05]  /*42ca0*/  F2FP.SATFINITE.E4M3.F32.PACK_AB_MERGE_C R164, RZ, R164, RZ ;  /* 0x000000a4ffa4723e */ /* 0x000fca00048070ff */
[----:B------:R0:W-:Y:S01]  /*42cb0*/  @!P0 STG.E.U8 desc[UR30][R20.64+0x21], R164 ;  /* 0x000021a414008986 */ /* 0x0001e2000c10111e */
[----:B------:R-:W-:-:S13]  /*42cc0*/  ISETP.LT.OR P0, PT, R31, 0x2a, !P3 ;  /* 0x0000002a1f00780c */ /* 0x000fda0005f01670 */
[----:B------:R-:W2:Y:S02]  /*42cd0*/  @!P0 LDC.64 R18, c[0x0][0x5c0] ;  /* 0x00017000ff128b82 */ /* 0x000ea40000000a00 */
[----:B--2---:R-:W-:-:S04]  /*42ce0*/  @!P0 IADD3 R22, P2, P4, R24, UR11, R18 ;  /* 0x0000000b18168c10 */ /* 0x004fc8000fc5e012 */
[----:B------:R-:W-:Y:S02]  /*42cf0*/  @!P0 IADD3.X R23, R32, UR10, R19, P2, P4 ;  /* 0x0000000a20178c10 */ /* 0x000fe400097e8413 */
[----:B------:R-:W-:Y:S02]  /*42d00*/  ISETP.LT.OR P2, PT, R31, 0x29, !P5 ;  /* 0x000000291f00780c */ /* 0x000fe40006f41670 */
[----:B------:R-:W-:-:S11]  /*42d10*/  PRMT R18, RZ, 0x7610, R18 ;  /* 0x00007610ff127816 */ /* 0x000fd60000000012 */
[----:B------:R-:W2:Y:S01]  /*42d20*/  @!P2 LDG.E.U8 R18, desc[UR30][R26.64+0x28] ;  /* 0x0000281e1a12a981 */ /* 0x000ea2000c1e1100 */
[----:B0-----:R-:W-:Y:S02]  /*42d30*/  PRMT R20, RZ, 0x7610, R20 ;  /* 0x00007610ff147816 */ /* 0x001fe40000000014 */
        /* <DEDUP_REMOVED lines=22> */
[----:B0-----:R-:W-:-:S06]  /*42ea0*/  PRMT R18, RZ, 0x7610, R18 ;  /* 0x00007610ff127816 */ /* 0x001fcc0000000012 */
[----:B------:R-:W2:Y:S02]  /*42eb0*/  @!P1 LDG.E.U8 R18, desc[UR30][R16.64+0x28] ;  /* 0x0000281e10129981 */ /* 0x000ea4000c1e1100 */
[----:B--2---:R-:W-:-:S04]  /*42ec0*/  LOP3.LUT R18, R18, 0xff, RZ, 0xc0, !PT ;  /* 0x000000ff12127812 */ /* 0x004fc800078ec0ff */
[----:B------:R-:W-:-:S05]  /*42ed0*/  F2FP.F16.E4M3.UNPACK_B R18, R18 ;  /* 0x00000012ff12723e */ /* 0x000fca00020006ff */
[----:B------:R-:W-:-:S05]  /*42ee0*/  HADD2.F32 R18, -RZ, R18.H0_H0 ;  /* 0x20000012ff127230 */ /* 0x000fca0000004100 */
[----:B------:R-:W-:-:S04]  /*42ef0*/  FMUL R18, R18, UR26 ;  /* 0x0000001a12127c20 */ /* 0x000fc80008400000 */
[--C-:B------:R-:W-:Y:S01]  /*42f00*/  FFMA R167, R167, UR27, R18.reuse ;  /* 0x0000001ba7a77c23 */ /* 0x100fe20008000012 */
[----:B------:R-:W-:-:S04]  /*42f10*/  PRMT R18, RZ, 0x7610, R18 ;  /* 0x00007610ff127816 */ /* 0x000fc80000000012 */
[----:B------:R-:W-:-:S05]  /*42f20*/  F2FP.SATFINITE.E4M3.F32.PACK_AB_MERGE_C R167, RZ, R167, RZ ;  /* 0x000000a7ffa7723e */ /* 0x000fca00048070ff */
[----:B------:R-:W-:Y:S04]  /*42f30*/  @!P1 STG.E.U8 desc[UR30][R28.64+0x28], R167 ;  /* 0x000028a71c009986 */ /* 0x000fe8000c10111e */
[----:B------:R-:W2:Y:S01]  /*42f40*/  @!P0 LDG.E.U8 R18, desc[UR30][R16.64+0x29] ;  /* 0x0000291e10128981 */ /* 0x000ea2000c1e1100 */
[----:B------:R-:W-:Y:S02]  /*42f50*/  PRMT R20, RZ, 0x7610, R20 ;  /* 0x00007610ff147816 */ /* 0x000fe40000000014 */
[----:B--2---:R-:W-:-:S04]  /*42f60*/  LOP3.LUT R18, R18, 0xff, RZ, 0xc0, !PT ;  /* 0x000000ff12127812 */ /* 0x004fc800078ec0ff */
[----:B------:R-:W-:-:S05]  /*42f70*/  F2FP.F16.E4M3.UNPACK_B R18, R18 ;  /* 0x00000012ff12723e */ /* 0x000fca00020006ff */
[----:B------:R-:W-:-:S05]  /*42f80*/  HADD2.F32 R18, -RZ, R18.H0_H0 ;  /* 0x20000012ff127230 */ /* 0x000fca0000004100 */
[----:B------:R-:W-:-:S04]  /*42f90*/  FMUL R18, R18, UR26 ;  /* 0x0000001a12127c20 */ /* 0x000fc80008400000 */
[----:B------:R-:W-:-:S05]  /*42fa0*/  FFMA R168, R168, UR27, R18 ;  /* 0x0000001ba8a87c23 */ /* 0x000fca0008000012 */
[----:B------:R-:W-:-:S05]  /*42fb0*/  F2FP.SATFINITE.E4M3.F32.PACK_AB_MERGE_C R168, RZ, R168, RZ ;  /* 0x000000a8ffa8723e */ /* 0x000fca00048070ff */
[----:B------:R-:W-:Y:S01]  /*42fc0*/  @!P0 STG.E.U8 desc[UR30][R22.64+0x29], R168 ;  /* 0x000029a816008986 */ /* 0x000fe2000c10111e */
[----:B------:R-:W-:-:S13]  /*42fd0*/  ISETP.LT.OR P0, PT, R31, 0x31, !P5 ;  /* 0x000000311f00780c */ /* 0x000fda0006f01670 */
[----:B------:R-:W2:Y:S01]  /*42fe0*/  @!P0 LDG.E.U8 R20, desc[UR30][R26.64+0x30] ;  /* 0x0000301e1a148981 */ /* 0x000ea2000c1e1100 */
[----:B------:R-:W0:Y:S02]  /*42ff0*/  @!P0 LDC.64 R18, c[0x0][0x5c0] ;  /* 0x00017000ff128b82 */ /* 0x000e240000000a00 */
        /* <DEDUP_REMOVED lines=8> */
[----:B------:R0:W-:Y:S01]  /*43080*/  @!P0 STG.E.U8 desc[UR30][R18.64+0x30], R169 ;  /* 0x000030a912008986 */ /* 0x0001e2000c10111e */
[----:B------:R-:W-:Y:S02]  /*43090*/  ISETP.LT.OR P0, PT, R31, 0x32, !P5 ;  /* 0x000000321f00780c */ /* 0x000fe40006f01670 */
[----:B------:R-:W-:-:S11]  /*430a0*/  PRMT R20, RZ, 0x7610, R20 ;  /* 0x00007610ff147816 */ /* 0x000fd60000000014 */
[----:B------:R-:W2:Y:S01]  /*430b0*/  @!P0 LDG.E.U8 R20, desc[UR30][R26.64+0x31] ;  /* 0x0000311e1a148981 */ /* 0x000ea2000c1e1100 */
[----:B0-----:R-:W0:Y:S02]  /*430c0*/  @!P0 LDC.64 R18, c[0x0][0x5c0] ;  /* 0x00017000ff128b82 */ /* 0x001e240000000a00 */
[----:B0-----:R-:W-:-:S05]  /*430d0*/  @!P0 IADD3 R18, P1, R24, R18, RZ ;  /* 0x0000001218128210 */ /* 0x001fca0007f3e0ff */
[----:B------:R-:W-:Y:S01]  /*430e0*/  @!P0 IMAD.X R19, R32, 0x1, R19, P1 ;  /* 0x0000000120138824 */ /* 0x000fe200008e0613 */
[----:B------:R-:W-:-:S13]  /*430f0*/  ISETP.LT.OR P4, PT, R31, 0x2a, !P6 ;  /* 0x0000002a1f00780c */ /* 0x000fda0007781670 */
        /* <DEDUP_REMOVED lines=15> */
[----:B------:R-:W-:Y:S02]  /*431f0*/  IADD3.X R19, R19, UR17, R20, P0, !PT ;  /* 0x0000001113137c10 */ /* 0x000fe400087fe414 */
[----:B------:R-:W-:-:S05]  /*43200*/  IADD3 R20, P0, R35, 0x88, RZ ;  /* 0x0000008823147810 */ /* 0x000fca0007f1e0ff */
        /* <DEDUP_REMOVED lines=20> */
[----:B------:R-:W0:Y:S01]  /*43350*/  @!P4 LDC.64 R36, c[0x0][0x5c0] ;  /* 0x00017000ff24cb82 */ /* 0x000e220000000a00 */
[----:B------:R-:W-:Y:S02]  /*43360*/  @!P4 IMAD.MOV.U32 R41, RZ, RZ, R32 ;  /* 0x000000ffff29c224 */ /* 0x000fe400078e0020 */
        /* <DEDUP_REMOVED lines=21> */
[----:B------:R-:W-:Y:S02]  /*434c0*/  LOP3.LUT R3, R3, 0xffffffbf, RZ, 0xc0, !PT ;  /* 0xffffffbf03037812 */ /* 0x000fe400078ec0ff */
[----:B------:R-:W-:Y:S02]  /*434d0*/  @!P4 STL.64 [R1+0x218], R44 ;  /* 0x0002182c0100c387 */ /* 0x000fe40000100a00 */
        /* <DEDUP_REMOVED lines=1201> */
[----:B------:R0:W-:Y:S03]  /*47ff0*/  @!P2 STL.64 [R1+0x398], R44 ;  /* 0x0003982c0100a387 */ /* 0x0001e60000100a00 */
[----:B------:R-:W-:Y:S02]  /*48000*/  @P2 LOP3.LUT R6, R6, 0x10000, RZ, 0xfc, !PT ;  /* 0x0001000006062812 */ /* 0x000fe400078efcff */
[----:B------:R-:W-:Y:S02]  /*48010*/  PRMT R40, RZ, 0x7610, R40 ;  /* 0x00007610ff287816 */ /* 0x000fe40000000028 */
[----:B--2---:R-:W-:Y:S01]  /*48020*/  LOP3.LUT R36, R36, 0xff, RZ, 0xc0, !PT ;  /* 0x000000ff24247812 */ /* 0x004fe200078ec0ff */
[----:B0-----:R-:W2:Y:S03]  /*48030*/  LDL.LU R44, [R1+0xe00] ;  /* 0x000e0000012c7983 */ /* 0x001ea60000300800 */
[----:B------:R-:W-:Y:S01]  /*48040*/  F2FP.F16.E4M3.UNPACK_B R36, R36 ;  /* 0x00000024ff24723e */ /* 0x000fe200020006ff */
[----:B------:R-:W3:Y:S04]  /*48050*/  LDL.LU R43, [R1+0xe04] ;  /* 0x000e0400012b7983 */ /* 0x000ee80000300800 */
        /* <DEDUP_REMOVED lines=9> */
[----:B------:R-:W4:Y:S01]  /*480f0*/  @!P0 LDG.E.U8 R40, desc[UR30][R16.64+0xb1] ;  /* 0x0000b11e10288981 */ /* 0x000f22000c1e1100 */
[----:B0-----:R-:W0:Y:S01]  /*48100*/  @!P0 LDC.64 R36, c[0x0][0x5c0] ;  /* 0x00017000ff248b82 */ /* 0x001e220000000a00 */
[----:B------:R-:W-:Y:S02]  /*48110*/  ISETP.LT.OR P4, PT, R31, 0xb1, !P6 ;  /* 0x000000b11f00780c */ /* 0x000fe40007781670 */
[----:B0-----:R-:W-:-:S04]  /*48120*/  @!P0 IADD3 R36, P1, P2, R24, UR11, R36 ;  /* 0x0000000b18248c10 */ /* 0x001fc8000fa3e024 */
[----:B------:R-:W-:-:S07]  /*48130*/  @!P0 IADD3.X R37, R32, UR10, R37, P1, P2 ;  /* 0x0000000a20258c10 */ /* 0x000fce0008fe4425 */
[----:B------:R-:W-:Y:S02]  /*48140*/  @!P4 IMAD.MOV.U32 R41, RZ, RZ, R32 ;  /* 0x000000ffff29c224 */ /* 0x000fe400078e0020 */
[----:B------:R-:W-:Y:S01]  /*48150*/  @!P4 IMAD R42, R15, 0x180, RZ ;  /* 0x000001800f2ac824 */ /* 0x000fe200078e02ff */
[----:B----4-:R-:W-:-:S04]  /*48160*/  LOP3.LUT R40, R40, 0xff, RZ, 0xc0, !PT ;  /* 0x000000ff28287812 */ /* 0x010fc800078ec0ff */
        /* <DEDUP_REMOVED lines=14> */
[----:B------:R-:W4:Y:S01]  /*48250*/  @!P0 LDG.E.U8 R36, desc[UR30][R26.64+0xb8] ;  /* 0x0000b81e1a248981 */ /* 0x000f22000c1e1100 */
[----:B------:R-:W-:Y:S02]  /*48260*/  PRMT R40, RZ, 0x7610, R40 ;  /* 0x00007610ff287816 */ /* 0x000fe40000000028 */
[----:B----4-:R-:W-:-:S04]  /*48270*/  LOP3.LUT R36, R36, 0xff, RZ, 0xc0, !PT ;  /* 0x000000ff24247812 */ /* 0x010fc800078ec0ff */
        /* <DEDUP_REMOVED lines=10> */
[----:B------:R-:W4:Y:S01]  /*48320*/  @!P0 LDG.E.U8 R40, desc[UR30][R26.64+0xb9] ;  /* 0x0000b91e1a288981 */ /* 0x000f22000c1e1100 */
[----:B0-----:R-:W0:Y:S01]  /*48330*/  @!P0 LDC.64 R36, c[0x0][0x5c0] ;  /* 0x00017000ff248b82 */ /* 0x001e220000000a00 */
[----:B------:R-:W-:Y:S02]  /*48340*/  ISETP.LT.OR P2, PT, R31, 0xb2, !P6 ;  /* 0x000000b21f00780c */ /* 0x000fe40007741670 */
[----:B0-----:R-:W-:-:S05]  /*48350*/  @!P0 IADD3 R36, P1, R24, R36, RZ ;  /* 0x0000002418248210 */ /* 0x001fca0007f3e0ff */
[----:B------:R-:W-:-:S06]  /*48360*/  @!P0 IMAD.X R37, R32, 0x1, R37, P1 ;  /* 0x0000000120258824 */ /* 0x000fcc00008e0625 */
[----:B------:R-:W-:Y:S02]  /*48370*/  @!P2 IMAD.MOV.U32 R41, RZ, RZ, R32 ;  /* 0x000000ffff29a224 */ /* 0x000fe400078e0020 */
[----:B------:R-:W-:Y:S01]  /*48380*/  @!P2 IMAD R42, R15, 0x180, RZ ;  /* 0x000001800f2aa824 */ /* 0x000fe200078e02ff */
[----:B------:R-:W-:Y:S01]  /*48390*/  @!P4 STL.64 [R1+0x3c0], R46 ;  /* 0x0003c02e0100c387 */ /* 0x000fe20000100a00 */
[----:B----4-:R-:W-:-:S04]  /*483a0*/  LOP3.LUT R40, R40, 0xff, RZ, 0xc0, !PT ;  /* 0x000000ff28287812 */ /* 0x010fc800078ec0ff */
[----:B------:R-:W-:-:S05]  /*483b0*/  F2FP.F16.E4M3.UNPACK_B R40, R40 ;  /* 0x00000028ff28723e */ /* 0x000fca00020006ff */
[----:B------:R-:W-:-:S05]  /*483c0*/  HADD2.F32 R40, -RZ, R40.H0_H0 ;  /* 0x20000028ff287230 */ /* 0x000fca0000004100 */
[----:B------:R-:W-:-:S04]  /*483d0*/  FMUL R40, R40, UR26 ;  /* 0x0000001a28287c20 */ /* 0x000fc80008400000 */
[----:B--2---:R-:W-:Y:S01]  /*483e0*/  FFMA R40, R44, UR27, R40 ;  /* 0x0000001b2c287c23 */ /* 0x004fe20008000028 */
[----:B------:R-:W-:Y:S01]  /*483f0*/  LOP3.LUT R6, R6, 0xff7fffff, RZ, 0xc0, !PT ;  /* 0xff7fffff06067812 */ /* 0x000fe200078ec0ff */
[----:B------:R-:W2:Y:S03]  /*48400*/  LDL.LU R44, [R1+0xe08] ;  /* 0x000e0800012c7983 */ /* 0x000ea60000300800 */
        /* <DEDUP_REMOVED lines=11> */
[----:B------:R-:W-:-:S04]  /*484c0*/  @P4 LOP3.LUT R6, R6, 0x800000, RZ, 0xfc, !PT ;  /* 0x0080000006064812 */ /* 0x000fc800078efcff */
[----:B------:R-:W-:Y:S01]  /*484d0*/  LOP3.LUT R6, R6, 0xfffdffff, RZ, 0xc0, !PT ;  /* 0xfffdffff06067812 */ /* 0x000fe200078ec0ff */
[----:B------:R-:W-:Y:S03]  /*484e0*/  @!P2 STL.64 [R1+0x3b8], R46 ;  /* 0x0003b82e0100a387 */ /* 0x000fe60000100a00 */
[----:B------:R-:W-:Y:S02]  /*484f0*/  @P2 LOP3.LUT R6, R6, 0x20000, RZ, 0xfc, !PT ;  /* 0x0002000006062812 */ /* 0x000fe400078efcff */
[----:B----4-:R-:W-:-:S04]  /*48500*/  LOP3.LUT R36, R36, 0xff, RZ, 0xc0, !PT ;  /* 0x000000ff24247812 */ /* 0x010fc800078ec0ff */
[----:B------:R-:W-:-:S05]  /*48510*/  F2FP.F16.E4M3.UNPACK_B R36, R36 ;  /* 0x00000024ff24723e */ /* 0x000fca00020006ff */
[----:B------:R-:W-:-:S05]  /*48520*/  HADD2.F32 R36, -RZ, R36.H0_H0 ;  /* 0x20000024ff247230 */ /* 0x000fca0000004100 */
[----:B------:R-:W-:-:S04]  /*48530*/  FMUL R36, R36, UR26 ;  /* 0x0000001a24247c20 */ /* 0x000fc80008400000 */
[----:B---3--:R-:W-:Y:S02]  /*48540*/  FFMA R40, R43, UR27, R36 ;  /* 0x0000001b2b287c23 */ /* 0x008fe40008000024 */
[----:B------:R-:W0:Y:S01]  /*48550*/  @!P0 LDC.64 R36, c[0x0][0x5c0] ;  /* 0x00017000ff248b82 */ /* 0x000e220000000a00 */
[----:B------:R-:W-:Y:S01]  /*48560*/  ISETP.LT.OR P4, PT, R31, 0xb9, !P6 ;  /* 0x000000b91f00780c */ /* 0x000fe20007781670 */
[----:B------:R-:W3:Y:S01]  /*48570*/  LDL.LU R43, [R1+0xe0c] ;  /* 0x000e0c00012b7983 */ /* 0x000ee20000300800 */
[----:B------:R-:W-:Y:S02]  /*48580*/  F2FP.SATFINITE.E4M3.F32.PACK_AB_MERGE_C R40, RZ, R40, RZ ;  /* 0x00000028ff28723e */ /* 0x000fe400048070ff */
[----:B0-----:R-:W-:-:S04]  /*48590*/  @!P0 IADD3 R36, P1, P2, R24, UR11, R36 ;  /* 0x0000000b18248c10 */ /* 0x001fc8000fa3e024 */
[----:B------:R-:W-:-:S05]  /*485a0*/  @!P0 IADD3.X R37, R32, UR10, R37, P1, P2 ;  /* 0x0000000a20258c10 */ /* 0x000fca0008fe4425 */
[----:B------:R0:W-:Y:S01]  /*485b0*/  @!P0 STG.E.U8 desc[UR30][R36.64+0xb8], R40 ;  /* 0x0000b82824008986 */ /* 0x0001e2000c10111e */
[----:B------:R-:W-:Y:S02]  /*485c0*/  ISETP.LT.OR P0, PT, R31, 0xba, !P3 ;  /* 0x000000ba1f00780c */ /* 0x000fe40005f01670 */
[----:B0-----:R-:W-:-:S11]  /*485d0*/  PRMT R40, RZ, 0x7610, R40 ;  /* 0x00007610ff287816 */ /* 0x001fd60000000028 */
[----:B------:R-:W0:Y:S01]  /*485e0*/  @!P0 LDC.64 R36, c[0x0][0x5c0] ;  /* 0x00017000ff248b82 */ /* 0x000e220000000a00 */
[----:B------:R-:W4:Y:S01]  /*485f0*/  @!P0 LDG.E.U8 R40, desc[UR30][R16.64+0xb9] ;  /* 0x0000b91e10288981 */ /* 0x000f22000c1e1100 */
[----:B0-----:R-:W-:-:S04]  /*48600*/  @!P0 IADD3 R36, P1, P2, R24, UR11, R36 ;  /* 0x0000000b18248c10 */ /* 0x001fc8000fa3e024 */
[----:B------:R-:W-:Y:S01]  /*48610*/  @!P0 IADD3.X R37, R32, UR10, R37, P1, P2 ;  /* 0x0000000a20258c10 */ /* 0x000fe20008fe4425 */
[----:B------:R-:W-:Y:S02]  /*48620*/  @!P4 IMAD.MOV.U32 R41, RZ, RZ, R32 ;  /* 0x000000ffff29c224 */ /* 0x000fe400078e0020 */
[----:B------:R-:W-:Y:S01]  /*48630*/  @!P4 IMAD R42, R15, 0x180, RZ ;  /* 0x000001800f2ac824 */ /* 0x000fe200078e02ff */
[----:B----4-:R-:W-:-:S04]  /*48640*/  LOP3.LUT R40, R40, 0xff, RZ, 0xc0, !PT ;  /* 0x000000ff28287812 */ /* 0x010fc800078ec0ff */
[----:B------:R-:W-:-:S05]  /*48650*/  F2FP.F16.E4M3.UNPACK_B R40, R40 ;  /* 0x00000028ff28723e */ /* 0x000fca00020006ff */
[----:B------:R-:W-:-:S05]  /*48660*/  HADD2.F32 R40, -RZ, R40.H0_H0 ;  /* 0x20000028ff287230 */ /* 0x000fca0000004100 */
[----:B------:R-:W-:-:S04]  /*48670*/  FMUL R40, R40, UR26 ;  /* 0x0000001a28287c20 */ /* 0x000fc80008400000 */
[----:B--2---:R-:W-:Y:S02]  /*48680*/  FFMA R40, R44, UR27, R40 ;  /* 0x0000001b2c287c23 */ /* 0x004fe40008000028 */
        /* <DEDUP_REMOVED lines=11> */
[----:B------:R-:W4:Y:S02]  /*48740*/  @!P0 LDG.E.U8 R36, desc[UR30][R26.64+0xc0] ;  /* 0x0000c01e1a248981 */ /* 0x000f24000c1e1100 */
[----:B----4-:R-:W-:-:S04]  /*48750*/  LOP3.LUT R36, R36, 0xff, RZ, 0xc0, !PT ;  /* 0x000000ff24247812 */ /* 0x010fc800078ec0ff */
[----:B------:R-:W-:-:S05]  /*48760*/  F2FP.F16.E4M3.UNPACK_B R36, R36 ;  /* 0x00000024ff24723e */ /* 0x000fca00020006ff */
[----:B------:R-:W-:-:S05]  /*48770*/  HADD2.F32 R36, -RZ, R36.H0_H0 ;  /* 0x20000024ff247230 */ /* 0x000fca0000004100 */
[----:B------:R-:W-:-:S04]  /*48780*/  FMUL R36, R36, UR26 ;  /* 0x0000001a24247c20 */ /* 0x000fc80008400000 */
[----:B---3--:R-:W-:Y:S02]  /*48790*/  FFMA R40, R43, UR27, R36 ;  /* 0x0000001b2b287c23 */ /* 0x008fe40008000024 */
        /* <DEDUP_REMOVED lines=8> */
[----:B------:R-:W3:Y:S01]  /*48820*/  @!P0 LDG.E.U8 R40, desc[UR30][R26.64+0xc1] ;  /* 0x0000c11e1a288981 */ /* 0x000ee2000c1e1100 */
[----:B------:R-:W-:Y:S02]  /*48830*/  ISETP.LT.OR P2, PT, R31, 0xba, !P6 ;  /* 0x000000ba1f00780c */ /* 0x000fe40007741670 */
[----:B0-----:R-:W-:-:S05]  /*48840*/  @!P0 IADD3 R36, P1, R24, R36, RZ ;  /* 0x0000002418248210 */ /* 0x001fca0007f3e0ff */
[----:B------:R-:W-:-:S06]  /*48850*/  @!P0 IMAD.X R37, R32, 0x1, R37, P1 ;  /* 0x0000000120258824 */ /* 0x000fcc00008e0625 */
[----:B------:R-:W-:Y:S02]  /*48860*/  @!P2 IMAD.MOV.U32 R41, RZ, RZ, R32 ;  /* 0x000000ffff29a224 */ /* 0x000fe400078e0020 */
[----:B------:R-:W-:Y:S01]  /*48870*/  @!P2 IMAD R42, R15, 0x180, RZ ;  /* 0x000001800f2aa824 */ /* 0x000fe200078e02ff */
[----:B------:R-:W-:Y:S04]  /*48880*/  @!P4 STL.64 [R1+0x3e0], R46 ;  /* 0x0003e02e0100c387 */ /* 0x000fe80000100a00 */
[----:B------:R-:W4:Y:S01]  /*48890*/  LDL.LU R43, [R1+0xe14] ;  /* 0x000e1400012b7983 */ /* 0x000f220000300800 */
[----:B---3--:R-:W-:-:S04]  /*488a0*/  LOP3.LUT R40, R40, 0xff, RZ, 0xc0, !PT ;  /* 0x000000ff28287812 */ /* 0x008fc800078ec0ff */
        /* <DEDUP_REMOVED lines=16> */
[----:B------:R-:W3:Y:S01]  /*489b0*/  @!P0 LDG.E.U8 R36, desc[UR30][R16.64+0xc0] ;  /* 0x0000c01e10248981 */ /* 0x000ee2000c1e1100 */
[----:B------:R-:W-:-:S04]  /*489c0*/  @P4 LOP3.LUT R6, R6, 0x4000000, RZ, 0xfc, !PT ;  /* 0x0400000006064812 */ /* 0x000fc800078efcff */
[----:B------:R-:W-:Y:S01]  /*489d0*/  LOP3.LUT R6, R6, 0xfffbffff, RZ, 0xc0, !PT ;  /* 0xfffbffff06067812 */ /* 0x000fe200078ec0ff */
[----:B------:R-:W-:Y:S03]  /*489e0*/  @!P2 STL.64 [R1+0x3d8], R46 ;  /* 0x0003d82e0100a387 */ /* 0x000fe60000100a00 */
[----:B------:R-:W-:Y:S02]  /*489f0*/  @P2 LOP3.LUT R6, R6, 0x40000, RZ, 0xfc, !PT ;  /* 0x0004000006062812 */ /* 0x000fe400078efcff */
[----:B---3--:R-:W-:-:S04]  /*48a00*/  LOP3.LUT R36, R36, 0xff, RZ, 0xc0, !PT ;  /* 0x000000ff24247812 */ /* 0x008fc800078ec0ff */
[----:B------:R-:W-:-:S05]  /*48a10*/  F2FP.F16.E4M3.UNPACK_B R36, R36 ;  /* 0x00000024ff24723e */ /* 0x000fca00020006ff */
[----:B------:R-:W-:-:S05]  /*48a20*/  HADD2.F32 R36, -RZ, R36.H0_H0 ;  /* 0x20000024ff247230 */ /* 0x000fca0000004100 */
[----:B------:R-:W-:-:S04]  /*48a30*/  FMUL R36, R36, UR26 ;  /* 0x0000001a24247c20 */ /* 0x000fc80008400000 */
[----:B----4-:R-:W-:Y:S02]  /*48a40*/  FFMA R40, R43, UR27, R36 ;  /* 0x0000001b2b287c23 */ /* 0x010fe40008000024 */
        /* <DEDUP_REMOVED lines=231> */
[----:B------:R-:W-:-:S03]  /*498c0*/  @P2 LOP3.LUT R6, R6, 0x2000000, RZ, 0xfc, !PT ;  /* 0x0200000006062812 */ /* 0x000fc600078efcff */
[----:B------:R-:W-:Y:S01]  /*498d0*/  @!P2 STL.64 [R1+0x438], R46 ;  /* 0x0004382e0100a387 */ /* 0x000fe20000100a00 */
[----:B---3--:R-:W-:-:S04]  /*498e0*/  LOP3.LUT R36, R36, 0xff, RZ, 0xc0, !PT ;  /* 0x000000ff24247812 */ /* 0x008fc800078ec0ff */
[----:B------:R-:W-:-:S05]  /*498f0*/  F2FP.F16.E4M3.UNPACK_B R36, R36 ;  /* 0x00000024ff24723e */ /* 0x000fca00020006ff */
[----:B------:R-:W-:-:S05]  /*49900*/  HADD2.F32 R36, -RZ, R36.H0_H0 ;  /* 0x20000024ff247230 */ /* 0x000fca0000004100 */
[----:B------:R-:W-:-:S04]  /*49910*/  FMUL R36, R36, UR26 ;  /* 0x0000001a24247c20 */ /* 0x000fc80008400000 */
[----:B----4-:R-:W-:Y:S02]  /*49920*/  FFMA R40, R43, UR27, R36 ;  /* 0x0000001b2b287c23 */ /* 0x010fe40008000024 */
[----:B------:R-:W0:Y:S01]  /*49930*/  @!P0 LDC.64 R36, c[0x0][0x5c0] ;  /* 0x00017000ff248b82 */ /* 0x000e220000000a00 */
[----:B------:R-:W-:Y:S01]  /*49940*/  LOP3.LUT R8, R8, 0xfffffffd, RZ, 0xc0, !PT ;  /* 0xfffffffd08087812 */ /* 0x000fe200078ec0ff */
        /* <DEDUP_REMOVED lines=9> */
[----:B------:R-:W-:Y:S02]  /*499e0*/  @P4 LOP3.LUT R8, R8, 0x2, RZ, 0xfc, !PT ;  /* 0x0000000208084812 */ /* 0x000fe400078efcff */
        /* <DEDUP_REMOVED lines=282> */
[----:B------:R-:W4:Y:S04]  /*4ab90*/  LDL.LU R43, [R1+0xe84] ;  /* 0x000e8400012b7983 */ /* 0x000f280000300800 */
[----:B------:R-:W-:Y:S01]  /*4aba0*/  STL.64 [R1+0x1df8], R26 ;  /* 0x001df81a01007387 */ /* 0x000fe20000100a00 */
        /* <DEDUP_REMOVED lines=40> */
[----:B------:R-:W-:Y:S01]  /*4ae30*/  @!P4 IMAD.MOV.U32 R41, RZ, RZ, R32 ;  /* 0x000000ffff29c224 */ /* 0x000fe200078e0020 */
[----:B------:R-:W-:Y:S01]  /*4ae40*/  LOP3.LUT R33, R33, 0xfffffffe, RZ, 0xc0, !PT ;  /* 0xfffffffe21217812 */ /* 0x000fe200078ec0ff */
[----:B------:R-:W-:Y:S01]  /*4ae50*/  @!P4 IMAD R42, R15, 0x180, RZ ;  /* 0x000001800f2ac824 */ /* 0x000fe200078e02ff */
[----:B------:R-:W-:Y:S02]  /*4ae60*/  STL.64 [R1+0x1e00], R16 ;  /* 0x001e001001007387 */ /* 0x000fe40000100a00 */
[----:B------:R-:W-:Y:S02]  /*4ae70*/  @P3 LOP3.LUT R33, R33, 0x1, RZ, 0xfc, !PT ;  /* 0x0000000121213812 */ /* 0x000fe400078efcff */
[----:B------:R-:W-:Y:S02]  /*4ae80*/  ISETP.GE.AND P3, PT, R30, 0x81, PT ;  /* 0x000000811e00780c */ /* 0x000fe40003f66270 */
        /* <DEDUP_REMOVED lines=22> */
[----:B------:R-:W0:Y:S01]  /*4aff0*/  @!P0 LDC.64 R36, c[0x0][0x5c0] ;  /* 0x00017000ff248b82 */ /* 0x000e220000000a00 */
[----:B------:R-:W-:Y:S01]  /*4b000*/  LOP3.LUT R8, R8, 0xfffffdff, RZ, 0xc0, !PT ;  /* 0xfffffdff08087812 */ /* 0x000fe200078ec0ff */
[----:B------:R-:W-:Y:S01]  /*4b010*/  IMAD.U32 R41, RZ, RZ, UR10 ;  /* 0x0000000aff297e24 */ /* 0x000fe2000f8e00ff */
[----:B------:R-:W-:Y:S01]  /*4b020*/  F2FP.SATFINITE.E4M3.F32.PACK_AB_MERGE_C R40, RZ, R40, RZ ;  /* 0x00000028ff28723e */ /* 0x000fe200048070ff */
[----:B------:R-:W3:Y:S01]  /*4b030*/  LDL.LU R43, [R1+0xe94] ;  /* 0x000e9400012b7983 */ /* 0x000ee20000300800 */
[----:B0-----:R-:W-:Y:S01]  /*4b040*/  @!P0 IADD3 R36, P1, P2, R24, UR9, R36 ;  /* 0x0000000918248c10 */ /* 0x001fe2000fa3e024 */
[----:B------:R-:W-:Y:S01]  /*4b050*/  IMAD.U32 R45, RZ, RZ, UR10 ;  /* 0x0000000aff2d7e24 */ /* 0x000fe2000f8e00ff */
[----:B------:R-:W-:Y:S01]  /*4b060*/  @P4 LOP3.LUT R8, R8, 0x200, RZ, 0xfc, !PT ;  /* 0x0000020008084812 */ /* 0x000fe200078efcff */
[----:B------:R-:W4:Y:S01]  /*4b070*/  LDL.LU R46, [R1+0xe98] ;  /* 0x000e9800012e7983 */ /* 0x000f220000300800 */
[----:B------:R-:W-:-:S02]  /*4b080*/  @!P0 IADD3.X R37, R32, UR8, R37, P1, P2 ;  /* 0x0000000820258c10 */ /* 0x000fc40008fe4425 */
[C---:B------:R-:W-:Y:S01]  /*4b090*/  ISETP.LT.OR P6, PT, R31.reuse, 0xfa, !P6 ;  /* 0x000000fa1f00780c */ /* 0x040fe200077c1670 */
[----:B------:R-:W4:Y:S04]  /*4b0a0*/  LDL.LU R47, [R1+0xe9c] ;  /* 0x000e9c00012f7983 */ /* 0x000f280000300800 */
[----:B------:R0:W-:Y:S01]  /*4b0b0*/  @!P0 STG.E.U8 desc[UR30][R36.64], R40 ;  /* 0x0000002824008986 */ /* 0x0001e2000c10111e */
[----:B------:R-:W-:Y:S02]  /*4b0c0*/  ISETP.LT.OR P0, PT, R31, 0x2, !P3 ;  /* 0x000000021f00780c */ /* 0x000fe40005f01670 */
[----:B0-----:R-:W-:-:S11]  /*4b0d0*/  PRMT R40, RZ, 0x7610, R40 ;  /* 0x00007610ff287816 */ /* 0x001fd60000000028 */
[----:B------:R-:W0:Y:S01]  /*4b0e0*/  @!P0 LDC.64 R36, c[0x0][0x5c0] ;  /* 0x00017000ff248b82 */ /* 0x000e220000000a00 */
[----:B------:R-:W2:Y:S01]  /*4b0f0*/  @!P0 LDG.E.U8 R40, desc[UR30][R18.64+0x1] ;  /* 0x0000011e12288981 */ /* 0x000ea2000c1e1100 */
[----:B0-----:R-:W-:-:S04]  /*4b100*/  @!P0 IADD3 R36, P1, P2, R24, UR9, R36 ;  /* 0x0000000918248c10 */ /* 0x001fc8000fa3e024 */
[----:B------:R-:W-:Y:S02]  /*4b110*/  @!P0 IADD3.X R37, R32, UR8, R37, P1, P2 ;  /* 0x0000000820258c10 */ /* 0x000fe40008fe4425 */
[----:B------:R-:W-:-:S04]  /*4b120*/  ISETP.GE.AND P2, PT, R30, 0x89, PT ;  /* 0x000000891e00780c */ /* 0x000fc80003f46270 */
        /* <DEDUP_REMOVED lines=9> */
[----:B------:R-:W-:-:S05]  /*4b1c0*/  IMAD.U32 R40, RZ, RZ, UR11 ;  /* 0x0000000bff287e24 */ /* 0x000fca000f8e00ff */
[----:B------:R-:W-:-:S04]  /*4b1d0*/  @!P1 IADD3 R40, P0, P4, R40, UR9, R24 ;  /* 0x0000000928289c10 */ /* 0x000fc8000fc1e018 */
[----:B------:R-:W-:Y:S02]  /*4b1e0*/  @!P1 IADD3.X R41, R41, UR8, R32, P0, P4 ;  /* 0x0000000829299c10 */ /* 0x000fe400087e8420 */
[----:B0-----:R-:W-:Y:S02]  /*4b1f0*/  @!P1 IADD3 R36, P0, R40, R36, RZ ;  /* 0x0000002428249210 */ /* 0x001fe40007f1e0ff */
[----:B------:R-:W-:-:S06]  /*4b200*/  PRMT R40, RZ, 0x7610, R40 ;  /* 0x00007610ff287816 */ /* 0x000fcc0000000028 */
[----:B------:R-:W2:Y:S01]  /*4b210*/  @!P1 LDG.E.U8 R40, desc[UR30][R20.64] ;  /* 0x0000001e14289981 */ /* 0x000ea2000c1e1100 */
[----:B------:R-:W-:Y:S01]  /*4b220*/  @!P1 IMAD.X R37, R41, 0x1, R37, P0 ;  /* 0x0000000129259824 */ /* 0x000fe200000e0625 */
[----:B------:R-:W-:Y:S01]  /*4b230*/  ISETP.LT.OR P0, PT, R31, 0x2, !P2 ;  /* 0x000000021f00780c */ /* 0x000fe20005701670 */
[----:B------:R-:W-:-:S12]  /*4b240*/  IMAD.U32 R41, RZ, RZ, UR11 ;  /* 0x0000000bff297e24 */ /* 0x000fd8000f8e00ff */
[----:B------:R-:W-:-:S04]  /*4b250*/  @!P0 IADD3 R41, P4, P5, R41, UR9, R24 ;  /* 0x0000000929298c10 */ /* 0x000fc8000fd9e018 */
[----:B------:R-:W-:Y:S02]  /*4b260*/  @!P0 IADD3.X R45, R45, UR8, R32, P4, P5 ;  /* 0x000000082d2d8c10 */ /* 0x000fe4000a7ea420 */
[----:B--2---:R-:W-:-:S04]  /*4b270*/  LOP3.LUT R40, R40, 0xff, RZ, 0xc0, !PT ;  /* 0x000000ff28287812 */ /* 0x004fc800078ec0ff */
[----:B------:R-:W-:-:S05]  /*4b280*/  F2FP.F16.E4M3.UNPACK_B R40, R40 ;  /* 0x00000028ff28723e */ /* 0x000fca00020006ff */
[----:B------:R-:W-:-:S05]  /*4b290*/  HADD2.F32 R40, -RZ, R40.H0_H0 ;  /* 0x20000028ff287230 */ /* 0x000fca0000004100 */
[----:B------:R-:W-:-:S04]  /*4b2a0*/  FMUL R40, R40, UR26 ;  /* 0x0000001a28287c20 */ /* 0x000fc80008400000 */
[----:B---3--:R-:W-:Y:S02]  /*4b2b0*/  FFMA R40, R43, UR27, R40 ;  /* 0x0000001b2b287c23 */ /* 0x008fe40008000028 */
[----:B------:R-:W0:Y:S03]  /*4b2c0*/  @!P0 LDC.64 R42, c[0x0][0x5c0] ;  /* 0x00017000ff2a8b82 */ /* 0x000e260000000a00 */
[----:B------:R-:W-:-:S05]  /*4b2d0*/  F2FP.SATFINITE.E4M3.F32.PACK_AB_MERGE_C R40, RZ, R40, RZ ;  /* 0x00000028ff28723e */ /* 0x000fca00048070ff */
[----:B------:R1:W-:Y:S02]  /*4b2e0*/  @!P1 STG.E.U8 desc[UR30][R36.64], R40 ;  /* 0x0000002824009986 */ /* 0x0003e4000c10111e */
[----:B-1----:R-:W1:Y:S01]  /*4b2f0*/  @!P6 LDC.64 R36, c[0x0][0x5c0] ;  /* 0x00017000ff24eb82 */ /* 0x002e620000000a00 */
[----:B------:R-:W-:Y:S01]  /*4b300*/  @!P6 IMAD.MOV.U32 R40, RZ, RZ, R24 ;  /* 0x000000ffff28e224 */ /* 0x000fe200078e0018 */
[----:B0-----:R-:W-:Y:S01]  /*4b310*/  @!P0 IADD3 R42, P1, R41, R42, RZ ;  /* 0x0000002a292a8210 */ /* 0x001fe20007f3e0ff */
[----:B------:R-:W-:Y:S02]  /*4b320*/  @!P6 IMAD.MOV.U32 R41, RZ, RZ, R32 ;  /* 0x000000ffff29e224 */ /* 0x000fe400078e0020 */
[----:B------:R-:W-:-:S03]  /*4b330*/  @!P6 IMAD.WIDE.U32 R40, R14, 0x180, R40 ;  /* 0x000001800e28e825 */ /* 0x000fc600078e0028 */
[--C-:B-1----:R-:W-:Y:S02]  /*4b340*/  @!P6 IADD3 R26, P4, P5, R40, UR11, R36.reuse ;  /* 0x0000000b281aec10 */ /* 0x102fe4000fd9e024 */
[----:B------:R-:W-:-:S06]  /*4b350*/  PRMT R36, RZ, 0x7610, R36 ;  /* 0x00007610ff247816 */ /* 0x000fcc0000000024 */
[----:B------:R-:W2:Y:S01]  /*4b360*/  @!P0 LDG.E.U8 R36, desc[UR30][R20.64+0x1] ;  /* 0x0000011e14248981 */ /* 0x000ea2000c1e1100 */
[----:B------:R-:W-:Y:S01]  /*4b370*/  @!P0 IMAD.X R43, R45, 0x1, R43, P1 ;  /* 0x000000012d2b8824 */ /* 0x000fe200008e062b */
[----:B------:R-:W-:Y:S01]  /*4b380*/  ISETP.LT.OR P1, PT, R31, 0x9, !P3 ;  /* 0x000000091f00780c */ /* 0x000fe20005f21670 */
[----:B------:R-:W-:-:S04]  /*4b390*/  @!P6 IMAD R44, R15, 0x180, RZ ;  /* 0x000001800f2ce824 */ /* 0x000fc800078e02ff */
[----:B------:R-:W-:-:S05]  /*4b3a0*/  @!P6 IMAD.IADD R41, R41, 0x1, R44 ;  /* 0x000000012929e824 */ /* 0x000fca00078e022c */
[----:B------:R-:W-:Y:S02]  /*4b3b0*/  @!P6 IADD3.X R27, R41, UR10, R37, P4, P5 ;  /* 0x0000000a291bec10 */ /* 0x000fe4000a7ea425 */
[----:B--2---:R-:W-:-:S04]  /*4b3c0*/  LOP3.LUT R36, R36, 0xff, RZ, 0xc0, !PT ;  /* 0x000000ff24247812 */ /* 0x004fc800078ec0ff */
[----:B------:R-:W-:-:S05]  /*4b3d0*/  F2FP.F16.E4M3.UNPACK_B R36, R36 ;  /* 0x00000024ff24723e */ /* 0x000fca00020006ff */
[----:B------:R-:W-:-:S05]  /*4b3e0*/  HADD2.F32 R36, -RZ, R36.H0_H0 ;  /* 0x20000024ff247230 */ /* 0x000fca0000004100 */
[----:B------:R-:W-:-:S04]  /*4b3f0*/  FMUL R36, R36, UR26 ;  /* 0x0000001a24247c20 */ /* 0x000fc80008400000 */
[----:B----4-:R-:W-:Y:S02]  /*4b400*/  FFMA R36, R46, UR27, R36 ;  /* 0x0000001b2e247c23 */ /* 0x010fe40008000024 */
[----:B------:R-:W2:Y:S03]  /*4b410*/  LDL.LU R46, [R1+0xea0] ;  /* 0x000ea000012e7983 */ /* 0x000ea60000300800 */
[----:B------:R-:W-:-:S05]  /*4b420*/  F2FP.SATFINITE.E4M3.F32.PACK_AB_MERGE_C R36, RZ, R36, RZ ;  /* 0x00000024ff24723e */ /* 0x000fca00048070ff */
[----:B------:R0:W-:Y:S02]  /*4b430*/  @!P0 STG.E.U8 desc[UR30][R42.64+0x1], R36 ;  /* 0x000001242a008986 */ /* 0x0001e4000c10111e */
[----:B0-----:R-:W0:Y:S02]  /*4b440*/  @!P1 LDC.64 R36, c[0x0][0x5c0] ;  /* 0x00017000ff249b82 */ /* 0x001e240000000a00 */
[--C-:B0-----:R-:W-:Y:S02]  /*4b450*/  @!P1 IADD3 R42, P0, P4, R24, UR9, R36.reuse ;  /* 0x00000009182a9c10 */ /* 0x101fe4000fc1e024 */
[----:B------:R-:W-:-:S06]  /*4b460*/  PRMT R36, RZ, 0x7610, R36 ;  /* 0x00007610ff247816 */ /* 0x000fcc0000000024 */
[----:B------:R-:W3:Y:S01]  /*4b470*/  @!P1 LDG.E.U8 R36, desc[UR30][R18.64+0x8] ;  /* 0x0000081e12249981 */ /* 0x000ee2000c1e1100 */
[----:B------:R-:W-:Y:S02]  /*4b480*/  @!P1 IADD3.X R43, R32, UR8, R37, P0, P4 ;  /* 0x00000008202b9c10 */ /* 0x000fe400087e8425 */
[----:B------:R-:W-:Y:S02]  /*4b490*/  ISETP.LT.OR P0, PT, R31, 0xa, !P3 ;  /* 0x0000000a1f00780c */ /* 0x000fe40005f01670 */
[----:B---3--:R-:W-:-:S04]  /*4b4a0*/  LOP3.LUT R36, R36, 0xff, RZ, 0xc0, !PT ;  /* 0x000000ff24247812 */ /* 0x008fc800078ec0ff */
[----:B------:R-:W-:-:S05]  /*4b4b0*/  F2FP.F16.E4M3.UNPACK_B R36, R36 ;  /* 0x00000024ff24723e */ /* 0x000fca00020006ff */
[----:B------:R-:W-:-:S05]  /*4b4c0*/  HADD2.F32 R36, -RZ, R36.H0_H0 ;  /* 0x20000024ff247230 */ /* 0x000fca0000004100 */
[----:B------:R-:W-:-:S04]  /*4b4d0*/  FMUL R36, R36, UR26 ;  /* 0x0000001a24247c20 */ /* 0x000fc80008400000 */
[----:B------:R-:W-:Y:S02]  /*4b4e0*/  FFMA R44, R47, UR27, R36 ;  /* 0x0000001b2f2c7c23 */ /* 0x000fe40008000024 */
[----:B------:R-:W0:Y:S01]  /*4b4f0*/  @!P0 LDC.64 R36, c[0x0][0x5c0] ;  /* 0x00017000ff248b82 */ /* 0x000e220000000a00 */
[----:B------:R-:W3:Y:S02]  /*4b500*/  LDL.LU R47, [R1+0xea4] ;  /* 0x000ea400012f7983 */ /* 0x000ee40000300800 */
[----:B------:R-:W-:-:S05]  /*4b510*/  F2FP.SATFINITE.E4M3.F32.PACK_AB_MERGE_C R44, RZ, R44, RZ ;  /* 0x0000002cff2c723e */ /* 0x000fca00048070ff */
[----:B------:R1:W-:Y:S01]  /*4b520*/  @!P1 STG.E.U8 desc[UR30][R42.64+0x8], R44 ;  /* 0x0000082c2a009986 */ /* 0x0003e2000c10111e */
[----:B------:R-:W-:Y:S02]  /*4b530*/  ISETP.LT.OR P1, PT, R31, 0x11, !P3 ;  /* 0x000000111f00780c */ /* 0x000fe40005f21670 */
[----:B0-----:R-:W-:-:S04]  /*4b540*/  @!P0 IADD3 R40, P4, P5, R24, UR9, R36 ;  /* 0x0000000918288c10 */ /* 0x001fc8000fd9e024 */
[----:B------:R-:W-:-:S07]  /*4b550*/  @!P0 IADD3.X R41, R32, UR8, R37, P4, P5 ;  /* 0x0000000820298c10 */ /* 0x000fce000a7ea425 */
[----:B------:R-:W0:Y:S02]  /*4b560*/  @!P1 LDC.64 R36, c[0x0][0x5c0] ;  /* 0x00017000ff249b82 */ /* 0x000e240000000a00 */
[--C-:B0-----:R-:W-:Y:S02]  /*4b570*/  @!P1 IADD3 R48, P4, P5, R24, UR9, R36.reuse ;  /* 0x0000000918309c10 */ /* 0x101fe4000fd9e024 */
[----:B------:R-:W-:-:S06]  /*4b580*/  PRMT R36, RZ, 0x7610, R36 ;  /* 0x00007610ff247816 */ /* 0x000fcc0000000024 */
[----:B------:R-:W4:Y:S01]  /*4b590*/  @!P0 LDG.E.U8 R36, desc[UR30][R18.64+0x9] ;  /* 0x0000091e12248981 */ /* 0x000f22000c1e1100 */
[----:B------:R-:W-:Y:S02]  /*4b5a0*/  @!P1 IADD3.X R49, R32, UR8, R37, P4, P5 ;  /* 0x0000000820319c10 */ /* 0x000fe4000a7ea425 */
[----:B----4-:R-:W-:-:S04]  /*4b5b0*/  LOP3.LUT R36, R36, 0xff, RZ, 0xc0, !PT ;  /* 0x000000ff24247812 */ /* 0x010fc800078ec0ff */
[----:B------:R-:W-:-:S05]  /*4b5c0*/  F2FP.F16.E4M3.UNPACK_B R36, R36 ;  /* 0x00000024ff24723e */ /* 0x000fca00020006ff */
[----:B------:R-:W-:-:S05]  /*4b5d0*/  HADD2.F32 R36, -RZ, R36.H0_H0 ;  /* 0x20000024ff247230 */ /* 0x000fca0000004100 */
[----:B------:R-:W-:-:S04]  /*4b5e0*/  FMUL R36, R36, UR26 ;  /* 0x0000001a24247c20 */ /* 0x000fc80008400000 */
[----:B--2---:R-:W-:Y:S01]  /*4b5f0*/  FFMA R36, R46, UR27, R36 ;  /* 0x0000001b2e247c23 */ /* 0x004fe20008000024 */
[----:B------:R-:W-:Y:S01]  /*4b600*/  LOP3.LUT R6, R6, 0x7fffffff, RZ, 0xc0, !PT ;  /* 0x7fffffff06067812 */ /* 0x000fe200078ec0ff */
[----:B-1----:R-:W-:Y:S01]  /*4b610*/  IMAD.U32 R42, RZ, RZ, UR11 ;  /* 0x0000000bff2a7e24 */ /* 0x002fe2000f8e00ff */
[----:B------:R-:W-:Y:S01]  /*4b620*/  LOP3.LUT R0, R0, 0xfffffffe, RZ, 0xc0, !PT ;  /* 0xfffffffe00007812 */ /* 0x000fe200078ec0ff */
[----:B------:R-:W-:Y:S01]  /*4b630*/  IMAD.U32 R44, RZ, RZ, UR10 ;  /* 0x0000000aff2c7e24 */ /* 0x000fe2000f8e00ff */
[----:B------:R-:W-:Y:S01]  /*4b640*/  F2FP.SATFINITE.E4M3.F32.PACK_AB_MERGE_C R36, RZ, R36, RZ ;  /* 0x00000024ff24723e */ /* 0x000fe200048070ff */
[----:B------:R-:W2:Y:S04]  /*4b650*/  LDL.LU R46, [R1+0xea8] ;  /* 0x000ea800012e7983 */ /* 0x000ea80000300800 */
[----:B------:R0:W-:Y:S01]  /*4b660*/  @!P0 STG.E.U8 desc[UR30][R40.64+0x9], R36 ;  /* 0x0000092428008986 */ /* 0x0001e2000c10111e */
[----:B------:R-:W-:-:S02]  /*4b670*/  ISETP.LT.OR P0, PT, R31, 0x9, !P2 ;  /* 0x000000091f00780c */ /* 0x000fc40005701670 */
[----:B------:R-:W-:Y:S01]  /*4b680*/  @P6 LOP3.LUT R6, R6, 0x80000000, RZ, 0xfc, !PT ;  /* 0x8000000006066812 */ /* 0x000fe200078efcff */
[----:B------:R-:W4:Y:S01]  /*4b690*/  LDL.LU R51, [R1+0xeac] ;  /* 0x000eac0001337983 */ /* 0x000f220000300800 */
[----:B------:R-:W-:-:S03]  /*4b6a0*/  LOP3.LUT R33, R33, 0xffffffbf, RZ, 0xc0, !PT ;  /* 0xffffffbf21217812 */ /* 0x000fc600078ec0ff */
[----:B------:R-:W4:Y:S06]  /*4b6b0*/  LDL.LU R50, [R1+0xeb0] ;  /* 0x000eb00001327983 */ /* 0x000f2c0000300800 */
[----:B0-----:R-:W0:Y:S01]  /*4b6c0*/  @!P0 LDC.64 R36, c[0x0][0x5c0] ;  /* 0x00017000ff248b82 */ /* 0x001e220000000a00 */
[----:B------:R-:W-:Y:S02]  /*4b6d0*/  IMAD.U32 R40, RZ, RZ, UR11 ;  /* 0x0000000bff287e24 */ /* 0x000fe4000f8e00ff */
[----:B------:R-:W-:-:S03]  /*4b6e0*/  IMAD.U32 R41, RZ, RZ, UR10 ;  /* 0x0000000aff297e24 */ /* 0x000fc6000f8e00ff */
[----:B------:R-:W-:-:S04]  /*4b6f0*/  @!P0 IADD3 R40, P4, P5, R40, UR9, R24 ;  /* 0x0000000928288c10 */ /* 0x000fc8000fd9e018 */
[----:B------:R-:W-:Y:S02]  /*4b700*/  @!P0 IADD3.X R41, R41, UR8, R32, P4, P5 ;  /* 0x0000000829298c10 */ /* 0x000fe4000a7ea420 */
[----:B0-----:R-:W-:Y:S02]  /*4b710*/  @!P0 IADD3 R36, P4, R40, R36, RZ ;  /* 0x0000002428248210 */ /* 0x001fe40007f9e0ff */
[----:B------:R-:W-:-:S06]  /*4b720*/  PRMT R40, RZ, 0x7610, R40 ;  /* 0x00007610ff287816 */ /* 0x000fcc0000000028 */
[----:B------:R-:W3:Y:S01]  /*4b730*/  @!P0 LDG.E.U8 R40, desc[UR30][R20.64+0x8] ;  /* 0x0000081e14288981 */ /* 0x000ee2000c1e1100 */
[----:B------:R-:W-:Y:S01]  /*4b740*/  @!P0 IMAD.X R37, R41, 0x1, R37, P4 ;  /* 0x0000000129258824 */ /* 0x000fe200020e0625 */
[----:B------:R-:W-:-:S13]  /*4b750*/  ISETP.LT.OR P4, PT, R31, 0xa, !P2 ;  /* 0x0000000a1f00780c */ /* 0x000fda0005781670 */
[----:B------:R-:W-:-:S04]  /*4b760*/  @!P4 IADD3 R42, P5, P6, R42, UR9, R24 ;  /* 0x000000092a2acc10 */ /* 0x000fc8000febe018 */
        /* <DEDUP_REMOVED lines=8> */
[----:B------:R-:W-:Y:S01]  /*4b7f0*/  ISETP.LT.OR P0, PT, R31, 0x12, !P3 ;  /* 0x000000121f00780c */ /* 0x000fe20005f01670 */
[----:B0-----:R-:W0:-:S12]  /*4b800*/  @!P4 LDC.64 R40, c[0x0][0x5c0] ;  /* 0x00017000ff28cb82 */ /* 0x001e180000000a00 */
[----:B------:R-:W1:Y:S01]  /*4b810*/  @!P0 LDC.64 R36, c[0x0][0x5c0] ;  /* 0x00017000ff248b82 */ /* 0x000e620000000a00 */
[----:B0-----:R-:W-:-:S13]  /*4b820*/  @!P4 IADD3 R40, P5, R42, R40, RZ ;  /* 0x000000282a28c210 */ /* 0x001fda0007fbe0ff */
[----:B------:R-:W-:Y:S02]  /*4b830*/  @P5 LOP3.LUT R0, R0, 0x1, RZ, 0xfc, !PT ;  /* 0x0000000100005812 */ /* 0x000fe400078efcff */
[--C-:B-1----:R-:W-:Y:S02]  /*4b840*/  @!P0 IADD3 R42, P5, P6, R24, UR9, R36.reuse ;  /* 0x00000009182a8c10 */ /* 0x102fe4000febe024 */
[----:B------:R-:W-:-:S06]  /*4b850*/  PRMT R36, RZ, 0x7610, R36 ;  /* 0x00007610ff247816 */ /* 0x000fcc0000000024 */
[----:B------:R-:W3:Y:S01]  /*4b860*/  @!P4 LDG.E.U8 R36, desc[UR30][R20.64+0x9] ;  /* 0x0000091e1424c981 */ /* 0x000ee2000c1e1100 */
[----:B------:R-:W-:Y:S02]  /*4b870*/  @!P0 IADD3.X R43, R32, UR8, R37, P5, P6 ;  /* 0x00000008202b8c10 */ /* 0x000fe4000afec425 */
[----:B------:R-:W-:Y:S02]  /*4b880*/  ISETP.LT.OR P5, PT, R31, 0x19, !P3 ;  /* 0x000000191f00780c */ /* 0x000fe40005fa1670 */
[----:B------:R-:W-:-:S05]  /*4b890*/  LOP3.LUT P6, RZ, R0, 0x1, RZ, 0xc0, !PT ;  /* 0x0000000100ff7812 */ /* 0x000fca00078cc0ff */
[----:B------:R-:W-:Y:S01]  /*4b8a0*/  @!P4 IMAD.X R41, R44, 0x1, R41, P6 ;  /* 0x000000012c29c824 */ /* 0x000fe200030e0629 */
[----:B---3--:R-:W-:-:S04]  /*4b8b0*/  LOP3.LUT R36, R36, 0xff, RZ, 0xc0, !PT ;  /* 0x000000ff24247812 */ /* 0x008fc800078ec0ff */
[----:B------:R-:W-:-:S05]  /*4b8c0*/  F2FP.F16.E4M3.UNPACK_B R36, R36 ;  /* 0x00000024ff24723e */ /* 0x000fca00020006ff */
[----:B------:R-:W-:-:S05]  /*4b8d0*/  HADD2.F32 R36, -RZ, R36.H0_H0 ;  /* 0x20000024ff247230 */ /* 0x000fca0000004100 */
[----:B------:R-:W-:-:S04]  /*4b8e0*/  FMUL R36, R36, UR26 ;  /* 0x0000001a24247c20 */ /* 0x000fc80008400000 */
[----:B--2---:R-:W-:-:S05]  /*4b8f0*/  FFMA R36, R46, UR27, R36 ;  /* 0x0000001b2e247c23 */ /* 0x004fca0008000024 */
        /* <DEDUP_REMOVED lines=8> */
[----:B------:R-:W-:Y:S02]  /*4b980*/  @P5 LOP3.LUT R33, R33, 0x40, RZ, 0xfc, !PT ;  /* 0x0000004021215812 */ /* 0x000fe400078efcff */
[----:B--2---:R-:W-:-:S04]  /*4b990*/  LOP3.LUT R36, R36, 0xff, RZ, 0xc0, !PT ;  /* 0x000000ff24247812 */ /* 0x004fc800078ec0ff */
[----:B------:R-:W-:-:S05]  /*4b9a0*/  F2FP.F16.E4M3.UNPACK_B R36, R36 ;  /* 0x00000024ff24723e */ /* 0x000fca00020006ff */
[----:B------:R-:W-:-:S05]  /*4b9b0*/  HADD2.F32 R36, -RZ, R36.H0_H0 ;  /* 0x20000024ff247230 */ /* 0x000fca0000004100 */
[----:B------:R-:W-:-:S04]  /*4b9c0*/  FMUL R36, R36, UR26 ;  /* 0x0000001a24247c20 */ /* 0x000fc80008400000 */
[----:B----4-:R-:W-:Y:S02]  /*4b9d0*/  FFMA R40, R51, UR27, R36 ;  /* 0x0000001b33287c23 */ /* 0x010fe40008000024 */
[----:B------:R-:W0:Y:S01]  /*4b9e0*/  @!P4 LDC.64 R36, c[0x0][0x5c0] ;  /* 0x00017000ff24cb82 */ /* 0x000e220000000a00 */
[----:B------:R-:W-:Y:S01]  /*4b9f0*/  IMAD.U32 R41, RZ, RZ, UR10 ;  /* 0x0000000aff297e24 */ /* 0x000fe2000f8e00ff */
[----:B------:R-:W2:Y:S01]  /*4ba00*/  LDL.LU R51, [R1+0xeb4] ;  /* 0x000eb40001337983 */ /* 0x000ea20000300800 */
[----:B0-----:R-:W-:-:S04]  /*4ba10*/  @!P4 IADD3 R44, P5, P6, R24, UR9, R36 ;  /* 0x00000009182ccc10 */ /* 0x001fc8000febe024 */
[----:B------:R-:W-:Y:S02]  /*4ba20*/  @!P4 IADD3.X R45, R32, UR8, R37, P5, P6 ;  /* 0x00000008202dcc10 */ /* 0x000fe4000afec425 */
[----:B------:R-:W-:-:S13]  /*4ba30*/  ISETP.LT.OR P5, PT, R31, 0x21, !P3 ;  /* 0x000000211f00780c */ /* 0x000fda0005fa1670 */
[----:B------:R-:W0:Y:S01]  /*4ba40*/  @!P5 LDC.64 R36, c[0x0][0x5c0] ;  /* 0x00017000ff24db82 */ /* 0x000e220000000a00 */
[----:B------:R-:W-:-:S05]  /*4ba50*/  F2FP.SATFINITE.E4M3.F32.PACK_AB_MERGE_C R40, RZ, R40, RZ ;  /* 0x00000028ff28723e */ /* 0x000fca00048070ff */
[----:B------:R1:W-:Y:S01]  /*4ba60*/  @!P1 STG.E.U8 desc[UR30][R48.64+0x10], R40 ;  /* 0x0000102830009986 */ /* 0x0003e2000c10111e */
[--C-:B0-----:R-:W-:Y:S02]  /*4ba70*/  @!P5 IADD3 R52, P1, P6, R24, UR9, R36.reuse ;  /* 0x000000091834dc10 */ /* 0x101fe4000fe3e024 */
[----:B------:R-:W-:-:S06]  /*4ba80*/  PRMT R36, RZ, 0x7610, R36 ;  /* 0x00007610ff247816 */ /* 0x000fcc0000000024 */
[----:B------:R-:W3:Y:S01]  /*4ba90*/  @!P0 LDG.E.U8 R36, desc[UR30][R18.64+0x11] ;  /* 0x0000111e12248981 */ /* 0x000ee2000c1e1100 */
[----:B------:R-:W-:Y:S02]  /*4baa0*/  @!P5 IADD3.X R53, R32, UR8, R37, P1, P6 ;  /* 0x000000082035dc10 */ /* 0x000fe40008fec425 */
[----:B------:R-:W-:Y:S01]  /*4bab0*/  ISETP.LT.OR P1, PT, R31, 0x11, !P2 ;  /* 0x000000111f00780c */ /* 0x000fe20005721670 */
[----:B-1----:R-:W-:Y:S01]  /*4bac0*/  IMAD.U32 R40, RZ, RZ, UR11 ;  /* 0x0000000bff287e24 */ /* 0x002fe2000f8e00ff */
[----:B---3--:R-:W-:-:S04]  /*4bad0*/  LOP3.LUT R36, R36, 0xff, RZ, 0xc0, !PT ;  /* 0x000000ff24247812 */ /* 0x008fc800078ec0ff */
[----:B------:R-:W-:-:S05]  /*4bae0*/  F2FP.F16.E4M3.UNPACK_B R36, R36 ;  /* 0x00000024ff24723e */ /* 0x000fca00020006ff */
[----:B------:R-:W-:-:S05]  /*4baf0*/  HADD2.F32 R36, -RZ, R36.H0_H0 ;  /* 0x20000024ff247230 */ /* 0x000fca0000004100 */
[----:B------:R-:W-:-:S04]  /*4bb00*/  FMUL R36, R36, UR26 ;  /* 0x0000001a24247c20 */ /* 0x000fc80008400000 */
[----:B------:R-:W-:Y:S01]  /*4bb10*/  FFMA R36, R50, UR27, R36 ;  /* 0x0000001b32247c23 */ /* 0x000fe20008000024 */
[----:B------:R-:W-:Y:S01]  /*4bb20*/  LOP3.LUT R33, R33, 0xffffff7f, RZ, 0xc0, !PT ;  /* 0xffffff7f21217812 */ /* 0x000fe200078ec0ff */
[----:B------:R-:W-:Y:S01]  /*4bb30*/  IMAD.U32 R48, RZ, RZ, UR10 ;  /* 0x0000000aff307e24 */ /* 0x000fe2000f8e00ff */
[----:B------:R-:W3:Y:S02]  /*4bb40*/  LDL.LU R50, [R1+0xeb8] ;  /* 0x000eb80001327983 */ /* 0x000ee40000300800 */
[----:B------:R-:W-:Y:S02]  /*4bb50*/  F2FP.SATFINITE.E4M3.F32.PACK_AB_MERGE_C R36, RZ, R36, RZ ;  /* 0x00000024ff24723e */ /* 0x000fe400048070ff */
[----:B------:R-:W-:Y:S01]  /*4bb60*/  @P4 LOP3.LUT R33, R33, 0x80, RZ, 0xfc, !PT ;  /* 0x0000008021214812 */ /* 0x000fe200078efcff */
[----:B------:R-:W4:Y:S04]  /*4bb70*/  LDL.LU R55, [R1+0xebc] ;  /* 0x000ebc0001377983 */ /* 0x000f280000300800 */
[----:B------:R0:W-:Y:S04]  /*4bb80*/  @!P0 STG.E.U8 desc[UR30][R42.64+0x11], R36 ;  /* 0x000011242a008986 */ /* 0x0001e8000c10111e */
[----:B------:R-:W4:Y:S01]  /*4bb90*/  LDL.LU R54, [R1+0xec0] ;  /* 0x000ec00001367983 */ /* 0x000f220000300800 */
[----:B0-----:R-:W0:Y:S01]  /*4bba0*/  @!P1 LDC.64 R36, c[0x0][0x5c0] ;  /* 0x00017000ff249b82 */ /* 0x001e220000000a00 */
        /* <DEDUP_REMOVED lines=20> */
[----:B0-----:R-:W-:Y:S02]  /*4bcf0*/  @!P0 IADD3 R40, P5, R42, R40, RZ ;  /* 0x000000282a288210 */ /* 0x001fe40007fbe0ff */
[--C-:B-1----:R-:W-:Y:S02]  /*4bd00*/  @!P1 IADD3 R42, P4, P6, R24, UR9, R36.reuse ;  /* 0x00000009182a9c10 */ /* 0x102fe4000fe9e024 */
[----:B------:R-:W-:-:S06]  /*4bd10*/  PRMT R36, RZ, 0x7610, R36 ;  /* 0x00007610ff247816 */ /* 0x000fcc0000000024 */
[----:B------:R-:W2:Y:S01]  /*4bd20*/  @!P0 LDG.E.U8 R36, desc[UR30][R20.64+0x11] ;  /* 0x0000111e14248981 */ /* 0x000ea2000c1e1100 */
[----:B------:R-:W-:Y:S02]  /*4bd30*/  @!P1 IADD3.X R43, R32, UR8, R37, P4, P6 ;  /* 0x00000008202b9c10 */ /* 0x000fe4000a7ec425 */
[C---:B------:R-:W-:Y:S02]  /*4bd40*/  LOP3.LUT P4, RZ, R33.reuse, 0x80, RZ, 0xc0, !PT ;  /* 0x0000008021ff7812 */ /* 0x040fe4000788c0ff */
[----:B------:R-:W-:-:S04]  /*4bd50*/  LOP3.LUT R33, R33, 0xffffffdf, RZ, 0xc0, !PT ;  /* 0xffffffdf21217812 */ /* 0x000fc800078ec0ff */
[----:B------:R-:W-:Y:S02]  /*4bd60*/  @P1 LOP3.LUT R33, R33, 0x20, RZ, 0xfc, !PT ;  /* 0x0000002021211812 */ /* 0x000fe400078efcff */
[----:B------:R-:W-:Y:S01]  /*4bd70*/  ISETP.LT.OR P1, PT, R31, 0x29, !P3 ;  /* 0x000000291f00780c */ /* 0x000fe20005f21670 */
[----:B------:R-:W-:Y:S01]  /*4bd80*/  @!P0 IMAD.X R41, R48, 0x1, R41, P5 ;  /* 0x0000000130298824 */ /* 0x000fe200028e0629 */
[----:B------:R-:W-:Y:S02]  /*4bd90*/  LOP3.LUT P5, RZ, R33, 0x40, RZ, 0xc0, !PT ;  /* 0x0000004021ff7812 */ /* 0x000fe400078ac0ff */
[----:B--2---:R-:W-:-:S04]  /*4bda0*/  LOP3.LUT R36, R36, 0xff, RZ, 0xc0, !PT ;  /* 0x000000ff24247812 */ /* 0x004fc800078ec0ff */
[----:B------:R-:W-:-:S05]  /*4bdb0*/  F2FP.F16.E4M3.UNPACK_B R36, R36 ;  /* 0x00000024ff24723e */ /* 0x000fca00020006ff */
[----:B------:R-:W-:-:S05]  /*4bdc0*/  HADD2.F32 R36, -RZ, R36.H0_H0 ;  /* 0x20000024ff247230 */ /* 0x000fca0000004100 */
[----:B------:R-:W-:-:S04]  /*4bdd0*/  FMUL R36, R36, UR26 ;  /* 0x0000001a24247c20 */ /* 0x000fc80008400000 */
[----:B---3--:R-:W-:-:S05]  /*4bde0*/  FFMA R36, R50, UR27, R36 ;  /* 0x0000001b32247c23 */ /* 0x008fca0008000024 */
        /* <DEDUP_REMOVED lines=33> */
[----:B------:R-:W-:Y:S02]  /*4c000*/  ISETP.LT.OR P1, PT, R31, 0x32, !P3 ;  /* 0x000000321f00780c */ /* 0x000fe40005f21670 */
[----:B------:R-:W-:Y:S01]  /*4c010*/  LOP3.LUT R33, R33, 0xffffffef, RZ, 0xc0, !PT ;  /* 0xffffffef21217812 */ /* 0x000fe200078ec0ff */
[----:B------:R-:W-:Y:S01]  /*4c020*/  IMAD.U32 R46, RZ, RZ, UR10 ;  /* 0x0000000aff2e7e24 */ /* 0x000fe2000f8e00ff */
[----:B------:R-:W-:Y:S01]  /*4c030*/  F2FP.SATFINITE.E4M3.F32.PACK_AB_MERGE_C R36, RZ, R36, RZ ;  /* 0x00000024ff24723e */ /* 0x000fe200048070ff */
[----:B------:R-:W3:Y:S04]  /*4c040*/  LDL.LU R54, [R1+0xec8] ;  /* 0x000ec80001367983 */ /* 0x000ee80000300800 */
[----:B------:R0:W-:Y:S01]  /*4c050*/  @!P4 STG.E.U8 desc[UR30][R44.64+0x19], R36 ;  /* 0x000019242c00c986 */ /* 0x0001e2000c10111e */
[----:B------:R-:W-:-:S03]  /*4c060*/  @P0 LOP3.LUT R33, R33, 0x10, RZ, 0xfc, !PT ;  /* 0x0000001021210812 */ /* 0x000fc600078efcff */
[----:B------:R-:W4:Y:S01]  /*4c070*/  LDL.LU R59, [R1+0xecc] ;  /* 0x000ecc00013b7983 */ /* 0x000f220000300800 */
[----:B0-----:R-:W0:Y:S01]  /*4c080*/  @!P5 LDC.64 R36, c[0x0][0x5c0] ;  /* 0x00017000ff24db82 */ /* 0x001e220000000a00 */
[----:B------:R-:W-:Y:S01]  /*4c090*/  @!P5 IADD3 R40, P4, P6, R40, UR9, R24 ;  /* 0x000000092828dc10 */ /* 0x000fe2000fe9e018 */
[----:B------:R-:W-:Y:S01]  /*4c0a0*/  IMAD.U32 R44, RZ, RZ, UR11 ;  /* 0x0000000bff2c7e24 */ /* 0x000fe2000f8e00ff */
[----:B------:R-:W4:Y:S02]  /*4c0b0*/  LDL.LU R58, [R1+0xed0] ;  /* 0x000ed000013a7983 */ /* 0x000f240000300800 */
[----:B------:R-:W-:Y:S02]  /*4c0c0*/  @!P5 IADD3.X R41, R41, UR8, R32, P4, P6 ;  /* 0x000000082929dc10 */ /* 0x000fe4000a7ec420 */
[----:B0-----:R-:W-:Y:S02]  /*4c0d0*/  @!P5 IADD3 R36, P4, R40, R36, RZ ;  /* 0x000000242824d210 */ /* 0x001fe40007f9e0ff */
[----:B------:R-:W-:-:S06]  /*4c0e0*/  PRMT R40, RZ, 0x7610, R40 ;  /* 0x00007610ff287816 */ /* 0x000fcc0000000028 */
[----:B------:R-:W2:Y:S01]  /*4c0f0*/  @!P5 LDG.E.U8 R40, desc[UR30][R20.64+0x18] ;  /* 0x0000181e1428d981 */ /* 0x000ea2000c1e1100 */
[----:B------:R-:W-:Y:S01]  /*4c100*/  @!P5 IMAD.X R37, R41, 0x1, R37, P4 ;  /* 0x000000012925d824 */ /* 0x000fe200020e0625 */
[----:B------:R-:W-:-:S13]  /*4c110*/  ISETP.LT.OR P4, PT, R31, 0x1a, !P2 ;  /* 0x0000001a1f00780c */ /* 0x000fda0005781670 */
        /* <DEDUP_REMOVED lines=8> */
[----:B------:R0:W-:Y:S02]  /*4c1a0*/  @!P5 STG.E.U8 desc[UR30][R36.64+0x18], R40 ;  /* 0x000018282400d986 */ /* 0x0001e4000c10111e */
[----:B0-----:R-:W0:Y:S08]  /*4c1b0*/  @!P4 LDC.64 R40, c[0x0][0x5c0] ;  /* 0x00017000ff28cb82 */ /* 0x001e300000000a00 */
[----:B------:R-:W1:Y:S01]  /*4c1c0*/  @!P1 LDC.64 R36, c[0x0][0x5c0] ;  /* 0x00017000ff249b82 */ /* 0x000e620000000a00 */
[----:B0-----:R-:W-:-:S02]  /*4c1d0*/  @!P4 IADD3 R40, P0, R44, R40, RZ ;  /* 0x000000282c28c210 */ /* 0x001fc40007f1e0ff */
[--C-:B-1----:R-:W-:Y:S02]  /*4c1e0*/  @!P1 IADD3 R44, P5, P6, R24, UR9, R36.reuse ;  /* 0x00000009182c9c10 */ /* 0x102fe4000febe024 */
[----:B------:R-:W-:-:S06]  /*4c1f0*/  PRMT R36, RZ, 0x7610, R36 ;  /* 0x00007610ff247816 */ /* 0x000fcc0000000024 */
[----:B------:R-:W2:Y:S01]  /*4c200*/  @!P4 LDG.E.U8 R36, desc[UR30][R20.64+0x19] ;  /* 0x0000191e1424c981 */ /* 0x000ea2000c1e1100 */
[----:B------:R-:W-:Y:S02]  /*4c210*/  @!P1 IADD3.X R45, R32, UR8, R37, P5, P6 ;  /* 0x00000008202d9c10 */ /* 0x000fe4000afec425 */
[C---:B------:R-:W-:Y:S01]  /*4c220*/  ISETP.LT.OR P6, PT, R31.reuse, 0x39, !P3 ;  /* 0x000000391f00780c */ /* 0x040fe20005fc1670 */
[----:B------:R-:W-:Y:S01]  /*4c230*/  @!P4 IMAD.X R41, R46, 0x1, R41, P0 ;  /* 0x000000012e29c824 */ /* 0x000fe200000e0629 */
[----:B------:R-:W-:Y:S02]  /*4c240*/  ISETP.LT.OR P0, PT, R31, 0x21, !P3 ;  /* 0x000000211f00780c */ /* 0x000fe40005f01670 */
        /* <DEDUP_REMOVED lines=13> */
[----:B------:R-:W-:Y:S02]  /*4c320*/  LOP3.LUT P1, RZ, R33, 0x20, RZ, 0xc0, !PT ;  /* 0x0000002021ff7812 */ /* 0x000fe4000782c0ff */
        /* <DEDUP_REMOVED lines=25> */
[----:B------:R-:W-:Y:S01]  /*4c4c0*/  IMAD.U32 R52, RZ, RZ, UR10 ;  /* 0x0000000aff347e24 */ /* 0x000fe2000f8e00ff */
[----:B------:R-:W3:Y:S03]  /*4c4d0*/  LDL.LU R58, [R1+0xed8] ;  /* 0x000ed800013a7983 */ /* 0x000ee60000300800 */
[----:B------:R-:W-:Y:S01]  /*4c4e0*/  F2FP.SATFINITE.E4M3.F32.PACK_AB_MERGE_C R36, RZ, R36, RZ ;  /* 0x00000024ff24723e */ /* 0x000fe200048070ff */
[----:B------:R-:W4:Y:S04]  /*4c4f0*/  LDL.LU R63, [R1+0xedc] ;  /* 0x000edc00013f7983 */ /* 0x000f280000300800 */
[----:B------:R0:W-:Y:S01]  /*4c500*/  @!P1 STG.E.U8 desc[UR30][R42.64+0x21], R36 ;  /* 0x000021242a009986 */ /* 0x0001e2000c10111e */
[----:B------:R-:W-:-:S03]  /*4c510*/  LOP3.LUT R33, R33, 0xfffffff7, RZ, 0xc0, !PT ;  /* 0xfffffff721217812 */ /* 0x000fc600078ec0ff */
        /* <DEDUP_REMOVED lines=27> */
[----:B------:R-:W-:Y:S02]  /*4c6d0*/  @P4 LOP3.LUT R33, R33, 0x8, RZ, 0xfc, !PT ;  /* 0x0000000821214812 */ /* 0x000fe400078efcff */
        /* <DEDUP_REMOVED lines=42> */
[----:B------:R-:W-:Y:S01]  /*4c980*/  ISETP.LT.OR P4, PT, R31, 0x52, !P3 ;  /* 0x000000521f00780c */ /* 0x000fe20005f81670 */
[----:B------:R-:W-:Y:S01]  /*4c990*/  IMAD.U32 R50, RZ, RZ, UR10 ;  /* 0x0000000aff327e24 */ /* 0x000fe2000f8e00ff */
[----:B------:R-:W3:Y:S02]  /*4c9a0*/  LDL.LU R62, [R1+0xee8] ;  /* 0x000ee800013e7983 */ /* 0x000ee40000300800 */
[----:B------:R-:W-:Y:S02]  /*4c9b0*/  F2FP.SATFINITE.E4M3.F32.PACK_AB_MERGE_C R36, RZ, R36, RZ ;  /* 0x00000024ff24723e */ /* 0x000fe400048070ff */
        /* <DEDUP_REMOVED lines=42> */
[----:B------:R-:W-:Y:S02]  /*4cc60*/  ISETP.LT.OR P5, PT, R31, 0x5a, !P3 ;  /* 0x0000005a1f00780c */ /* 0x000fe40005fa1670 */
[----:B------:R-:W-:Y:S02]  /*4cc70*/  @!P6 IADD3.X R63, R32, UR8, R37, P0, P1 ;  /* 0x00000008203fec10 */ /* 0x000fe400087e2425 */
        /* <DEDUP_REMOVED lines=14> */
[----:B------:R-:W-:Y:S02]  /*4cd60*/  ISETP.LT.OR P4, PT, R31, 0x32, !P3 ;  /* 0x000000321f00780c */ /* 0x000fe40005f81670 */
[--C-:B0-----:R-:W-:Y:S02]  /*4cd70*/  @!P5 IADD3 R68, P0, P1, R24, UR9, R36.reuse ;  /* 0x000000091844dc10 */ /* 0x101fe4000f91e024 */
[----:B------:R-:W-:-:S09]  /*4cd80*/  PRMT R36, RZ, 0x7610, R36 ;  /* 0x00007610ff247816 */ /* 0x000fd20000000024 */
[----:B------:R-:W3:Y:S01]  /*4cd90*/  @!P4 LDG.E.U8 R36, desc[UR30][R18.64+0x31] ;  /* 0x0000311e1224c981 */ /* 0x000ee2000c1e1100 */
[----:B------:R-:W-:Y:S02]  /*4cda0*/  @!P5 IADD3.X R69, R32, UR8, R37, P0, P1 ;  /* 0x000000082045dc10 */ /* 0x000fe400087e2425 */
[----:B------:R-:W-:Y:S01]  /*4cdb0*/  ISETP.LT.OR P1, PT, R31, 0x31, !P2 ;  /* 0x000000311f00780c */ /* 0x000fe20005721670 */
[----:B-1----:R-:W-:-:S12]  /*4cdc0*/  IMAD.U32 R40, RZ, RZ, UR11 ;  /* 0x0000000bff287e24 */ /* 0x002fd8000f8e00ff */
[----:B------:R-:W-:-:S04]  /*4cdd0*/  @!P1 IADD3 R40, P0, P5, R40, UR9, R24 ;  /* 0x0000000928289c10 */ /* 0x000fc8000fd1e018 */
[----:B------:R-:W-:Y:S02]  /*4cde0*/  @!P1 IADD3.X R41, R41, UR8, R32, P0, P5 ;  /* 0x0000000829299c10 */ /* 0x000fe400087ea420 */
        /* <DEDUP_REMOVED lines=9> */
[----:B------:R0:W-:Y:S04]  /*4ce80*/  @!P4 STG.E.U8 desc[UR30][R44.64+0x31], R36 ;  /* 0x000031242c00c986 */ /* 0x0001e8000c10111e */
[----:B------:R-:W4:Y:S01]  /*4ce90*/  LDL.LU R70, [R1+0xf00] ;  /* 0x000f000001467983 */ /* 0x000f220000300800 */
[----:B0-----:R-:W0:Y:S02]  /*4cea0*/  @!P1 LDC.64 R36, c[0x0][0x5c0] ;  /* 0x00017000ff249b82 */ /* 0x001e240000000a00 */
[----:B0-----:R-:W-:-:S02]  /*4ceb0*/  @!P1 IADD3 R36, P0, R40, R36, RZ ;  /* 0x0000002428249210 */ /* 0x001fc40007f1e0ff */
[----:B------:R-:W-:-:S06]  /*4cec0*/  PRMT R40, RZ, 0x7610, R40 ;  /* 0x00007610ff287816 */ /* 0x000fcc0000000028 */
[----:B------:R-:W2:Y:S01]  /*4ced0*/  @!P1 LDG.E.U8 R40, desc[UR30][R20.64+0x30] ;  /* 0x0000301e14289981 */ /* 0x000ea2000c1e1100 */
[----:B------:R-:W-:Y:S01]  /*4cee0*/  @!P1 IMAD.X R37, R41, 0x1, R37, P0 ;  /* 0x0000000129259824 */ /* 0x000fe200000e0625 */
[C---:B------:R-:W-:Y:S02]  /*4cef0*/  ISETP.LT.OR P0, PT, R31.reuse, 0x32, !P2 ;  /* 0x000000321f00780c */ /* 0x040fe40005701670 */
[----:B------:R-:W-:Y:S01]  /*4cf00*/  ISETP.LT.OR P4, PT, R31, 0x62, !P3 ;  /* 0x000000621f00780c */ /* 0x000fe20005f81670 */
[----:B------:R-:W-:-:S10]  /*4cf10*/  IMAD.U32 R44, RZ, RZ, UR11 ;  /* 0x0000000bff2c7e24 */ /* 0x000fd4000f8e00ff */
        /* <DEDUP_REMOVED lines=132> */
[----:B------:R-:W-:Y:S02]  /*4d760*/  LOP3.LUT R33, R33, 0xfffffffb, RZ, 0xc0, !PT ;  /* 0xfffffffb21217812 */ /* 0x000fe400078ec0ff */
[----:B------:R-:W-:Y:S01]  /*4d770*/  LOP3.LUT R0, R0, 0xfffdffff, RZ, 0xc0, !PT ;  /* 0xfffdffff00007812 */ /* 0x000fe200078ec0ff */
[----:B------:R-:W-:Y:S01]  /*4d780*/  IMAD.U32 R60, RZ, RZ, UR10 ;  /* 0x0000000aff3c7e24 */ /* 0x000fe2000f8e00ff */
[----:B------:R-:W-:Y:S01]  /*4d790*/  F2FP.SATFINITE.E4M3.F32.PACK_AB_MERGE_C R36, RZ, R36, RZ ;  /* 0x00000024ff24723e */ /* 0x000fe200048070ff */
[----:B------:R-:W3:Y:S04]  /*4d7a0*/  LDL.LU R74, [R1+0xf18] ;  /* 0x000f1800014a7983 */ /* 0x000ee80000300800 */
[----:B------:R0:W-:Y:S01]  /*4d7b0*/  @!P4 STG.E.U8 desc[UR30][R42.64+0x41], R36 ;  /* 0x000041242a00c986 */ /* 0x0001e2000c10111e */
[----:B------:R-:W-:-:S02]  /*4d7c0*/  @P6 LOP3.LUT R33, R33, 0x4, RZ, 0xfc, !PT ;  /* 0x0000000421216812 */ /* 0x000fc400078efcff */
[----:B------:R-:W-:Y:S01]  /*4d7d0*/  @P5 LOP3.LUT R0, R0, 0x20000, RZ, 0xfc, !PT ;  /* 0x0002000000005812 */ /* 0x000fe200078efcff */
[----:B------:R-:W4:Y:S01]  /*4d7e0*/  LDL.LU R79, [R1+0xf1c] ;  /* 0x000f1c00014f7983 */ /* 0x000f220000300800 */
[----:B0-----:R-:W0:Y:S01]  /*4d7f0*/  @!P1 LDC.64 R36, c[0x0][0x5c0] ;  /* 0x00017000ff249b82 */ /* 0x001e220000000a00 */
[----:B------:R-:W-:Y:S01]  /*4d800*/  @!P1 IADD3 R40, P0, P4, R40, UR9, R24 ;  /* 0x0000000928289c10 */ /* 0x000fe2000fc1e018 */
[----:B------:R-:W-:Y:S01]  /*4d810*/  IMAD.U32 R42, RZ, RZ, UR11 ;  /* 0x0000000bff2a7e24 */ /* 0x000fe2000f8e00ff */
[----:B------:R-:W-:Y:S01]  /*4d820*/  ISETP.LT.OR P6, PT, R31, 0x82, !P3 ;  /* 0x000000821f00780c */ /* 0x000fe20005fc1670 */
[----:B------:R-:W4:Y:S01]  /*4d830*/  LDL.LU R78, [R1+0xf20] ;  /* 0x000f2000014e7983 */ /* 0x000f220000300800 */
        /* <DEDUP_REMOVED lines=22> */
[----:B------:R-:W-:Y:S01]  /*4d9a0*/  ISETP.LT.OR P5, PT, R31, 0x89, !P3 ;  /* 0x000000891f00780c */ /* 0x000fe20005fa1670 */
[----:B------:R-:W-:Y:S01]  /*4d9b0*/  @!P0 IMAD.X R41, R60, 0x1, R41, P1 ;  /* 0x000000013c298824 */ /* 0x000fe200008e0629 */
[----:B------:R-:W-:-:S04]  /*4d9c0*/  LOP3.LUT R0, R0, 0xfffffff7, RZ, 0xc0, !PT ;  /* 0xfffffff700007812 */ /* 0x000fc800078ec0ff */
[----:B------:R-:W-:Y:S02]  /*4d9d0*/  @P6 LOP3.LUT R0, R0, 0x8, RZ, 0xfc, !PT ;  /* 0x0000000800006812 */ /* 0x000fe400078efcff */
        /* <DEDUP_REMOVED lines=14> */
[----:B------:R-:W-:-:S04]  /*4dac0*/  LOP3.LUT R0, R0, 0xfff7ffff, RZ, 0xc0, !PT ;  /* 0xfff7ffff00007812 */ /* 0x000fc800078ec0ff */
[----:B------:R-:W-:-:S04]  /*4dad0*/  @P5 LOP3.LUT R0, R0, 0x80000, RZ, 0xfc, !PT ;  /* 0x0008000000005812 */ /* 0x000fc800078efcff */
[----:B------:R-:W-:-:S04]  /*4dae0*/  LOP3.LUT R0, R0, 0xfffbffff, RZ, 0xc0, !PT ;  /* 0xfffbffff00007812 */ /* 0x000fc800078ec0ff */
[----:B------:R-:W-:Y:S02]  /*4daf0*/  @P4 LOP3.LUT R0, R0, 0x40000, RZ, 0xfc, !PT ;  /* 0x0004000000004812 */ /* 0x000fe400078efcff */
[----:B--2---:R-:W-:-:S04]  /*4db00*/  LOP3.LUT R36, R36, 0xff, RZ, 0xc0, !PT ;  /* 0x000000ff24247812 */ /* 0x004fc800078ec0ff */
[----:B------:R-:W-:-:S05]  /*4db10*/  F2FP.F16.E4M3.UNPACK_B R36, R36 ;  /* 0x00000024ff24723e */ /* 0x000fca00020006ff */
[----:B------:R-:W-:-:S05]  /*4db20*/  HADD2.F32 R36, -RZ, R36.H0_H0 ;  /* 0x20000024ff247230 */ /* 0x000fca0000004100 */
[----:B------:R-:W-:-:S04]  /*4db30*/  FMUL R36, R36, UR26 ;  /* 0x0000001a24247c20 */ /* 0x000fc80008400000 */
[----:B----4-:R-:W-:Y:S02]  /*4db40*/  FFMA R40, R79, UR27, R36 ;  /* 0x0000001b4f287c23 */ /* 0x010fe40008000024 */
[----:B------:R-:W0:Y:S01]  /*4db50*/  @!P4 LDC.64 R36, c[0x0][0x5c0] ;  /* 0x00017000ff24cb82 */ /* 0x000e220000000a00 */
[----:B------:R-:W-:Y:S01]  /*4db60*/  LOP3.LUT R0, R0, 0xfffffbff, RZ, 0xc0, !PT ;  /* 0xfffffbff00007812 */ /* 0x000fe200078ec0ff */
        /* <DEDUP_REMOVED lines=14> */
[----:B-1----:R-:W-:Y:S01]  /*4dc50*/  IMAD.U32 R40, RZ, RZ, UR11 ;  /* 0x0000000bff287e24 */ /* 0x002fe2000f8e00ff */
[----:B------:R-:W-:-:S11]  /*4dc60*/  @P4 LOP3.LUT R0, R0, 0x400, RZ, 0xfc, !PT ;  /* 0x0000040000004812 */ /* 0x000fd600078efcff */
        /* <DEDUP_REMOVED lines=14> */
[----:B0-----:R-:W0:Y:S02]  /*4dd50*/  @!P1 LDC.64 R36, c[0x0][0x5c0] ;  /* 0x00017000ff249b82 */ /* 0x001e240000000a00 */
[----:B0-----:R-:W-:Y:S02]  /*4dd60*/  @!P1 IADD3 R36, P0, R40, R36, RZ ;  /* 0x0000002428249210 */ /* 0x001fe40007f1e0ff */
        /* <DEDUP_REMOVED lines=446> */
[----:B------:R-:W-:-:S04]  /*4f950*/  @P6 LOP3.LUT R0, R0, 0x40, RZ, 0xfc, !PT ;  /* 0x0000004000006812 */ /* 0x000fc800078efcff */
[----:B------:R-:W-:Y:S02]  /*4f960*/  LOP3.LUT R0, R0, 0x7fffffff, RZ, 0xc0, !PT ;  /* 0x7fffffff00007812 */ /* 0x000fe400078ec0ff */
[----:B------:R-:W-:Y:S02]  /*4f970*/  @!P4 IADD3.X R99, R32, UR8, R37, P0, P1 ;  /* 0x000000082063cc10 */ /* 0x000fe400087e2425 */
[----:B------:R-:W-:Y:S02]  /*4f980*/  @P4 LOP3.LUT R0, R0, 0x80000000, RZ, 0xfc, !PT ;  /* 0x8000000000004812 */ /* 0x000fe400078efcff */
[----:B------:R-:W-:Y:S02]  /*4f990*/  ISETP.LT.OR P4, PT, R31, 0xea, !P3 ;  /* 0x000000ea1f00780c */ /* 0x000fe40005f81670 */
[----:B------:R-:W-:-:S11]  /*4f9a0*/  LOP3.LUT R0, R0, 0xbfffffff, RZ, 0xc0, !PT ;  /* 0xbfffffff00007812 */ /* 0x000fd600078ec0ff */
[----:B------:R-:W-:Y:S02]  /*4f9b0*/  @P4 LOP3.LUT R0, R0, 0x40000000, RZ, 0xfc, !PT ;  /* 0x4000000000004812 */ /* 0x000fe400078efcff */
[----:B------:R-:W-:Y:S02]  /*4f9c0*/  LOP3.LUT P6, RZ, R33, 0x4, RZ, 0xc0, !PT ;  /* 0x0000000421ff7812 */ /* 0x000fe400078cc0ff */
        /* <DEDUP_REMOVED lines=34> */
[----:B------:R-:W-:-:S02]  /*4fbf0*/  LOP3.LUT R0, R0, 0xfffeffff, RZ, 0xc0, !PT ;  /* 0xfffeffff00007812 */ /* 0x000fc400078ec0ff */
[----:B------:R-:W-:Y:S01]  /*4fc00*/  LOP3.LUT R33, R33, 0xfffffffd, RZ, 0xc0, !PT ;  /* 0xfffffffd21217812 */ /* 0x000fe200078ec0ff */
        /* <DEDUP_REMOVED lines=27> */
[----:B------:R-:W-:-:S04]  /*4fdc0*/  @P6 LOP3.LUT R0, R0, 0x10000, RZ, 0xfc, !PT ;  /* 0x0001000000006812 */ /* 0x000fc800078efcff */
        /* <DEDUP_REMOVED lines=13> */
[----:B------:R-:W-:-:S11]  /*4fea0*/  @!P4 IADD3.X R103, R32, UR8, R37, P0, P1 ;  /* 0x000000082067cc10 */ /* 0x000fd600087e2425 */
[----:B------:R-:W-:Y:S02]  /*4feb0*/  @P3 LOP3.LUT R33, R33, 0x2, RZ, 0xfc, !PT ;  /* 0x0000000221213812 */ /* 0x000fe400078efcff */
[----:B------:R-:W-:Y:S02]  /*4fec0*/  LOP3.LUT P6, RZ, R0, 0x8, RZ, 0xc0, !PT ;  /* 0x0000000800ff7812 */ /* 0x000fe400078cc0ff */
        /* <DEDUP_REMOVED lines=10> */
[----:B------:R-:W-:-:S03]  /*4ff70*/  F2FP.SATFINITE.E4M3.F32.PACK_AB_MERGE_C R40, RZ, R40, RZ ;  /* 0x00000028ff28723e */ /* 0x000fc600048070ff */
[----:B------:R-:W3:Y:S01]  /*4ff80*/  LDL.LU R108, [R1+0xf98] ;  /* 0x000f9800016c7983 */ /* 0x000ee20000300800 */
[----:B0-----:R-:W-:-:S04]  /*4ff90*/  @!P3 IADD3 R70, P0, P1, R24, UR9, R36 ;  /* 0x000000091846bc10 */ /* 0x001fc8000f91e024 */
[----:B------:R-:W-:Y:S02]  /*4ffa0*/  @!P3 IADD3.X R71, R32, UR8, R37, P0, P1 ;  /* 0x000000082047bc10 */ /* 0x000fe400087e2425 */
[----:B------:R-:W-:-:S04]  /*4ffb0*/  ISETP.GE.AND P1, PT, R30, 0x101, PT ;  /* 0x000001011e00780c */ /* 0x000fc80003f26270 */
[----:B------:R-:W-:-:S13]  /*4ffc0*/  ISETP.LT.OR P3, PT, R31, 0x1, !P1 ;  /* 0x000000011f00780c */ /* 0x000fda0004f61670 */
[----:B------:R-:W0:Y:S01]  /*4ffd0*/  @!P3 LDC.64 R36, c[0x0][0x5c0] ;  /* 0x00017000ff24bb82 */ /* 0x000e220000000a00 */
[----:B------:R0:W-:Y:S02]  /*4ffe0*/  @!P5 STG.E.U8 desc[UR30][R76.64+0x80], R40 ;  /* 0x000080284c00d986 */ /* 0x0001e4000c10111e */
[--C-:B0-----:R-:W-:Y:S02]  /*4fff0*/  @!P3 IADD3 R76, P0, P4, R24, UR13, R36.reuse ;  /* 0x0000000d184cbc10 */ /* 0x101fe4000fc1e024 */
[----:B------:R-:W-:-:S06]  /*50000*/  PRMT R36, RZ, 0x7610, R36 ;  /* 0x00007610ff247816 */ /* 0x000fcc0000000024 */
[----:B------:R-:W4:Y:S01]  /*50010*/  @!P6 LDG.E.U8 R36, desc[UR30][R18.64+0x81] ;  /* 0x0000811e1224e981 */ /* 0x000f22000c1e1100 */
[----:B------:R-:W-:Y:S02]  /*50020*/  @!P3 IADD3.X R77, R32, UR12, R37, P0, P4 ;  /* 0x0000000c204dbc10 */ /* 0x000fe400087e8425 */
[----:B------:R-:W-:Y:S01]  /*50030*/  ISETP.LT.OR P4, PT, R31, 0x81, !P2 ;  /* 0x000000811f00780c */ /* 0x000fe20005781670 */
[----:B------:R-:W-:-:S12]  /*50040*/  IMAD.U32 R40, RZ, RZ, UR11 ;  /* 0x0000000bff287e24 */ /* 0x000fd8000f8e00ff */
[----:B------:R-:W-:-:S04]  /*50050*/  @!P4 IADD3 R40, P0, P5, R40, UR9, R24 ;  /* 0x000000092828cc10 */ /* 0x000fc8000fd1e018 */
[----:B------:R-:W-:Y:S02]  /*50060*/  @!P4 IADD3.X R41, R41, UR8, R32, P0, P5 ;  /* 0x000000082929cc10 */ /* 0x000fe400087ea420 */
[----:B----4-:R-:W-:-:S04]  /*50070*/  LOP3.LUT R36, R36, 0xff, RZ, 0xc0, !PT ;  /* 0x000000ff24247812 */ /* 0x010fc800078ec0ff */
[----:B------:R-:W-:-:S05]  /*50080*/  F2FP.F16.E4M3.UNPACK_B R36, R36 ;  /* 0x00000024ff24723e */ /* 0x000fca00020006ff */
[----:B------:R-:W-:-:S05]  /*50090*/  HADD2.F32 R36, -RZ, R36.H0_H0 ;  /* 0x20000024ff247230 */ /* 0x000fca0000004100 */
[----:B------:R-:W-:-:S04]  /*500a0*/  FMUL R36, R36, UR26 ;  /* 0x0000001a24247c20 */ /* 0x000fc80008400000 */
[----:B------:R-:W-:Y:S01]  /*500b0*/  FFMA R36, R107, UR27, R36 ;  /* 0x0000001b6b247c23 */ /* 0x000fe20008000024 */
[----:B------:R-:W-:Y:S01]  /*500c0*/  ISETP.LT.OR P3, PT, R31, 0x2, !P1 ;  /* 0x000000021f00780c */ /* 0x000fe20004f61670 */
[----:B------:R-:W4:Y:S03]  /*500d0*/  LDL.LU R107, [R1+0xf9c] ;  /* 0x000f9c00016b7983 */ /* 0x000f260000300800 */
        /* <DEDUP_REMOVED lines=11> */
[----:B------:R-:W-:Y:S01]  /*50190*/  ISETP.LT.OR P0, PT, R31, 0x82, !P2 ;  /* 0x000000821f00780c */ /* 0x000fe20005701670 */
[----:B------:R-:W-:-:S12]  /*501a0*/  IMAD.U32 R42, RZ, RZ, UR11 ;  /* 0x0000000bff2a7e24 */ /* 0x000fd8000f8e00ff */
[----:B------:R-:W-:Y:S02]  /*501b0*/  @!P0 IADD3 R42, P5, P6, R42, UR9, R24 ;  /* 0x000000092a2a8c10 */ /* 0x000fe4000febe018 */
        /* <DEDUP_REMOVED lines=9> */
[----:B------:R-:W-:-:S05]  /*50250*/  IMAD.U32 R106, RZ, RZ, UR10 ;  /* 0x0000000aff6a7e24 */ /* 0x000fca000f8e00ff */
[----:B------:R-:W-:Y:S02]  /*50260*/  @!P0 IADD3.X R106, R106, UR8, R32, P5, P6 ;  /* 0x000000086a6a8c10 */ /* 0x000fe4000afec420 */
[----:B0-----:R-:W-:Y:S02]  /*50270*/  @!P0 IADD3 R40, P4, R42, R40, RZ ;  /* 0x000000282a288210 */ /* 0x001fe40007f9e0ff */
        /* <DEDUP_REMOVED lines=19> */
[----:B------:R-:W-:Y:S02]  /*503b0*/  @P5 LOP3.LUT R5, R5, 0x10, RZ, 0xfc, !PT ;  /* 0x0000001005055812 */ /* 0x000fe400078efcff */
[----:B------:R-:W-:Y:S02]  /*503c0*/  @!P5 IADD3.X R109, R32, UR12, R37, P0, P4 ;  /* 0x0000000c206ddc10 */ /* 0x000fe400087e8425 */
        /* <DEDUP_REMOVED lines=9> */
[----:B------:R-:W0:Y:S02]  /*50460*/  @!P5 LDC.64 R36, c[0x0][0x5c0] ;  /* 0x00017000ff24db82 */ /* 0x000e240000000a00 */
        /* <DEDUP_REMOVED lines=8> */
[----:B------:R-:W2:Y:S01]  /*504f0*/  @!P3 LDG.E.U8 R36, desc[UR30][R18.64+0x89] ;  /* 0x0000891e1224b981 */ /* 0x000ea2000c1e1100 */
[----:B------:R-:W-:Y:S02]  /*50500*/  @!P5 IADD3.X R111, R32, UR12, R37, P0, P4 ;  /* 0x0000000c206fdc10 */ /* 0x000fe400087e8425 */
[----:B------:R-:W-:Y:S01]  /*50510*/  ISETP.LT.OR P4, PT, R31, 0x89, !P2 ;  /* 0x000000891f00780c */ /* 0x000fe20005781670 */
[----:B-1----:R-:W-:Y:S01]  /*50520*/  IMAD.U32 R40, RZ, RZ, UR11 ;  /* 0x0000000bff287e24 */ /* 0x002fe2000f8e00ff */
[----:B------:R-:W-:Y:S01]  /*50530*/  LOP3.LUT R0, R0, 0xfff7ffff, RZ, 0xc0, !PT ;  /* 0xfff7ffff00007812 */ /* 0x000fe200078ec0ff */
[----:B------:R-:W-:-:S03]  /*50540*/  IMAD.U32 R41, RZ, RZ, UR10 ;  /* 0x0000000aff297e24 */ /* 0x000fc6000f8e00ff */
[----:B------:R-:W-:-:S07]  /*50550*/  @P5 LOP3.LUT R0, R0, 0x80000, RZ, 0xfc, !PT ;  /* 0x0008000000005812 */ /* 0x000fce00078efcff */
[----:B------:R-:W-:-:S04]  /*50560*/  @!P4 IADD3 R40, P0, P5, R40, UR9, R24 ;  /* 0x000000092828cc10 */ /* 0x000fc8000fd1e018 */
[----:B------:R-:W-:Y:S02]  /*50570*/  @!P4 IADD3.X R41, R41, UR8, R32, P0, P5 ;  /* 0x000000082929cc10 */ /* 0x000fe400087ea420 */
[----:B--2---:R-:W-:-:S04]  /*50580*/  LOP3.LUT R36, R36, 0xff, RZ, 0xc0, !PT ;  /* 0x000000ff24247812 */ /* 0x004fc800078ec0ff */
[----:B------:R-:W-:-:S05]  /*50590*/  F2FP.F16.E4M3.UNPACK_B R36, R36 ;  /* 0x00000024ff24723e */ /* 0x000fca00020006ff */
[----:B------:R-:W-:-:S05]  /*505a0*/  HADD2.F32 R36, -RZ, R36.H0_H0 ;  /* 0x20000024ff247230 */ /* 0x000fca0000004100 */
[----:B------:R-:W-:-:S04]  /*505b0*/  FMUL R36, R36, UR26 ;  /* 0x0000001a24247c20 */ /* 0x000fc80008400000 */
[----:B------:R-:W-:Y:S02]  /*505c0*/  FFMA R36, R112, UR27, R36 ;  /* 0x0000001b70247c23 */ /* 0x000fe40008000024 */
[----:B------:R-:W2:Y:S03]  /*505d0*/  LDL.LU R112, [R1+0xfa8] ;  /* 0x000fa80001707983 */ /* 0x000ea60000300800 */
[----:B------:R-:W-:Y:S01]  /*505e0*/  F2FP.SATFINITE.E4M3.F32.PACK_AB_MERGE_C R36, RZ, R36, RZ ;  /* 0x00000024ff24723e */ /* 0x000fe200048070ff */
[----:B------:R-:W3:Y:S04]  /*505f0*/  LDL.LU R114, [R1+0xfac] ;  /* 0x000fac0001727983 */ /* 0x000ee80000300800 */
[----:B------:R0:W-:Y:S01]  /*50600*/  @!P3 STG.E.U8 desc[UR30][R60.64+0x89], R36 ;  /* 0x000089243c00b986 */ /* 0x0001e2000c10111e */
[----:B------:R-:W-:-:S02]  /*50610*/  LOP3.LUT R0, R0, 0xfffbffff, RZ, 0xc0, !PT ;  /* 0xfffbffff00007812 */ /* 0x000fc400078ec0ff */
[----:B------:R-:W-:Y:S01]  /*50620*/  LOP3.LUT R5, R5, 0xffffffbf, RZ, 0xc0, !PT ;  /* 0xffffffbf05057812 */ /* 0x000fe200078ec0ff */
[----:B------:R-:W4:Y:S01]  /*50630*/  LDL.LU R117, [R1+0xfb0] ;  /* 0x000fb00001757983 */ /* 0x000f220000300800 */
[----:B0-----:R-:W0:Y:S01]  /*50640*/  @!P4 LDC.64 R36, c[0x0][0x5c0] ;  /* 0x00017000ff24cb82 */ /* 0x001e220000000a00 */
[----:B------:R-:W-:Y:S01]  /*50650*/  ISETP.LT.OR P3, PT, R31, 0x12, !P1 ;  /* 0x000000121f00780c */ /* 0x000fe20004f61670 */
[----:B------:R-:W-:Y:S01]  /*50660*/  IMAD.U32 R60, RZ, RZ, UR11 ;  /* 0x0000000bff3c7e24 */ /* 0x000fe2000f8e00ff */
[----:B------:R-:W4:Y:S01]  /*50670*/  LDL.LU R116, [R1+0xfb4] ;  /* 0x000fb40001747983 */ /* 0x000f220000300800 */
        /* <DEDUP_REMOVED lines=17> */
[----:B0-----:R-:W-:-:S02]  /*50790*/  @!P3 IADD3 R74, P5, P6, R24, UR13, R36 ;  /* 0x0000000d184abc10 */ /* 0x001fc4000febe024 */
[----:B------:R-:W-:-:S06]  /*507a0*/  PRMT R36, RZ, 0x7610, R36 ;  /* 0x00007610ff247816 */ /* 0x000fcc0000000024 */
[----:B------:R-:W2:Y:S01]  /*507b0*/  @!P0 LDG.E.U8 R36, desc[UR30][R20.64+0x89] ;  /* 0x0000891e14248981 */ /* 0x000ea2000c1e1100 */
[----:B------:R-:W-:Y:S02]  /*507c0*/  @!P3 IADD3.X R75, R32, UR12, R37, P5, P6 ;  /* 0x0000000c204bbc10 */ /* 0x000fe4000afec425 */
[----:B------:R-:W-:Y:S02]  /*507d0*/  ISETP.LT.OR P5, PT, R31, 0x19, !P1 ;  /* 0x000000191f00780c */ /* 0x000fe40004fa1670 */
[----:B-1----:R-:W-:-:S05]  /*507e0*/  @!P0 IADD3 R40, P4, R60, R40, RZ ;  /* 0x000000283c288210 */ /* 0x002fca0007f9e0ff */
[----:B------:R-:W-:Y:S01]  /*507f0*/  @!P0 IMAD.X R41, R61, 0x1, R41, P4 ;  /* 0x000000013d298824 */ /* 0x000fe200020e0629 */
[----:B------:R-:W-:-:S04]  /*50800*/  @P3 LOP3.LUT R0, R0, 0x40000, RZ, 0xfc, !PT ;  /* 0x0004000000003812 */ /* 0x000fc800078efcff */
[----:B------:R-:W-:Y:S02]  /*50810*/  LOP3.LUT P6, RZ, R0, 0x400, RZ, 0xc0, !PT ;  /* 0x0000040000ff7812 */ /* 0x000fe400078cc0ff */
        /* <DEDUP_REMOVED lines=21> */
[----:B---3--:R-:W-:Y:S02]  /*50970*/  FFMA R40, R114, UR27, R36 ;  /* 0x0000001b72287c23 */ /* 0x008fe40008000024 */
        /* <DEDUP_REMOVED lines=27> */
[----:B0-----:R-:W-:Y:S02]  /*50b30*/  @!P4 IADD3 R36, P0, R40, R36, RZ ;  /* 0x000000242824c210 */ /* 0x001fe40007f1e0ff */
[----:B------:R-:W-:-:S06]  /*50b40*/  PRMT R40, RZ, 0x7610, R40 ;  /* 0x00007610ff287816 */ /* 0x000fcc0000000028 */
[----:B------:R-:W3:Y:S01]  /*50b50*/  @!P4 LDG.E.U8 R40, desc[UR30][R20.64+0x90] ;  /* 0x0000901e1428c981 */ /* 0x000ee2000c1e1100 */
[----:B------:R-:W-:Y:S01]  /*50b60*/  ISETP.LT.OR P3, PT, R31, 0x22, !P1 ;  /* 0x000000221f00780c */ /* 0x000fe20004f61670 */
[----:B------:R-:W-:Y:S01]  /*50b70*/  @!P4 IMAD.X R37, R41, 0x1, R37, P0 ;  /* 0x000000012925c824 */ /* 0x000fe200000e0625 */
[----:B------:R-:W-:Y:S01]  /*50b80*/  ISETP.LT.OR P0, PT, R31, 0x92, !P2 ;  /* 0x000000921f00780c */ /* 0x000fe20005701670 */
[----:B------:R-:W-:Y:S02]  /*50b90*/  IMAD.U32 R52, RZ, RZ, UR11 ;  /* 0x0000000bff347e24 */ /* 0x000fe4000f8e00ff */
[----:B------:R-:W-:-:S10]  /*50ba0*/  IMAD.U32 R53, RZ, RZ, UR10 ;  /* 0x0000000aff357e24 */ /* 0x000fd4000f8e00ff */
[----:B------:R-:W-:-:S04]  /*50bb0*/  @!P0 IADD3 R52, P5, P6, R52, UR9, R24 ;  /* 0x0000000934348c10 */ /* 0x000fc8000febe018 */
[----:B------:R-:W-:Y:S02]  /*50bc0*/  @!P0 IADD3.X R53, R53, UR8, R32, P5, P6 ;  /* 0x0000000835358c10 */ /* 0x000fe4000afec420 */
[----:B---3--:R-:W-:-:S04]  /*50bd0*/  LOP3.LUT R40, R40, 0xff, RZ, 0xc0, !PT ;  /* 0x000000ff28287812 */ /* 0x008fc800078ec0ff */
[----:B------:R-:W-:-:S05]  /*50be0*/  F2FP.F16.E4M3.UNPACK_B R40, R40 ;  /* 0x00000028ff28723e */ /* 0x000fca00020006ff */
[----:B------:R-:W-:-:S05]  /*50bf0*/  HADD2.F32 R40, -RZ, R40.H0_H0 ;  /* 0x20000028ff287230 */ /* 0x000fca0000004100 */
[----:B------:R-:W-:-:S04]  /*50c00*/  FMUL R40, R40, UR26 ;  /* 0x0000001a28287c20 */ /* 0x000fc80008400000 */
[----:B------:R-:W-:Y:S01]  /*50c10*/  FFMA R40, R116, UR27, R40 ;  /* 0x0000001b74287c23 */ /* 0x000fe20008000028 */
[----:B------:R-:W-:Y:S01]  /*50c20*/  LOP3.LUT R0, R0, 0xfffffdff, RZ, 0xc0, !PT ;  /* 0xfffffdff00007812 */ /* 0x000fe200078ec0ff */
[----:B------:R-:W3:Y:S03]  /*50c30*/  LDL.LU R116, [R1+0xfbc] ;  /* 0x000fbc0001747983 */ /* 0x000ee60000300800 */
[----:B------:R-:W-:Y:S01]  /*50c40*/  F2FP.SATFINITE.E4M3.F32.PACK_AB_MERGE_C R40, RZ, R40, RZ ;  /* 0x00000028ff28723e */ /* 0x000fe200048070ff */
[----:B------:R-:W4:Y:S04]  /*50c50*/  LDL.LU R120, [R1+0xfc0] ;  /* 0x000fc00001787983 */ /* 0x000f280000300800 */
[----:B------:R0:W-:Y:S01]  /*50c60*/  @!P4 STG.E.U8 desc[UR30][R36.64+0x90], R40 ;  /* 0x000090282400c986 */ /* 0x0001e2000c10111e */
[----:B------:R-:W-:-:S02]  /*50c70*/  @P3 LOP3.LUT R0, R0, 0x200, RZ, 0xfc, !PT ;  /* 0x0000020000003812 */ /* 0x000fc400078efcff */
[----:B------:R-:W-:Y:S01]  /*50c80*/  LOP3.LUT R5, R5, 0xfffffeff, RZ, 0xc0, !PT ;  /* 0xfffffeff05057812 */ /* 0x000fe200078ec0ff */
[----:B------:R-:W4:Y:S01]  /*50c90*/  LDL.LU R121, [R1+0xfc4] ;  /* 0x000fc40001797983 */ /* 0x000f220000300800 */
        /* <DEDUP_REMOVED lines=38> */
[----:B------:R0:W-:Y:S02]  /*50f00*/  @!P6 STG.E.U8 desc[UR30][R78.64+0x98], R40 ;  /* 0x000098284e00e986 */ /* 0x0001e4000c10111e */
[--C-:B0-----:R-:W-:Y:S02]  /*50f10*/  @!P5 IADD3 R78, P0, P4, R24, UR13, R36.reuse ;  /* 0x0000000d184edc10 */ /* 0x101fe4000fc1e024 */
[----:B------:R-:W-:-:S06]  /*50f20*/  PRMT R36, RZ, 0x7610, R36 ;  /* 0x00007610ff247816 */ /* 0x000fcc0000000024 */
[----:B------:R-:W2:Y:S01]  /*50f30*/  @!P3 LDG.E.U8 R36, desc[UR30][R18.64+0x99] ;  /* 0x0000991e1224b981 */ /* 0x000ea2000c1e1100 */
[----:B------:R-:W-:Y:S02]  /*50f40*/  @!P5 IADD3.X R79, R32, UR12, R37, P0, P4 ;  /* 0x0000000c204fdc10 */ /* 0x000fe400087e8425 */
[----:B------:R-:W-:Y:S01]  /*50f50*/  ISETP.LT.OR P4, PT, R31, 0x99, !P2 ;  /* 0x000000991f00780c */ /* 0x000fe20005781670 */
[----:B------:R-:W-:Y:S01]  /*50f60*/  IMAD.U32 R40, RZ, RZ, UR11 ;  /* 0x0000000bff287e24 */ /* 0x000fe2000f8e00ff */
        /* <DEDUP_REMOVED lines=9> */
[----:B----4-:R-:W-:Y:S01]  /*51000*/  FFMA R36, R120, UR27, R36 ;  /* 0x0000001b78247c23 */ /* 0x010fe20008000024 */
[----:B------:R-:W-:Y:S01]  /*51010*/  IMAD.U32 R52, RZ, RZ, UR11 ;  /* 0x0000000bff347e24 */ /* 0x000fe2000f8e00ff */
[----:B------:R-:W2:Y:S03]  /*51020*/  LDL.LU R120, [R1+0xfc8] ;  /* 0x000fc80001787983 */ /* 0x000ea60000300800 */
[----:B------:R-:W-:Y:S01]  /*51030*/  F2FP.SATFINITE.E4M3.F32.PACK_AB_MERGE_C R36, RZ, R36, RZ ;  /* 0x00000024ff24723e */ /* 0x000fe200048070ff */
[----:B------:R-:W-:Y:S01]  /*51040*/  IMAD.U32 R53, RZ, RZ, UR10 ;  /* 0x0000000aff357e24 */ /* 0x000fe2000f8e00ff */
[----:B------:R-:W-:Y:S01]  /*51050*/  LOP3.LUT R0, R0, 0xffefffff, RZ, 0xc0, !PT ;  /* 0xffefffff00007812 */ /* 0x000fe200078ec0ff */
[----:B------:R-:W3:Y:S04]  /*51060*/  LDL.LU R122, [R1+0xfcc] ;  /* 0x000fcc00017a7983 */ /* 0x000ee80000300800 */
[----:B------:R0:W-:Y:S01]  /*51070*/  @!P3 STG.E.U8 desc[UR30][R58.64+0x99], R36 ;  /* 0x000099243a00b986 */ /* 0x0001e2000c10111e */
[----:B------:R-:W-:-:S03]  /*51080*/  LOP3.LUT R5, R5, 0xfffffbff, RZ, 0xc0, !PT ;  /* 0xfffffbff05057812 */ /* 0x000fc600078ec0ff */
[----:B------:R-:W4:Y:S01]  /*51090*/  LDL.LU R125, [R1+0xfd0] ;  /* 0x000fd000017d7983 */ /* 0x000f220000300800 */
[----:B0-----:R-:W0:Y:S01]  /*510a0*/  @!P4 LDC.64 R36, c[0x0][0x5c0] ;  /* 0x00017000ff24cb82 */ /* 0x001e220000000a00 */
[----:B------:R-:W-:Y:S02]  /*510b0*/  ISETP.LT.OR P3, PT, R31, 0x32, !P1 ;  /* 0x000000321f00780c */ /* 0x000fe40004f61670 */
[----:B------:R-:W4:Y:S01]  /*510c0*/  LDL.LU R124, [R1+0xfd4] ;  /* 0x000fd400017c7983 */ /* 0x000f220000300800 */
        /* <DEDUP_REMOVED lines=163> */
[----:B------:R-:W-:-:S12]  /*51b00*/  IMAD.U32 R49, RZ, RZ, UR10 ;  /* 0x0000000aff317e24 */ /* 0x000fd8000f8e00ff */
        /* <DEDUP_REMOVED lines=501> */
[----:B------:R-:W-:-:S05]  /*53a60*/  F2FP.SATFINITE.E4M3.F32.PACK_AB_MERGE_C R40, RZ, R40, RZ ;  /* 0x00000028ff28723e */ /* 0x000fca00048070ff */
[----:B------:R0:W-:Y:S02]  /*53a70*/  @!P4 STG.E.U8 desc[UR30][R36.64+0xd8], R40 ;  /* 0x0000d8282400c986 */ /* 0x0001e4000c10111e */
[----:B0-----:R-:W0:Y:S08]  /*53a80*/  @!P3 LDC.64 R36, c[0x0][0x5c0] ;  /* 0x00017000ff24bb82 */ /* 0x001e300000000a00 */
[----:B------:R-:W1:Y:S01]  /*53a90*/  @!P0 LDC.64 R40, c[0x0][0x5c0] ;  /* 0x00017000ff288b82 */ /* 0x000e620000000a00 */
[----:B0-----:R-:W-:-:S02]  /*53aa0*/  @!P3 IADD3 R66, P5, P6, R24, UR13, R36 ;  /* 0x0000000d1842bc10 */ /* 0x001fc4000febe024 */
[----:B------:R-:W-:-:S06]  /*53ab0*/  PRMT R36, RZ, 0x7610, R36 ;  /* 0x00007610ff247816 */ /* 0x000fcc0000000024 */
[----:B------:R-:W4:Y:S01]  /*53ac0*/  @!P0 LDG.E.U8 R36, desc[UR30][R20.64+0xd9] ;  /* 0x0000d91e14248981 */ /* 0x000f22000c1e1100 */
[----:B------:R-:W-:Y:S02]  /*53ad0*/  @!P3 IADD3.X R67, R32, UR12, R37, P5, P6 ;  /* 0x0000000c2043bc10 */ /* 0x000fe4000afec425 */
[----:B------:R-:W-:Y:S02]  /*53ae0*/  ISETP.LT.OR P5, PT, R31, 0xb9, !P1 ;  /* 0x000000b91f00780c */ /* 0x000fe40004fa1670 */
[----:B-1----:R-:W-:-:S05]  /*53af0*/  @!P0 IADD3 R40, P4, R44, R40, RZ ;  /* 0x000000282c288210 */ /* 0x002fca0007f9e0ff */
[----:B------:R-:W-:Y:S01]  /*53b00*/  @!P0 IMAD.X R41, R45, 0x1, R41, P4 ;  /* 0x000000012d298824 */ /* 0x000fe200020e0629 */
[----:B------:R-:W-:-:S04]  /*53b10*/  @P3 LOP3.LUT R0, R0, 0x10000000, RZ, 0xfc, !PT ;  /* 0x1000000000003812 */ /* 0x000fc800078efcff */
[----:B------:R-:W-:Y:S02]  /*53b20*/  LOP3.LUT P6, RZ, R0, 0x80, RZ, 0xc0, !PT ;  /* 0x0000008000ff7812 */ /* 0x000fe400078cc0ff */
        /* <DEDUP_REMOVED lines=9> */
[----:B0-----:R-:W0:Y:S02]  /*53bc0*/  @!P5 LDC.64 R36, c[0x0][0x5c0] ;  /* 0x00017000ff24db82 */ /* 0x001e240000000a00 */
[--C-:B0-----:R-:W-:Y:S02]  /*53bd0*/  @!P5 IADD3 R154, P0, P4, R24, UR13, R36.reuse ;  /* 0x0000000d189adc10 */ /* 0x101fe4000fc1e024 */
[----:B------:R-:W-:-:S06]  /*53be0*/  PRMT R36, RZ, 0x7610, R36 ;  /* 0x00007610ff247816 */ /* 0x000fcc0000000024 */
[----:B------:R-:W4:Y:S01]  /*53bf0*/  @!P6 LDG.E.U8 R36, desc[UR30][R18.64+0xe0] ;  /* 0x0000e01e1224e981 */ /* 0x000f22000c1e1100 */
[----:B------:R-:W-:Y:S02]  /*53c00*/  @P5 LOP3.LUT R5, R5, 0x8000000, RZ, 0xfc, !PT ;  /* 0x0800000005055812 */ /* 0x000fe400078efcff */
[----:B------:R-:W-:Y:S02]  /*53c10*/  @!P5 IADD3.X R155, R32, UR12, R37, P0, P4 ;  /* 0x0000000c209bdc10 */ /* 0x000fe400087e8425 */
[----:B------:R-:W-:Y:S02]  /*53c20*/  ISETP.LT.OR P5, PT, R31, 0xba, !P1 ;  /* 0x000000ba1f00780c */ /* 0x000fe40004fa1670 */
[----:B------:R-:W-:-:S11]  /*53c30*/  LOP3.LUT R5, R5, 0xfbffffff, RZ, 0xc0, !PT ;  /* 0xfbffffff05057812 */ /* 0x000fd600078ec0ff */
[----:B------:R-:W-:Y:S02]  /*53c40*/  @P5 LOP3.LUT R5, R5, 0x4000000, RZ, 0xfc, !PT ;  /* 0x0400000005055812 */ /* 0x000fe400078efcff */
[----:B------:R-:W-:Y:S02]  /*53c50*/  LOP3.LUT P3, RZ, R0, 0x40, RZ, 0xc0, !PT ;  /* 0x0000004000ff7812 */ /* 0x000fe4000786c0ff */
        /* <DEDUP_REMOVED lines=8> */
[----:B------:R-:W3:Y:S01]  /*53ce0*/  LDL.LU R2, [R1+0x1054] ;  /* 0x0010540001027983 */ /* 0x000ee20000300800 */
        /* <DEDUP_REMOVED lines=8> */
[----:B------:R-:W4:Y:S01]  /*53d70*/  @!P3 LDG.E.U8 R36, desc[UR30][R18.64+0xe1] ;  /* 0x0000e11e1224b981 */ /* 0x000f22000c1e1100 */
[----:B------:R-:W-:Y:S02]  /*53d80*/  @!P5 IADD3.X R101, R32, UR12, R37, P0, P4 ;  /* 0x0000000c2065dc10 */ /* 0x000fe400087e8425 */
[----:B------:R-:W-:Y:S01]  /*53d90*/  ISETP.LT.OR P4, PT, R31, 0xe1, !P2 ;  /* 0x000000e11f00780c */ /* 0x000fe20005781670 */
[----:B------:R-:W-:Y:S01]  /*53da0*/  IMAD.U32 R40, RZ, RZ, UR11 ;  /* 0x0000000bff287e24 */ /* 0x000fe2000f8e00ff */
[----:B------:R-:W-:-:S11]  /*53db0*/  @P5 LOP3.LUT R0, R0, 0x80, RZ, 0xfc, !PT ;  /* 0x0000008000005812 */ /* 0x000fd600078efcff */
[----:B------:R-:W-:-:S04]  /*53dc0*/  @!P4 IADD3 R40, P0, P5, R40, UR9, R24 ;  /* 0x000000092828cc10 */ /* 0x000fc8000fd1e018 */
[----:B------:R-:W-:Y:S02]  /*53dd0*/  @!P4 IADD3.X R41, R41, UR8, R32, P0, P5 ;  /* 0x000000082929cc10 */ /* 0x000fe400087ea420 */
[----:B----4-:R-:W-:-:S04]  /*53de0*/  LOP3.LUT R36, R36, 0xff, RZ, 0xc0, !PT ;  /* 0x000000ff24247812 */ /* 0x010fc800078ec0ff */
[----:B------:R-:W-:-:S05]  /*53df0*/  F2FP.F16.E4M3.UNPACK_B R36, R36 ;  /* 0x00000024ff24723e */ /* 0x000fca00020006ff */
[----:B------:R-:W-:-:S05]  /*53e00*/  HADD2.F32 R36, -RZ, R36.H0_H0 ;  /* 0x20000024ff247230 */ /* 0x000fca0000004100 */
[----:B------:R-:W-:-:S04]  /*53e10*/  FMUL R36, R36, UR26 ;  /* 0x0000001a24247c20 */ /* 0x000fc80008400000 */
[----:B--2---:R-:W-:Y:S01]  /*53e20*/  FFMA R36, R9, UR27, R36 ;  /* 0x0000001b09247c23 */ /* 0x004fe20008000024 */
[----:B------:R-:W-:Y:S01]  /*53e30*/  IMAD.U32 R44, RZ, RZ, UR11 ;  /* 0x0000000bff2c7e24 */ /* 0x000fe2000f8e00ff */
[----:B------:R-:W2:Y:S03]  /*53e40*/  LDL.LU R9, [R1+0x1058] ;  /* 0x0010580001097983 */ /* 0x000ea60000300800 */
[----:B------:R-:W-:-:S05]  /*53e50*/  F2FP.SATFINITE.E4M3.F32.PACK_AB_MERGE_C R36, RZ, R36, RZ ;  /* 0x00000024ff24723e */ /* 0x000fca00048070ff */
[----:B------:R0:W-:Y:S02]  /*53e60*/  @!P3 STG.E.U8 desc[UR30][R46.64+0xe1], R36 ;  /* 0x0000e1242e00b986 */ /* 0x0001e4000c10111e */
[----:B0-----:R-:W0:Y:S02]  /*53e70*/  @!P4 LDC.64 R36, c[0x0][0x5c0] ;  /* 0x00017000ff24cb82 */ /* 0x001e240000000a00 */
[----:B0-----:R-:W-:Y:S02]  /*53e80*/  @!P4 IADD3 R36, P0, R40, R36, RZ ;  /* 0x000000242824c210 */ /* 0x001fe40007f1e0ff */
[----:B------:R-:W-:-:S06]  /*53e90*/  PRMT R40, RZ, 0x7610, R40 ;  /* 0x00007610ff287816 */ /* 0x000fcc0000000028 */
[----:B------:R-:W4:Y:S01]  /*53ea0*/  @!P4 LDG.E.U8 R40, desc[UR30][R20.64+0xe0] ;  /* 0x0000e01e1428c981 */ /* 0x000f22000c1e1100 */
[----:B------:R-:W-:Y:S01]  /*53eb0*/  ISETP.LT.OR P3, PT, R31, 0xc2, !P1 ;  /* 0x000000c21f00780c */ /* 0x000fe20004f61670 */
[----:B------:R-:W-:Y:S01]  /*53ec0*/  @!P4 IMAD.X R37, R41, 0x1, R37, P0 ;  /* 0x000000012925c824 */ /* 0x000fe200000e0625 */
        /* <DEDUP_REMOVED lines=8> */
[----:B---3--:R-:W-:Y:S01]  /*53f50*/  FFMA R40, R2, UR27, R40 ;  /* 0x0000001b02287c23 */ /* 0x008fe20008000028 */
        /* <DEDUP_REMOVED lines=81> */
[----:B---3--:R-:W-:Y:S02]  /*54470*/  FFMA R40, R2, UR27, R40 ;  /* 0x0000001b02287c23 */ /* 0x008fe40008000028 */
        /* <DEDUP_REMOVED lines=31> */
[----:B------:R-:W-:-:S04]  /*54670*/  LOP3.LUT R0, R0, 0xbfffffff, RZ, 0xc0, !PT ;  /* 0xbfffffff00007812 */ /* 0x000fc800078ec0ff */
[----:B------:R-:W-:-:S04]  /*54680*/  @P3 LOP3.LUT R0, R0, 0x40000000, RZ, 0xfc, !PT ;  /* 0x4000000000003812 */ /* 0x000fc800078efcff */
        /* <DEDUP_REMOVED lines=103> */
[----:B------:R-:W-:Y:S02]  /*54d00*/  @P5 LOP3.LUT R5, R5, 0x4, RZ, 0xfc, !PT ;  /* 0x0000000405055812 */ /* 0x000fe400078efcff */
[----:B----4-:R-:W-:-:S04]  /*54d10*/  LOP3.LUT R36, R36, 0xff, RZ, 0xc0, !PT ;  /* 0x000000ff24247812 */ /* 0x010fc800078ec0ff */
[----:B------:R-:W-:-:S05]  /*54d20*/  F2FP.F16.E4M3.UNPACK_B R36, R36 ;  /* 0x00000024ff24723e */ /* 0x000fca00020006ff */
[----:B------:R-:W-:-:S05]  /*54d30*/  HADD2.F32 R36, -RZ, R36.H0_H0 ;  /* 0x20000024ff247230 */ /* 0x000fca0000004100 */
[----:B------:R-:W-:-:S04]  /*54d40*/  FMUL R36, R36, UR26 ;  /* 0x0000001a24247c20 */ /* 0x000fc80008400000 */
[----:B--2---:R-:W-:-:S05]  /*54d50*/  FFMA R36, R9, UR27, R36 ;  /* 0x0000001b09247c23 */ /* 0x004fca0008000024 */
[----:B------:R-:W-:-:S05]  /*54d60*/  F2FP.SATFINITE.E4M3.F32.PACK_AB_MERGE_C R36, RZ, R36, RZ ;  /* 0x00000024ff24723e */ /* 0x000fca00048070ff */
[----:B------:R0:W-:Y:S02]  /*54d70*/  @!P3 STG.E.U8 desc[UR30][R70.64+0xf9], R36 ;  /* 0x0000f9244600b986 */ /* 0x0001e4000c10111e */
[----:B0-----:R-:W0:Y:S01]  /*54d80*/  @!P4 LDC.64 R36, c[0x0][0x5c0] ;  /* 0x00017000ff24cb82 */ /* 0x001e220000000a00 */
[----:B------:R-:W-:Y:S01]  /*54d90*/  LOP3.LUT P3, RZ, R33, 0x1, RZ, 0xc0, !PT ;  /* 0x0000000121ff7812 */ /* 0x000fe2000786c0ff */
[----:B------:R-:W-:-:S05]  /*54da0*/  IMAD.U32 R33, RZ, RZ, UR11 ;  /* 0x0000000bff217e24 */ /* 0x000fca000f8e00ff */
[----:B------:R-:W-:-:S04]  /*54db0*/  @!P4 IADD3 R33, P0, P5, R33, UR9, R24 ;  /* 0x000000092121cc10 */ /* 0x000fc8000fd1e018 */
[----:B------:R-:W-:Y:S02]  /*54dc0*/  @!P4 IADD3.X R40, R40, UR8, R32, P0, P5 ;  /* 0x000000082828cc10 */ /* 0x000fe400087ea420 */
[----:B0-----:R-:W-:Y:S02]  /*54dd0*/  @!P4 IADD3 R36, P0, R33, R36, RZ ;  /* 0x000000242124c210 */ /* 0x001fe40007f1e0ff */
[----:B------:R-:W-:-:S06]  /*54de0*/  PRMT R33, RZ, 0x7610, R33 ;  /* 0x00007610ff217816 */ /* 0x000fcc0000000021 */
[----:B------:R-:W2:Y:S01]  /*54df0*/  @!P4 LDG.E.U8 R33, desc[UR30][R20.64+0xf8] ;  /* 0x0000f81e1421c981 */ /* 0x000ea2000c1e1100 */
[----:B------:R-:W-:Y:S01]  /*54e00*/  @!P4 IMAD.X R37, R40, 0x1, R37, P0 ;  /* 0x000000012825c824 */ /* 0x000fe200000e0625 */
[----:B------:R-:W-:Y:S02]  /*54e10*/  ISETP.LT.OR P0, PT, R31, 0xfa, !P2 ;  /* 0x000000fa1f00780c */ /* 0x000fe40005701670 */
[----:B------:R-:W-:Y:S04]  /*54e20*/  STL.64 [R1+0x1df0], R18 ;  /* 0x001df01201007387 */ /* 0x000fe80000100a00 */
[----:B------:R-:W4:Y:S01]  /*54e30*/  LDL.LU R9, [R1+0x1088] ;  /* 0x0010880001097983 */ /* 0x000f220000300800 */
[----:B------:R-:W-:Y:S02]  /*54e40*/  LOP3.LUT R34, R34, 0xfffffffd, RZ, 0xc0, !PT ;  /* 0xfffffffd22227812 */ /* 0x000fe400078ec0ff */
[----:B--2---:R-:W-:-:S04]  /*54e50*/  LOP3.LUT R33, R33, 0xff, RZ, 0xc0, !PT ;  /* 0x000000ff21217812 */ /* 0x004fc800078ec0ff */
[----:B------:R-:W0:Y:S01]  /*54e60*/  @!P0 LDC.64 R40, c[0x0][0x5c0] ;  /* 0x00017000ff288b82 */ /* 0x000e220000000a00 */
[----:B------:R-:W-:-:S05]  /*54e70*/  F2FP.F16.E4M3.UNPACK_B R33, R33 ;  /* 0x00000021ff21723e */ /* 0x000fca00020006ff */
[----:B------:R-:W-:-:S05]  /*54e80*/  HADD2.F32 R33, -RZ, R33.H0_H0 ;  /* 0x20000021ff217230 */ /* 0x000fca0000004100 */
[----:B------:R-:W-:-:S04]  /*54e90*/  FMUL R33, R33, UR26 ;  /* 0x0000001a21217c20 */ /* 0x000fc80008400000 */
[----:B---3--:R-:W-:Y:S01]  /*54ea0*/  FFMA R33, R2, UR27, R33 ;  /* 0x0000001b02217c23 */ /* 0x008fe20008000021 */
[----:B------:R-:W-:Y:S01]  /*54eb0*/  @P2 LOP3.LUT R34, R34, 0x2, RZ, 0xfc, !PT ;  /* 0x0000000222222812 */ /* 0x000fe200078efcff */
[----:B------:R-:W-:Y:S01]  /*54ec0*/  IMAD.U32 R44, RZ, RZ, UR11 ;  /* 0x0000000bff2c7e24 */ /* 0x000fe2000f8e00ff */
[----:B------:R-:W2:Y:S02]  /*54ed0*/  LDL.LU R2, [R1+0x108c] ;  /* 0x00108c0001027983 */ /* 0x000ea40000300800 */
[----:B------:R-:W-:-:S05]  /*54ee0*/  F2FP.SATFINITE.E4M3.F32.PACK_AB_MERGE_C R33, RZ, R33, RZ ;  /* 0x00000021ff21723e */ /* 0x000fca00048070ff */
[----:B------:R1:W-:Y:S02]  /*54ef0*/  @!P4 STG.E.U8 desc[UR30][R36.64+0xf8], R33 ;  /* 0x0000f8212400c986 */ /* 0x0003e4000c10111e */
[----:B-1----:R-:W-:-:S06]  /*54f00*/  PRMT R33, RZ, 0x7610, R33 ;  /* 0x00007610ff217816 */ /* 0x002fcc0000000021 */
[----:B------:R-:W3:Y:S01]  /*54f10*/  @!P0 LDG.E.U8 R33, desc[UR30][R20.64+0xf9] ;  /* 0x0000f91e14218981 */ /* 0x000ee2000c1e1100 */
[----:B------:R-:W-:-:S13]  /*54f20*/  ISETP.LT.OR P2, PT, R31, 0xf2, !P1 ;  /* 0x000000f21f00780c */ /* 0x000fda0004f41670 */
[----:B------:R-:W1:Y:S01]  /*54f30*/  @!P2 LDC.64 R36, c[0x0][0x5c0] ;  /* 0x00017000ff24ab82 */ /* 0x000e620000000a00 */
[----:B------:R-:W-:Y:S01]  /*54f40*/  IMAD.U32 R45, RZ, RZ, UR10 ;  /* 0x0000000aff2d7e24 */ /* 0x000fe2000f8e00ff */
[----:B------:R-:W-:-:S04]  /*54f50*/  @!P0 IADD3 R44, P5, P6, R44, UR9, R24 ;  /* 0x000000092c2c8c10 */ /* 0x000fc8000febe018 */
[----:B------:R-:W-:Y:S02]  /*54f60*/  @!P0 IADD3.X R45, R45, UR8, R32, P5, P6 ;  /* 0x000000082d2d8c10 */ /* 0x000fe4000afec420 */
[----:B0-----:R-:W-:-:S05]  /*54f70*/  @!P0 IADD3 R40, P4, R44, R40, RZ ;  /* 0x000000282c288210 */ /* 0x001fca0007f9e0ff */
[----:B------:R-:W-:Y:S01]  /*54f80*/  @!P0 IMAD.X R41, R45, 0x1, R41, P4 ;  /* 0x000000012d298824 */ /* 0x000fe200020e0629 */
[----:B-1----:R-:W-:-:S04]  /*54f90*/  @!P2 IADD3 R70, P5, P6, R24, UR13, R36 ;  /* 0x0000000d1846ac10 */ /* 0x002fc8000febe024 */
[----:B------:R-:W-:Y:S02]  /*54fa0*/  @!P2 IADD3.X R71, R32, UR12, R37, P5, P6 ;  /* 0x0000000c2047ac10 */ /* 0x000fe4000afec425 */
[----:B------:R-:W-:Y:S02]  /*54fb0*/  ISETP.LT.OR P6, PT, R31, 0x1, !P1 ;  /* 0x000000011f00780c */ /* 0x000fe40004fc1670 */
[----:B---3--:R-:W-:-:S04]  /*54fc0*/  LOP3.LUT R33, R33, 0xff, RZ, 0xc0, !PT ;  /* 0x000000ff21217812 */ /* 0x008fc800078ec0ff */
[----:B------:R-:W-:-:S05]  /*54fd0*/  F2FP.F16.E4M3.UNPACK_B R33, R33 ;  /* 0x00000021ff21723e */ /* 0x000fca00020006ff */
[----:B------:R-:W-:-:S05]  /*54fe0*/  HADD2.F32 R33, -RZ, R33.H0_H0 ;  /* 0x20000021ff217230 */ /* 0x000fca0000004100 */
[----:B------:R-:W-:-:S04]  /*54ff0*/  FMUL R33, R33, UR26 ;  /* 0x0000001a21217c20 */ /* 0x000fc80008400000 */
[----:B----4-:R-:W-:Y:S01]  /*55000*/  FFMA R33, R9, UR27, R33 ;  /* 0x0000001b09217c23 */ /* 0x010fe20008000021 */
[----:B------:R-:W-:Y:S01]  /*55010*/  LOP3.LUT R5, R5, 0xfffffffd, RZ, 0xc0, !PT ;  /* 0xfffffffd05057812 */ /* 0x000fe200078ec0ff */
[----:B------:R-:W3:Y:S03]  /*55020*/  LDL.LU R9, [R1+0x1090] ;  /* 0x0010900001097983 */ /* 0x000ee60000300800 */
[----:B------:R-:W-:-:S05]  /*55030*/  F2FP.SATFINITE.E4M3.F32.PACK_AB_MERGE_C R33, RZ, R33, RZ ;  /* 0x00000021ff21723e */ /* 0x000fca00048070ff */
[----:B------:R0:W-:Y:S02]  /*55040*/  @!P0 STG.E.U8 desc[UR30][R40.64+0xf9], R33 ;  /* 0x0000f92128008986 */ /* 0x0001e4000c10111e */
[----:B0-----:R-:W-:-:S06]  /*55050*/  PRMT R33, RZ, 0x7610, R33 ;  /* 0x00007610ff217816 */ /* 0x001fcc0000000021 */
[----:B------:R-:W4:Y:S01]  /*55060*/  @!P6 LDG.E.U8 R33, desc[UR30][R22.64] ;  /* 0x0000001e1621e981 */ /* 0x000f22000c1e1100 */
[----:B------:R-:W-:Y:S02]  /*55070*/  @P2 LOP3.LUT R5, R5, 0x2, RZ, 0xfc, !PT ;  /* 0x0000000205052812 */ /* 0x000fe400078efcff */
[----:B------:R-:W-:Y:S02]  /*55080*/  LOP3.LUT P2, RZ, R0, 0x8, RZ, 0xc0, !PT ;  /* 0x0000000800ff7812 */ /* 0x000fe4000784c0ff */
[----:B------:R-:W-:-:S13]  /*55090*/  ISETP.LT.OR P5, PT, R31, 0xf9, !P1 ;  /* 0x000000f91f00780c */ /* 0x000fda0004fa1670 */
[----:B------:R-:W0:Y:S02]  /*550a0*/  @!P5 LDC.64 R36, c[0x0][0x5c0] ;  /* 0x00017000ff24db82 */ /* 0x000e240000000a00 */
[----:B0-----:R-:W-:Y:S02]  /*550b0*/  @!P5 IADD3 R44, P0, P4, R24, UR13, R36 ;  /* 0x0000000d182cdc10 */ /* 0x001fe4000fc1e024 */
[----:B----4-:R-:W-:-:S04]  /*550c0*/  LOP3.LUT R33, R33, 0xff, RZ, 0xc0, !PT ;  /* 0x000000ff21217812 */ /* 0x010fc800078ec0ff */
[----:B------:R-:W-:-:S05]  /*550d0*/  F2FP.F16.E4M3.UNPACK_B R33, R33 ;  /* 0x00000021ff21723e */ /* 0x000fca00020006ff */
[----:B------:R-:W-:-:S05]  /*550e0*/  HADD2.F32 R33, -RZ, R33.H0_H0 ;  /* 0x20000021ff217230 */ /* 0x000fca0000004100 */
[----:B------:R-:W-:-:S04]  /*550f0*/  FMUL R33, R33, UR26 ;  /* 0x0000001a21217c20 */ /* 0x000fc80008400000 */
[----:B--2---:R-:W-:Y:S01]  /*55100*/  FFMA R33, R2, UR27, R33 ;  /* 0x0000001b02217c23 */ /* 0x004fe20008000021 */
[----:B------:R-:W-:Y:S02]  /*55110*/  @!P5 IADD3.X R45, R32, UR12, R37, P0, P4 ;  /* 0x0000000c202ddc10 */ /* 0x000fe400087e8425 */
[----:B------:R-:W-:Y:S01]  /*55120*/  LOP3.LUT R34, R34, 0xfffeffff, RZ, 0xc0, !PT ;  /* 0xfffeffff22227812 */ /* 0x000fe200078ec0ff */
[----:B------:R-:W-:Y:S01]  /*55130*/  IMAD.U32 R40, RZ, RZ, UR10 ;  /* 0x0000000aff287e24 */ /* 0x000fe2000f8e00ff */
[----:B------:R-:W-:Y:S01]  /*55140*/  F2FP.SATFINITE.E4M3.F32.PACK_AB_MERGE_C R33, RZ, R33, RZ ;  /* 0x00000021ff21723e */ /* 0x000fe200048070ff */
[----:B------:R-:W2:Y:S04]  /*55150*/  LDL.LU R2, [R1+0x1094] ;  /* 0x0010940001027983 */ /* 0x000ea80000300800 */
[----:B------:R0:W-:Y:S02]  /*55160*/  @!P6 STG.E.U8 desc[UR30][R76.64], R33 ;  /* 0x000000214c00e986 */ /* 0x0001e4000c10111e */
[----:B0-----:R-:W-:-:S06]  /*55170*/  PRMT R33, RZ, 0x7610, R33 ;  /* 0x00007610ff217816 */ /* 0x001fcc0000000021 */
[----:B------:R-:W4:Y:S01]  /*55180*/  @!P2 LDG.E.U8 R33, desc[UR30][R22.64+0x1] ;  /* 0x0000011e1621a981 */ /* 0x000f22000c1e1100 */
[----:B------:R-:W-:-:S13]  /*55190*/  ISETP.LT.OR P5, PT, R31, 0xfa, !P1 ;  /* 0x000000fa1f00780c */ /* 0x000fda0004fa1670 */
[----:B------:R-:W0:Y:S01]  /*551a0*/  @!P5 LDC.64 R36, c[0x0][0x5c0] ;  /* 0x00017000ff24db82 */ /* 0x000e220000000a00 */
[----:B------:R-:W-:Y:S02]  /*551b0*/  @P1 LOP3.LUT R34, R34, 0x10000, RZ, 0xfc, !PT ;  /* 0x0001000022221812 */ /* 0x000fe400078efcff */
[----:B------:R-:W-:Y:S02]  /*551c0*/  ISETP.LT.OR P1, PT, R31, 0x101, !P3 ;  /* 0x000001011f00780c */ /* 0x000fe40005f21670 */
[----:B0-----:R-:W-:-:S04]  /*551d0*/  @!P5 IADD3 R168, P0, P4, R24, UR13, R36 ;  /* 0x0000000d18a8dc10 */ /* 0x001fc8000fc1e024 */
[----:B------:R-:W-:-:S07]  /*551e0*/  @!P5 IADD3.X R169, R32, UR12, R37, P0, P4 ;  /* 0x0000000c20a9dc10 */ /* 0x000fce00087e8425 */
[----:B------:R-:W0:Y:S02]  /*551f0*/  @!P1 LDC.64 R36, c[0x0][0x5c0] ;  /* 0x00017000ff249b82 */ /* 0x000e240000000a00 */
[----:B0-----:R-:W-:-:S04]  /*55200*/  @!P1 IADD3 R170, P0, P4, R24, UR11, R36 ;  /* 0x0000000b18aa9c10 */ /* 0x001fc8000fc1e024 */
[----:B------:R-:W-:Y:S02]  /*55210*/  @!P1 IADD3.X R171, R32, UR10, R37, P0, P4 ;  /* 0x0000000a20ab9c10 */ /* 0x000fe400087e8425 */
[----:B------:R-:W-:-:S04]  /*55220*/  ISETP.GE.AND P0, PT, R30, 0x109, PT ;  /* 0x000001091e00780c */ /* 0x000fc80003f06270 */
[----:B------:R-:W-:-:S13]  /*55230*/  ISETP.LT.OR P5, PT, R31, 0x1, !P0 ;  /* 0x000000011f00780c */ /* 0x000fda00047a1670 */
[----:B------:R-:W0:Y:S01]  /*55240*/  @!P5 LDC.64 R36, c[0x0][0x5c0] ;  /* 0x00017000ff24db82 */ /* 0x000e220000000a00 */
        /* <DEDUP_REMOVED lines=8> */
[----:B-1----:R-:W-:-:S05]  /*552d0*/  IMAD.U32 R33, RZ, RZ, UR11 ;  /* 0x0000000bff217e24 */ /* 0x002fca000f8e00ff */
[----:B------:R-:W-:-:S04]  /*552e0*/  @!P5 IADD3 R33, P4, P6, R33, UR13, R24 ;  /* 0x0000000d2121dc10 */ /* 0x000fc8000fe9e018 */
[----:B------:R-:W-:Y:S02]  /*552f0*/  @!P5 IADD3.X R40, R40, UR12, R32, P4, P6 ;  /* 0x0000000c2828dc10 */ /* 0x000fe4000a7ec420 */
[----:B0-----:R-:W-:Y:S02]  /*55300*/  @!P5 IADD3 R36, P4, R33, R36, RZ ;  /* 0x000000242124d210 */ /* 0x001fe40007f9e0ff */
[----:B------:R-:W-:-:S06]  /*55310*/  PRMT R33, RZ, 0x7610, R33 ;  /* 0x00007610ff217816 */ /* 0x000fcc0000000021 */
[----:B------:R-:W4:Y:S01]  /*55320*/  @!P5 LDG.E.U8 R33, desc[UR30][R28.64] ;  /* 0x0000001e1c21d981 */ /* 0x000f22000c1e1100 */
[----:B------:R-:W-:Y:S01]  /*55330*/  @!P5 IMAD.X R37, R40, 0x1, R37, P4 ;  /* 0x000000012825d824 */ /* 0x000fe200020e0625 */
[----:B------:R-:W-:Y:S02]  /*55340*/  ISETP.LT.OR P4, PT, R31, 0x2, !P0 ;  /* 0x000000021f00780c */ /* 0x000fe40004781670 */
[----:B------:R-:W-:Y:S02]  /*55350*/  LOP3.LUT R0, R0, 0xfffdffff, RZ, 0xc0, !PT ;  /* 0xfffdffff00007812 */ /* 0x000fe400078ec0ff */
[----:B----4-:R-:W-:-:S09]  /*55360*/  LOP3.LUT R33, R33, 0xff, RZ, 0xc0, !PT ;  /* 0x000000ff21217812 */ /* 0x010fd200078ec0ff */
[----:B------:R-:W0:Y:S01]  /*55370*/  @!P4 LDC.64 R40, c[0x0][0x5c0] ;  /* 0x00017000ff28cb82 */ /* 0x000e220000000a00 */
[----:B------:R-:W-:-:S05]  /*55380*/  F2FP.F16.E4M3.UNPACK_B R33, R33 ;  /* 0x00000021ff21723e */ /* 0x000fca00020006ff */
[----:B------:R-:W-:-:S05]  /*55390*/  HADD2.F32 R33, -RZ, R33.H0_H0 ;  /* 0x20000021ff217230 */ /* 0x000fca0000004100 */
[----:B------:R-:W-:-:S04]  /*553a0*/  FMUL R33, R33, UR26 ;  /* 0x0000001a21217c20 */ /* 0x000fc80008400000 */
[----:B--2---:R-:W-:Y:S01]  /*553b0*/  FFMA R33, R2, UR27, R33 ;  /* 0x0000001b02217c23 */ /* 0x004fe20008000021 */
[----:B------:R-:W-:Y:S02]  /*553c0*/  @P1 LOP3.LUT R0, R0, 0x20000, RZ, 0xfc, !PT ;  /* 0x0002000000001812 */ /* 0x000fe400078efcff */
[----:B------:R-:W-:Y:S01]  /*553d0*/  LOP3.LUT R34, R34, 0x7fffffff, RZ, 0xc0, !PT ;  /* 0x7fffffff22227812 */ /* 0x000fe200078ec0ff */
[----:B------:R-:W-:Y:S01]  /*553e0*/  IMAD.U32 R42, RZ, RZ, UR11 ;  /* 0x0000000bff2a7e24 */ /* 0x000fe2000f8e00ff */
[----:B------:R-:W-:Y:S01]  /*553f0*/  F2FP.SATFINITE.E4M3.F32.PACK_AB_MERGE_C R33, RZ, R33, RZ ;  /* 0x00000021ff21723e */ /* 0x000fe200048070ff */
[----:B------:R-:W-:Y:S01]  /*55400*/  IMAD.U32 R43, RZ, RZ, UR10 ;  /* 0x0000000aff2b7e24 */ /* 0x000fe2000f8e00ff */
[----:B------:R-:W2:Y:S04]  /*55410*/  LDL.LU R2, [R1+0x109c] ;  /* 0x00109c0001027983 */ /* 0x000ea80000300800 */
[----:B------:R1:W-:Y:S02]  /*55420*/  @!P5 STG.E.U8 desc[UR30][R36.64], R33 ;  /* 0x000000212400d986 */ /* 0x0003e4000c10111e */
[----:B-1----:R-:W-:-:S06]  /*55430*/  PRMT R33, RZ, 0x7610, R33 ;  /* 0x00007610ff217816 */ /* 0x002fcc0000000021 */
[----:B------:R-:W4:Y:S01]  /*55440*/  @!P4 LDG.E.U8 R33, desc[UR30][R28.64+0x1] ;  /* 0x0000011e1c21c981 */ /* 0x000f22000c1e1100 */
[----:B------:R-:W-:-:S13]  /*55450*/  LOP3.LUT P1, RZ, R5, 0x10, RZ, 0xc0, !PT ;  /* 0x0000001005ff7812 */ /* 0x000fda000782c0ff */
[----:B------:R-:W-:Y:S02]  /*55460*/  @P1 LOP3.LUT R34, R34, 0x80000000, RZ, 0xfc, !PT ;  /* 0x8000000022221812 */ /* 0x000fe400078efcff */
[----:B------:R-:W-:-:S13]  /*55470*/  ISETP.LT.OR P1, PT, R31, 0x102, !P3 ;  /* 0x000001021f00780c */ /* 0x000fda0005f21670 */
[----:B------:R-:W1:Y:S01]  /*55480*/  @!P1 LDC.64 R36, c[0x0][0x5c0] ;  /* 0x00017000ff249b82 */ /* 0x000e620000000a00 */
[----:B------:R-:W-:Y:S02]  /*55490*/  @!P4 IADD3 R42, P2, P6, R42, UR13, R24 ;  /* 0x0000000d2a2acc10 */ /* 0x000fe4000fe5e018 */
[----:B------:R-:W-:Y:S02]  /*554a0*/  LOP3.LUT R0, R0, 0xfffffff7, RZ, 0xc0, !PT ;  /* 0xfffffff700007812 */ /* 0x000fe400078ec0ff */
[----:B------:R-:W-:Y:S02]  /*554b0*/  @!P4 IADD3.X R43, R43, UR12, R32, P2, P6 ;  /* 0x0000000c2b2bcc10 */ /* 0x000fe400097ec420 */
[----:B0-----:R-:W-:Y:S02]  /*554c0*/  @!P4 IADD3 R40, P2, R42, R40, RZ ;  /* 0x000000282a28c210 */ /* 0x001fe40007f5e0ff */
[----:B------:R-:W-:-:S03]  /*554d0*/  @P1 LOP3.LUT R0, R0, 0x8, RZ, 0xfc, !PT ;  /* 0x0000000800001812 */ /* 0x000fc600078efcff */
[----:B------:R-:W-:Y:S01]  /*554e0*/  @!P4 IMAD.X R41, R43, 0x1, R41, P2 ;  /* 0x000000012b29c824 */ /* 0x000fe200010e0629 */
[----:B-1----:R-:W-:-:S04]  /*554f0*/  @!P1 IADD3 R76, P5, P6, R24, UR11, R36 ;  /* 0x0000000b184c9c10 */ /* 0x002fc8000febe024 */
[----:B------:R-:W-:Y:S02]  /*55500*/  @!P1 IADD3.X R77, R32, UR10, R37, P5, P6 ;  /* 0x0000000a204d9c10 */ /* 0x000fe4000afec425 */
[----:B------:R-:W-:Y:S02]  /*55510*/  LOP3.LUT P1, RZ, R34, 0x80000000, RZ, 0xc0, !PT ;  /* 0x8000000022ff7812 */ /* 0x000fe4000782c0ff */
[----:B----4-:R-:W-:-:S04]  /*55520*/  LOP3.LUT R33, R33, 0xff, RZ, 0xc0, !PT ;  /* 0x000000ff21217812 */ /* 0x010fc800078ec0ff */
[----:B------:R-:W-:-:S05]  /*55530*/  F2FP.F16.E4M3.UNPACK_B R33, R33 ;  /* 0x00000021ff21723e */ /* 0x000fca00020006ff */
[----:B------:R-:W-:-:S05]  /*55540*/  HADD2.F32 R33, -RZ, R33.H0_H0 ;  /* 0x20000021ff217230 */ /* 0x000fca0000004100 */
[----:B------:R-:W-:-:S04]  /*55550*/  FMUL R33, R33, UR26 ;  /* 0x0000001a21217c20 */ /* 0x000fc80008400000 */
[----:B---3--:R-:W-:Y:S01]  /*55560*/  FFMA R33, R9, UR27, R33 ;  /* 0x0000001b09217c23 */ /* 0x008fe20008000021 */
[----:B------:R-:W-:Y:S01]  /*55570*/  LOP3.LUT P2, RZ, R5, 0x8, RZ, 0xc0, !PT ;  /* 0x0000000805ff7812 */ /* 0x000fe2000784c0ff */
[----:B------:R-:W3:Y:S03]  /*55580*/  LDL.LU R9, [R1+0x10a0] ;  /* 0x0010a00001097983 */ /* 0x000ee60000300800 */
[----:B------:R-:W-:-:S05]  /*55590*/  F2FP.SATFINITE.E4M3.F32.PACK_AB_MERGE_C R33, RZ, R33, RZ ;  /* 0x00000021ff21723e */ /* 0x000fca00048070ff */
[----:B------:R0:W-:Y:S02]  /*555a0*/  @!P4 STG.E.U8 desc[UR30][R40.64+0x1], R33 ;  /* 0x000001212800c986 */ /* 0x0001e4000c10111e */
[----:B0-----:R-:W-:-:S06]  /*555b0*/  PRMT R33, RZ, 0x7610, R33 ;  /* 0x00007610ff217816 */ /* 0x001fcc0000000021 */
[----:B------:R-:W4:Y:S01]  /*555c0*/  @!P1 LDG.E.U8 R33, desc[UR30][R22.64+0x8] ;  /* 0x0000081e16219981 */ /* 0x000f22000c1e1100 */
[----:B------:R-:W-:-:S13]  /*555d0*/  ISETP.LT.OR P6, PT, R31, 0x109, !P3 ;  /* 0x000001091f00780c */ /* 0x000fda0005fc1670 */
[----:B------:R-:W0:Y:S01]  /*555e0*/  @!P6 LDC.64 R36, c[0x0][0x5c0] ;  /* 0x00017000ff24eb82 */ /* 0x000e220000000a00 */
[----:B------:R-:W-:-:S04]  /*555f0*/  LOP3.LUT R7, R7, 0xfff7ffff, RZ, 0xc0, !PT ;  /* 0xfff7ffff07077812 */ /* 0x000fc800078ec0ff */
[----:B------:R-:W-:Y:S02]  /*55600*/  @P6 LOP3.LUT R7, R7, 0x80000, RZ, 0xfc, !PT ;  /* 0x0008000007076812 */ /* 0x000fe400078efcff */
[----:B0-----:R-:W-:Y:S02]  /*55610*/  @!P6 IADD3 R172, P4, P5, R24, UR11, R36 ;  /* 0x0000000b18acec10 */ /* 0x001fe4000fd9e024 */
[----:B----4-:R-:W-:-:S04]  /*55620*/  LOP3.LUT R33, R33, 0xff, RZ, 0xc0, !PT ;  /* 0x000000ff21217812 */ /* 0x010fc800078ec0ff */
[----:B------:R-:W-:-:S05]  /*55630*/  F2FP.F16.E4M3.UNPACK_B R33, R33 ;  /* 0x00000021ff21723e */ /* 0x000fca00020006ff */
[----:B------:R-:W-:-:S05]  /*55640*/  HADD2.F32 R33, -RZ, R33.H0_H0 ;  /* 0x20000021ff217230 */ /* 0x000fca0000004100 */
[----:B------:R-:W-:-:S04]  /*55650*/  FMUL R33, R33, UR26 ;  /* 0x0000001a21217c20 */ /* 0x000fc80008400000 */
[----:B--2---:R-:W-:Y:S01]  /*55660*/  FFMA R33, R2, UR27, R33 ;  /* 0x0000001b02217c23 */ /* 0x004fe20008000021 */
[----:B------:R-:W-:Y:S01]  /*55670*/  @!P6 IADD3.X R173, R32, UR10, R37, P4, P5 ;  /* 0x0000000a20adec10 */ /* 0x000fe2000a7ea425 */
[----:B------:R-:W-:Y:S01]  /*55680*/  IMAD.U32 R40, RZ, RZ, UR10 ;  /* 0x0000000aff287e24 */ /* 0x000fe2000f8e00ff */
[----:B------:R-:W-:Y:S01]  /*55690*/  LOP3.LUT R7, R7, 0xffefffff, RZ, 0xc0, !PT ;  /* 0xffefffff07077812 */ /* 0x000fe200078ec0ff */
[----:B------:R-:W2:Y:S01]  /*556a0*/  LDL.LU R2, [R1+0x10a4] ;  /* 0x0010a40001027983 */ /* 0x000ea20000300800 */
[----:B------:R-:W-:-:S05]  /*556b0*/  F2FP.SATFINITE.E4M3.F32.PACK_AB_MERGE_C R33, RZ, R33, RZ ;  /* 0x00000021ff21723e */ /* 0x000fca00048070ff */
[----:B------:R0:W-:Y:S02]  /*556c0*/  @!P1 STG.E.U8 desc[UR30][R108.64+0x8], R33 ;  /* 0x000008216c009986 */ /* 0x0001e4000c10111e */
[----:B0-----:R-:W-:-:S06]  /*556d0*/  PRMT R33, RZ, 0x7610, R33 ;  /* 0x00007610ff217816 */ /* 0x001fcc0000000021 */
[----:B------:R-:W4:Y:S01]  /*556e0*/  @!P2 LDG.E.U8 R33, desc[UR30][R22.64+0x9] ;  /* 0x0000091e1621a981 */ /* 0x000f22000c1e1100 */
[----:B------:R-:W-:-:S13]  /*556f0*/  ISETP.LT.OR P6, PT, R31, 0x10a, !P3 ;  /* 0x0000010a1f00780c */ /* 0x000fda0005fc1670 */
[----:B------:R-:W0:Y:S01]  /*55700*/  @!P6 LDC.64 R36, c[0x0][0x5c0] ;  /* 0x00017000ff24eb82 */ /* 0x000e220000000a00 */
[----:B------:R-:W-:Y:S02]  /*55710*/  ISETP.LT.OR P1, PT, R31, 0x111, !P3 ;  /* 0x000001111f00780c */ /* 0x000fe40005f21670 */
[----:B0-----:R-:W-:-:S04]  /*55720*/  @!P6 IADD3 R174, P4, P5, R24, UR11, R36 ;  /* 0x0000000b18aeec10 */ /* 0x001fc8000fd9e024 */
[----:B------:R-:W-:-:S07]  /*55730*/  @!P6 IADD3.X R175, R32, UR10, R37, P4, P5 ;  /* 0x0000000a20afec10 */ /* 0x000fce000a7ea425 */
[----:B------:R-:W0:Y:S02]  /*55740*/  @!P1 LDC.64 R36, c[0x0][0x5c0] ;  /* 0x00017000ff249b82 */ /* 0x000e240000000a00 */
[----:B0-----:R-:W-:-:S04]  /*55750*/  @!P1 IADD3 R108, P4, P5, R24, UR11, R36 ;  /* 0x0000000b186c9c10 */ /* 0x001fc8000fd9e024 */
[----:B------:R-:W-:Y:S02]  /*55760*/  @!P1 IADD3.X R109, R32, UR10, R37, P4, P5 ;  /* 0x0000000a206d9c10 */ /* 0x000fe4000a7ea425 */
[----:B------:R-:W-:-:S13]  /*55770*/  ISETP.LT.OR P5, PT, R31, 0x9, !P0 ;  /* 0x000000091f00780c */ /* 0x000fda00047a1670 */
[----:B------:R-:W0:Y:S01]  /*55780*/  @!P5 LDC.64 R36, c[0x0][0x5c0] ;  /* 0x00017000ff24db82 */ /* 0x000e220000000a00 */
[----:B------:R-:W-:Y:S02]  /*55790*/  @P6 LOP3.LUT R7, R7, 0x100000, RZ, 0xfc, !PT ;  /* 0x0010000007076812 */ /* 0x000fe400078efcff */
        /* <DEDUP_REMOVED lines=23> */
[----:B------:R-:W-:Y:S01]  /*55910*/  @P1 LOP3.LUT R5, R5, 0x10, RZ, 0xfc, !PT ;  /* 0x0000001005051812 */ /* 0x000fe200078efcff */
[----:B------:R-:W-:Y:S01]  /*55920*/  IMAD.U32 R42, RZ, RZ, UR11 ;  /* 0x0000000bff2a7e24 */ /* 0x000fe2000f8e00ff */
[----:B------:R-:W-:Y:S01]  /*55930*/  LOP3.LUT R34, R34, 0xbfffffff, RZ, 0xc0, !PT ;  /* 0xbfffffff22227812 */ /* 0x000fe200078ec0ff */
[----:B------:R-:W-:Y:S01]  /*55940*/  IMAD.U32 R43, RZ, RZ, UR10 ;  /* 0x0000000aff2b7e24 */ /* 0x000fe2000f8e00ff */
[----:B------:R-:W-:Y:S01]  /*55950*/  F2FP.SATFINITE.E4M3.F32.PACK_AB_MERGE_C R33, RZ, R33, RZ ;  /* 0x00000021ff21723e */ /* 0x000fe200048070ff */
        /* <DEDUP_REMOVED lines=74> */
[----:B----4-:R-:W-:Y:S02]  /*55e00*/  LOP3.LUT R33, R33, 0xff, RZ, 0xc0, !PT ;  /* 0x000000ff21217812 */ /* 0x010fe400078ec0ff */
[----:B------:R-:W-:-:S07]  /*55e10*/  LOP3.LUT R34, R34, 0xdfffffff, RZ, 0xc0, !PT ;  /* 0xdfffffff22227812 */ /* 0x000fce00078ec0ff */
[----:B------:R-:W0:Y:S01]  /*55e20*/  @!P4 LDC.64 R40, c[0x0][0x5c0] ;  /* 0x00017000ff28cb82 */ /* 0x000e220000000a00 */
[----:B------:R-:W-:-:S05]  /*55e30*/  F2FP.F16.E4M3.UNPACK_B R33, R33 ;  /* 0x00000021ff21723e */ /* 0x000fca00020006ff */
[----:B------:R-:W-:-:S05]  /*55e40*/  HADD2.F32 R33, -RZ, R33.H0_H0 ;  /* 0x20000021ff217230 */ /* 0x000fca0000004100 */
[----:B------:R-:W-:-:S04]  /*55e50*/  FMUL R33, R33, UR26 ;  /* 0x0000001a21217c20 */ /* 0x000fc80008400000 */
[----:B--2---:R-:W-:Y:S01]  /*55e60*/  FFMA R33, R2, UR27, R33 ;  /* 0x0000001b02217c23 */ /* 0x004fe20008000021 */
[----:B------:R-:W-:Y:S01]  /*55e70*/  @P1 LOP3.LUT R0, R0, 0x80000, RZ, 0xfc, !PT ;  /* 0x0008000000001812 */ /* 0x000fe200078efcff */
[----:B------:R-:W-:Y:S02]  /*55e80*/  IMAD.U32 R42, RZ, RZ, UR11 ;  /* 0x0000000bff2a7e24 */ /* 0x000fe4000f8e00ff */
[----:B------:R-:W-:Y:S01]  /*55e90*/  IMAD.U32 R43, RZ, RZ, UR10 ;  /* 0x0000000aff2b7e24 */ /* 0x000fe2000f8e00ff */
[----:B------:R-:W2:Y:S01]  /*55ea0*/  LDL.LU R2, [R1+0x10bc] ;  /* 0x0010bc0001027983 */ /* 0x000ea20000300800 */
[----:B------:R-:W-:-:S05]  /*55eb0*/  F2FP.SATFINITE.E4M3.F32.PACK_AB_MERGE_C R33, RZ, R33, RZ ;  /* 0x00000021ff21723e */ /* 0x000fca00048070ff */
        /* <DEDUP_REMOVED lines=338> */
[----:B------:R-:W-:Y:S02]  /*573e0*/  LOP3.LUT R10, R10, 0x7fffffff, RZ, 0xc0, !PT ;  /* 0x7fffffff0a0a7812 */ /* 0x000fe400078ec0ff */
        /* <DEDUP_REMOVED lines=9> */
[----:B------:R-:W-:-:S04]  /*57480*/  @!P4 IADD3 R42, P2, P6, R42, UR13, R24 ;  /* 0x0000000d2a2acc10 */ /* 0x000fc8000fe5e018 */
        /* <DEDUP_REMOVED lines=742> */
[C---:B------:R-:W-:Y:S02]  /*5a2f0*/  ISETP.LT.OR P4, PT, R31.reuse, 0x7a, !P0 ;  /* 0x0000007a1f00780c */ /* 0x040fe40004781670 */
[----:B------:R-:W-:-:S11]  /*5a300*/  ISETP.LT.OR P2, PT, R31, 0x1f2, !P3 ;  /* 0x000001f21f00780c */ /* 0x000fd60005f41670 */
[----:B------:R-:W0:Y:S01]  /*5a310*/  @!P4 LDC.64 R40, c[0x0][0x5c0] ;  /* 0x00017000ff28cb82 */ /* 0x000e220000000a00 */
[----:B----4-:R-:W-:-:S04]  /*5a320*/  LOP3.LUT R33, R33, 0xff, RZ, 0xc0, !PT ;  /* 0x000000ff21217812 */ /* 0x010fc800078ec0ff */
[----:B------:R-:W-:-:S05]  /*5a330*/  F2FP.F16.E4M3.UNPACK_B R33, R33 ;  /* 0x00000021ff21723e */ /* 0x000fca00020006ff */
[----:B------:R-:W-:-:S05]  /*5a340*/  HADD2.F32 R33, -RZ, R33.H0_H0 ;  /* 0x20000021ff217230 */ /* 0x000fca0000004100 */
[----:B------:R-:W-:-:S04]  /*5a350*/  FMUL R33, R33, UR26 ;  /* 0x0000001a21217c20 */ /* 0x000fc80008400000 */
[----:B--2---:R-:W-:Y:S01]  /*5a360*/  FFMA R33, R2, UR27, R33 ;  /* 0x0000001b02217c23 */ /* 0x004fe20008000021 */
[----:B------:R-:W-:Y:S01]  /*5a370*/  LOP3.LUT R7, R7, 0xefffffff, RZ, 0xc0, !PT ;  /* 0xefffffff07077812 */ /* 0x000fe200078ec0ff */
[----:B------:R-:W-:Y:S02]  /*5a380*/  IMAD.U32 R42, RZ, RZ, UR11 ;  /* 0x0000000bff2a7e24 */ /* 0x000fe4000f8e00ff */
[----:B------:R-:W-:Y:S01]  /*5a390*/  IMAD.U32 R43, RZ, RZ, UR10 ;  /* 0x0000000aff2b7e24 */ /* 0x000fe2000f8e00ff */
[----:B------:R-:W2:Y:S01]  /*5a3a0*/  LDL.LU R2, [R1+0x118c] ;  /* 0x00118c0001027983 */ /* 0x000ea20000300800 */
[----:B------:R-:W-:-:S05]  /*5a3b0*/  F2FP.SATFINITE.E4M3.F32.PACK_AB_MERGE_C R33, RZ, R33, RZ ;  /* 0x00000021ff21723e */ /* 0x000fca00048070ff */
[----:B------:R1:W-:Y:S02]  /*5a3c0*/  @!P5 STG.E.U8 desc[UR30][R36.64+0x78], R33 ;  /* 0x000078212400d986 */ /* 0x0003e4000c10111e */
[----:B-1----:R-:W-:Y:S01]  /*5a3d0*/  PRMT R33, RZ, 0x7610, R33 ;  /* 0x00007610ff217816 */ /* 0x002fe20000000021 */
[----:B------:R-:W1:Y:S05]  /*5a3e0*/  @!P2 LDC.64 R36, c[0x0][0x5c0] ;  /* 0x00017000ff24ab82 */ /* 0x000e6a0000000a00 */
[----:B------:R-:W4:Y:S01]  /*5a3f0*/  @!P4 LDG.E.U8 R33, desc[UR30][R28.64+0x79] ;  /* 0x0000791e1c21c981 */ /* 0x000f22000c1e1100 */
[----:B------:R-:W-:Y:S02]  /*5a400*/  @P1 LOP3.LUT R7, R7, 0x10000000, RZ, 0xfc, !PT ;  /* 0x1000000007071812 */ /* 0x000fe400078efcff */
[----:B------:R-:W-:-:S04]  /*5a410*/  @!P4 IADD3 R42, P1, P6, R42, UR13, R24 ;  /* 0x0000000d2a2acc10 */ /* 0x000fc8000fe3e018 */
[----:B------:R-:W-:Y:S02]  /*5a420*/  @!P4 IADD3.X R43, R43, UR12, R32, P1, P6 ;  /* 0x0000000c2b2bcc10 */ /* 0x000fe40008fec420 */
[----:B0-----:R-:W-:-:S05]  /*5a430*/  @!P4 IADD3 R40, P1, R42, R40, RZ ;  /* 0x000000282a28c210 */ /* 0x001fca0007f3e0ff */
        /* <DEDUP_REMOVED lines=15> */
[----:B------:R-:W-:-:S04]  /*5a530*/  LOP3.LUT R7, R7, 0xfdffffff, RZ, 0xc0, !PT ;  /* 0xfdffffff07077812 */ /* 0x000fc800078ec0ff */
[----:B------:R-:W-:Y:S02]  /*5a540*/  @P2 LOP3.LUT R7, R7, 0x2000000, RZ, 0xfc, !PT ;  /* 0x0200000007072812 */ /* 0x000fe400078efcff */
[----:B------:R-:W-:-:S13]  /*5a550*/  ISETP.LT.OR P2, PT, R31, 0x1f9, !P3 ;  /* 0x000001f91f00780c */ /* 0x000fda0005f41670 */
[----:B------:R-:W0:Y:S02]  /*5a560*/  @!P2 LDC.64 R36, c[0x0][0x5c0] ;  /* 0x00017000ff24ab82 */ /* 0x000e240000000a00 */
[----:B0-----:R-:W-:-:S04]  /*5a570*/  @!P2 IADD3 R234, P4, P5, R24, UR11, R36 ;  /* 0x0000000b18eaac10 */ /* 0x001fc8000fd9e024 */
[----:B------:R-:W-:Y:S02]  /*5a580*/  @!P2 IADD3.X R235, R32, UR10, R37, P4, P5 ;  /* 0x0000000a20ebac10 */ /* 0x000fe4000a7ea425 */
[----:B----4-:R-:W-:-:S04]  /*5a590*/  LOP3.LUT R33, R33, 0xff, RZ, 0xc0, !PT ;  /* 0x000000ff21217812 */ /* 0x010fc800078ec0ff */
[----:B------:R-:W-:-:S05]  /*5a5a0*/  F2FP.F16.E4M3.UNPACK_B R33, R33 ;  /* 0x00000021ff21723e */ /* 0x000fca00020006ff */
[----:B------:R-:W-:-:S05]  /*5a5b0*/  HADD2.F32 R33, -RZ, R33.H0_H0 ;  /* 0x20000021ff217230 */ /* 0x000fca0000004100 */
[----:B------:R-:W-:-:S04]  /*5a5c0*/  FMUL R33, R33, UR26 ;  /* 0x0000001a21217c20 */ /* 0x000fc80008400000 */
[----:B--2---:R-:W-:Y:S01]  /*5a5d0*/  FFMA R33, R2, UR27, R33 ;  /* 0x0000001b02217c23 */ /* 0x004fe20008000021 */
[----:B------:R-:W-:Y:S02]  /*5a5e0*/  ISETP.LT.OR P5, PT, R31, 0x1fa, !P3 ;  /* 0x000001fa1f00780c */ /* 0x000fe40005fa1670 */
[----:B------:R-:W-:Y:S01]  /*5a5f0*/  LOP3.LUT R7, R7, 0xfeffffff, RZ, 0xc0, !PT ;  /* 0xfeffffff07077812 */ /* 0x000fe200078ec0ff */
[----:B------:R-:W-:Y:S01]  /*5a600*/  IMAD.U32 R40, RZ, RZ, UR10 ;  /* 0x0000000aff287e24 */ /* 0x000fe2000f8e00ff */
[----:B------:R-:W2:Y:S01]  /*5a610*/  LDL.LU R2, [R1+0x1194] ;  /* 0x0011940001027983 */ /* 0x000ea20000300800 */
[----:B------:R-:W-:-:S05]  /*5a620*/  F2FP.SATFINITE.E4M3.F32.PACK_AB_MERGE_C R33, RZ, R33, RZ ;  /* 0x00000021ff21723e */ /* 0x000fca00048070ff */
[----:B------:R0:W-:Y:S03]  /*5a630*/  @!P6 STG.E.U8 desc[UR30][R138.64+0x80], R33 ;  /* 0x000080218a00e986 */ /* 0x0001e6000c10111e */
[----:B------:R-:W1:Y:S01]  /*5a640*/  @!P5 LDC.64 R36, c[0x0][0x5c0] ;  /* 0x00017000ff24db82 */ /* 0x000e620000000a00 */
[----:B0-----:R-:W-:-:S06]  /*5a650*/  PRMT R33, RZ, 0x7610, R33 ;  /* 0x00007610ff217816 */ /* 0x001fcc0000000021 */
[----:B------:R-:W4:Y:S01]  /*5a660*/  @!P1 LDG.E.U8 R33, desc[UR30][R22.64+0x81] ;  /* 0x0000811e16219981 */ /* 0x000f22000c1e1100 */
[----:B------:R-:W-:Y:S02]  /*5a670*/  @P2 LOP3.LUT R7, R7, 0x1000000, RZ, 0xfc, !PT ;  /* 0x0100000007072812 */ /* 0x000fe400078efcff */
[----:B------:R-:W-:Y:S02]  /*5a680*/  ISETP.GE.AND P2, PT, R30, 0x81, PT ;  /* 0x000000811e00780c */ /* 0x000fe40003f46270 */
[----:B------:R-:W-:Y:S02]  /*5a690*/  LOP3.LUT R7, R7, 0xffbfffff, RZ, 0xc0, !PT ;  /* 0xffbfffff07077812 */ /* 0x000fe400078ec0ff */
[----:B-1----:R-:W-:Y:S02]  /*5a6a0*/  @!P5 IADD3 R232, P3, P4, R24, UR11, R36 ;  /* 0x0000000b18e8dc10 */ /* 0x002fe4000fc7e024 */
[----:B------:R-:W-:Y:S02]  /*5a6b0*/  @P5 LOP3.LUT R7, R7, 0x400000, RZ, 0xfc, !PT ;  /* 0x0040000007075812 */ /* 0x000fe400078efcff */
[----:B------:R-:W-:-:S02]  /*5a6c0*/  @!P5 IADD3.X R233, R32, UR10, R37, P3, P4 ;  /* 0x0000000a20e9dc10 */ /* 0x000fc40009fe8425 */
[----:B------:R-:W-:-:S13]  /*5a6d0*/  ISETP.LT.OR P5, PT, R31, 0x101, !P2 ;  /* 0x000001011f00780c */ /* 0x000fda00057a1670 */
[----:B------:R-:W0:Y:S02]  /*5a6e0*/  @!P5 LDC.64 R36, c[0x0][0x5c0] ;  /* 0x00017000ff24db82 */ /* 0x000e240000000a00 */
[----:B0-----:R-:W-:-:S04]  /*5a6f0*/  @!P5 IADD3 R236, P3, P4, R24, UR9, R36 ;  /* 0x0000000918ecdc10 */ /* 0x001fc8000fc7e024 */
[----:B------:R-:W-:Y:S02]  /*5a700*/  @!P5 IADD3.X R237, R32, UR8, R37, P3, P4 ;  /* 0x0000000820eddc10 */ /* 0x000fe40009fe8425 */
[----:B------:R-:W-:-:S13]  /*5a710*/  ISETP.LT.OR P4, PT, R31, 0x81, !P0 ;  /* 0x000000811f00780c */ /* 0x000fda0004781670 */
[----:B------:R-:W0:Y:S01]  /*5a720*/  @!P4 LDC.64 R36, c[0x0][0x5c0] ;  /* 0x00017000ff24cb82 */ /* 0x000e220000000a00 */
[----:B------:R-:W-:-:S04]  /*5a730*/  LOP3.LUT R7, R7, 0xffdfffff, RZ, 0xc0, !PT ;  /* 0xffdfffff07077812 */ /* 0x000fc800078ec0ff */
        /* <DEDUP_REMOVED lines=53> */
[----:B------:R-:W0:Y:S01]  /*5aa90*/  @!P5 LDC.64 R36, c[0x0][0x5c0] ;  /* 0x00017000ff24db82 */ /* 0x000e220000000a00 */
[----:B------:R-:W-:-:S04]  /*5aaa0*/  LOP3.LUT R7, R7, 0xfffdffff, RZ, 0xc0, !PT ;  /* 0xfffdffff07077812 */ /* 0x000fc800078ec0ff */
[----:B------:R-:W-:Y:S02]  /*5aab0*/  @P5 LOP3.LUT R7, R7, 0x20000, RZ, 0xfc, !PT ;  /* 0x0002000007075812 */ /* 0x000fe400078efcff */
[----:B0-----:R-:W-:-:S04]  /*5aac0*/  @!P5 IADD3 R138, P3, P4, R24, UR9, R36 ;  /* 0x00000009188adc10 */ /* 0x001fc8000fc7e024 */
[----:B------:R-:W-:Y:S02]  /*5aad0*/  @!P5 IADD3.X R139, R32, UR8, R37, P3, P4 ;  /* 0x00000008208bdc10 */ /* 0x000fe40009fe8425 */
[----:B------:R-:W-:-:S13]  /*5aae0*/  ISETP.LT.OR P5, PT, R31, 0x10a, !P2 ;  /* 0x0000010a1f00780c */ /* 0x000fda00057a1670 */
[----:B------:R-:W0:Y:S01]  /*5aaf0*/  @!P5 LDC.64 R36, c[0x0][0x5c0] ;  /* 0x00017000ff24db82 */ /* 0x000e220000000a00 */
[----:B----4-:R-:W-:-:S04]  /*5ab00*/  LOP3.LUT R33, R33, 0xff, RZ, 0xc0, !PT ;  /* 0x000000ff21217812 */ /* 0x010fc800078ec0ff */
[----:B------:R-:W-:-:S05]  /*5ab10*/  F2FP.F16.E4M3.UNPACK_B R33, R33 ;  /* 0x00000021ff21723e */ /* 0x000fca00020006ff */
[----:B------:R-:W-:-:S05]  /*5ab20*/  HADD2.F32 R33, -RZ, R33.H0_H0 ;  /* 0x20000021ff217230 */ /* 0x000fca0000004100 */
[----:B------:R-:W-:-:S04]  /*5ab30*/  FMUL R33, R33, UR26 ;  /* 0x0000001a21217c20 */ /* 0x000fc80008400000 */
[----:B--2---:R-:W-:-:S05]  /*5ab40*/  FFMA R33, R2, UR27, R33 ;  /* 0x0000001b02217c23 */ /* 0x004fca0008000021 */
[----:B------:R-:W-:-:S05]  /*5ab50*/  F2FP.SATFINITE.E4M3.F32.PACK_AB_MERGE_C R33, RZ, R33, RZ ;  /* 0x00000021ff21723e */ /* 0x000fca00048070ff */
[----:B------:R1:W-:Y:S02]  /*5ab60*/  @!P6 STG.E.U8 desc[UR30][R142.64+0x88], R33 ;  /* 0x000088218e00e986 */ /* 0x0003e4000c10111e */
[----:B-1----:R-:W-:-:S06]  /*5ab70*/  PRMT R33, RZ, 0x7610, R33 ;  /* 0x00007610ff217816 */ /* 0x002fcc0000000021 */
[----:B------:R-:W2:Y:S01]  /*5ab80*/  @!P1 LDG.E.U8 R33, desc[UR30][R22.64+0x89] ;  /* 0x0000891e16219981 */ /* 0x000ea2000c1e1100 */
[----:B------:R-:W-:Y:S02]  /*5ab90*/  LOP3.LUT R7, R7, 0xfffeffff, RZ, 0xc0, !PT ;  /* 0xfffeffff07077812 */ /* 0x000fe400078ec0ff */
[----:B0-----:R-:W-:Y:S02]  /*5aba0*/  @!P5 IADD3 R92, P3, P4, R24, UR9, R36 ;  /* 0x00000009185cdc10 */ /* 0x001fe4000fc7e024 */
[----:B------:R-:W-:Y:S02]  /*5abb0*/  @P5 LOP3.LUT R7, R7, 0x10000, RZ, 0xfc, !PT ;  /* 0x0001000007075812 */ /* 0x000fe400078efcff */
[----:B------:R-:W-:Y:S02]  /*5abc0*/  @!P5 IADD3.X R93, R32, UR8, R37, P3, P4 ;  /* 0x00000008205ddc10 */ /* 0x000fe40009fe8425 */
[----:B------:R-:W-:-:S13]  /*5abd0*/  ISETP.LT.OR P5, PT, R31, 0x111, !P2 ;  /* 0x000001111f00780c */ /* 0x000fda00057a1670 */
[----:B------:R-:W0:Y:S02]  /*5abe0*/  @!P5 LDC.64 R36, c[0x0][0x5c0] ;  /* 0x00017000ff24db82 */ /* 0x000e240000000a00 */
[----:B0-----:R-:W-:-:S04]  /*5abf0*/  @!P5 IADD3 R40, P3, P4, R24, UR9, R36 ;  /* 0x000000091828dc10 */ /* 0x001fc8000fc7e024 */
[----:B------:R-:W-:Y:S02]  /*5ac00*/  @!P5 IADD3.X R41, R32, UR8, R37, P3, P4 ;  /* 0x000000082029dc10 */ /* 0x000fe40009fe8425 */
[----:B------:R-:W-:-:S13]  /*5ac10*/  ISETP.LT.OR P4, PT, R31, 0x89, !P0 ;  /* 0x000000891f00780c */ /* 0x000fda0004781670 */
[----:B------:R-:W0:Y:S01]  /*5ac20*/  @!P4 LDC.64 R36, c[0x0][0x5c0] ;  /* 0x00017000ff24cb82 */ /* 0x000e220000000a00 */
[----:B------:R-:W-:Y:S01]  /*5ac30*/  STL [R1+0x1de8], R138 ;  /* 0x001de88a01007387 */ /* 0x000fe20000100800 */
[----:B------:R-:W-:-:S03]  /*5ac40*/  LOP3.LUT R7, R7, 0xffff7fff, RZ, 0xc0, !PT ;  /* 0xffff7fff07077812 */ /* 0x000fc600078ec0ff */
[----:B------:R-:W-:Y:S04]  /*5ac50*/  STL [R1+0x1de4], R139 ;  /* 0x001de48b01007387 */ /* 0x000fe80000100800 */
[----:B------:R-:W4:Y:S04]  /*5ac60*/  LDL.LU R2, [R1+0x11a4] ;  /* 0x0011a40001027983 */ /* 0x000f280000300800 */
[----:B------:R1:W-:Y:S01]  /*5ac70*/  @!P5 STL.64 [R1+0x10], R40 ;  /* 0x000010280100d387 */ /* 0x0003e20000100a00 */
[----:B------:R-:W-:Y:S01]  /*5ac80*/  @P5 LOP3.LUT R7, R7, 0x8000, RZ, 0xfc, !PT ;  /* 0x0000800007075812 */ /* 0x000fe200078efcff */
[----:B-1----:R-:W-:Y:S01]  /*5ac90*/  IMAD.U32 R40, RZ, RZ, UR10 ;  /* 0x0000000aff287e24 */ /* 0x002fe2000f8e00ff */
[----:B--2---:R-:W-:-:S04]  /*5aca0*/  LOP3.LUT R33, R33, 0xff, RZ, 0xc0, !PT ;  /* 0x000000ff21217812 */ /* 0x004fc800078ec0ff */
[----:B------:R-:W-:-:S05]  /*5acb0*/  F2FP.F16.E4M3.UNPACK_B R33, R33 ;  /* 0x00000021ff21723e */ /* 0x000fca00020006ff */
[----:B------:R-:W-:-:S05]  /*5acc0*/  HADD2.F32 R33, -RZ, R33.H0_H0 ;  /* 0x20000021ff217230 */ /* 0x000fca0000004100 */
[----:B------:R-:W-:-:S04]  /*5acd0*/  FMUL R33, R33, UR26 ;  /* 0x0000001a21217c20 */ /* 0x000fc80008400000 */
[----:B---3--:R-:W-:Y:S02]  /*5ace0*/  FFMA R33, R9, UR27, R33 ;  /* 0x0000001b09217c23 */ /* 0x008fe40008000021 */
[----:B------:R-:W2:Y:S03]  /*5acf0*/  LDL.LU R9, [R1+0x11a8] ;  /* 0x0011a80001097983 */ /* 0x000ea60000300800 */
[----:B------:R-:W-:-:S05]  /*5ad00*/  F2FP.SATFINITE.E4M3.F32.PACK_AB_MERGE_C R33, RZ, R33, RZ ;  /* 0x00000021ff21723e */ /* 0x000fca00048070ff */
[----:B------:R1:W-:Y:S02]  /*5ad10*/  @!P1 STG.E.U8 desc[UR30][R140.64+0x89], R33 ;  /* 0x000089218c009986 */ /* 0x0003e4000c10111e */
[----:B-1----:R-:W-:-:S05]  /*5ad20*/  IMAD.U32 R33, RZ, RZ, UR11 ;  /* 0x0000000bff217e24 */ /* 0x002fca000f8e00ff */
[----:B------:R-:W-:-:S04]  /*5ad30*/  @!P4 IADD3 R33, P3, P5, R33, UR13, R24 ;  /* 0x0000000d2121cc10 */ /* 0x000fc8000fd7e018 */
[----:B------:R-:W-:Y:S02]  /*5ad40*/  @!P4 IADD3.X R40, R40, UR12, R32, P3, P5 ;  /* 0x0000000c2828cc10 */ /* 0x000fe40009fea420 */
[----:B0-----:R-:W-:Y:S02]  /*5ad50*/  @!P4 IADD3 R36, P3, R33, R36, RZ ;  /* 0x000000242124c210 */ /* 0x001fe40007f7e0ff */
[----:B------:R-:W-:-:S06]  /*5ad60*/  PRMT R33, RZ, 0x7610, R33 ;  /* 0x00007610ff217816 */ /* 0x000fcc0000000021 */
[----:B------:R-:W3:Y:S01]  /*5ad70*/  @!P4 LDG.E.U8 R33, desc[UR30][R28.64+0x88] ;  /* 0x0000881e1c21c981 */ /* 0x000ee2000c1e1100 */
[----:B------:R-:W-:Y:S01]  /*5ad80*/  @!P4 IMAD.X R37, R40, 0x1, R37, P3 ;  /* 0x000000012825c824 */ /* 0x000fe200018e0625 */
[C---:B------:R-:W-:Y:S02]  /*5ad90*/  ISETP.LT.OR P3, PT, R31.reuse, 0x8a, !P0 ;  /* 0x0000008a1f00780c */ /* 0x040fe40004761670 */
[----:B------:R-:W-:-:S11]  /*5ada0*/  ISETP.LT.OR P1, PT, R31, 0x112, !P2 ;  /* 0x000001121f00780c */ /* 0x000fd60005721670 */
[----:B------:R-:W0:Y:S01]  /*5adb0*/  @!P3 LDC.64 R40, c[0x0][0x5c0] ;  /* 0x00017000ff28bb82 */ /* 0x000e220000000a00 */
[----:B---3--:R-:W-:-:S04]  /*5adc0*/  LOP3.LUT R33, R33, 0xff, RZ, 0xc0, !PT ;  /* 0x000000ff21217812 */ /* 0x008fc800078ec0ff */
[----:B------:R-:W-:-:S05]  /*5add0*/  F2FP.F16.E4M3.UNPACK_B R33, R33 ;  /* 0x00000021ff21723e */ /* 0x000fca00020006ff */
[----:B------:R-:W-:-:S05]  /*5ade0*/  HADD2.F32 R33, -RZ, R33.H0_H0 ;  /* 0x20000021ff217230 */ /* 0x000fca0000004100 */
[----:B------:R-:W-:-:S04]  /*5adf0*/  FMUL R33, R33, UR26 ;  /* 0x0000001a21217c20 */ /* 0x000fc80008400000 */
[----:B----4-:R-:W-:Y:S01]  /*5ae00*/  FFMA R33, R2, UR27, R33 ;  /* 0x0000001b02217c23 */ /* 0x010fe20008000021 */
[----:B------:R-:W-:Y:S02]  /*5ae10*/  IMAD.U32 R42, RZ, RZ, UR11 ;  /* 0x0000000bff2a7e24 */ /* 0x000fe4000f8e00ff */
[----:B------:R-:W-:Y:S01]  /*5ae20*/  IMAD.U32 R43, RZ, RZ, UR10 ;  /* 0x0000000aff2b7e24 */ /* 0x000fe2000f8e00ff */
[----:B------:R-:W3:Y:S01]  /*5ae30*/  LDL.LU R2, [R1+0x11ac] ;  /* 0x0011ac0001027983 */ /* 0x000ee20000300800 */
        /* <DEDUP_REMOVED lines=16> */
[----:B--2---:R-:W-:-:S05]  /*5af40*/  FFMA R33, R9, UR27, R33 ;  /* 0x0000001b09217c23 */ /* 0x004fca0008000021 */
[----:B------:R-:W-:-:S05]  /*5af50*/  F2FP.SATFINITE.E4M3.F32.PACK_AB_MERGE_C R33, RZ, R33, RZ ;  /* 0x00000021ff21723e */ /* 0x000fca00048070ff */
[----:B------:R0:W-:Y:S02]  /*5af60*/  @!P3 STG.E.U8 desc[UR30][R40.64+0x89], R33 ;  /* 0x000089212800b986 */ /* 0x0001e4000c10111e */
[----:B0-----:R-:W-:-:S06]  /*5af70*/  PRMT R33, RZ, 0x7610, R33 ;  /* 0x00007610ff217816 */ /* 0x001fcc0000000021 */
[----:B------:R-:W2:Y:S01]  /*5af80*/  @!P6 LDG.E.U8 R33, desc[UR30][R22.64+0x90] ;  /* 0x0000901e1621e981 */ /* 0x000ea2000c1e1100 */
[----:B------:R-:W-:-:S04]  /*5af90*/  LOP3.LUT R7, R7, 0xffffbfff, RZ, 0xc0, !PT ;  /* 0xffffbfff07077812 */ /* 0x000fc800078ec0ff */
[----:B------:R-:W-:Y:S02]  /*5afa0*/  @P1 LOP3.LUT R7, R7, 0x4000, RZ, 0xfc, !PT ;  /* 0x0000400007071812 */ /* 0x000fe400078efcff */
[----:B------:R-:W-:Y:S01]  /*5afb0*/  LOP3.LUT P1, RZ, R0, 0x4000000, RZ, 0xc0, !PT ;  /* 0x0400000000ff7812 */ /* 0x000fe2000782c0ff */
[----:B------:R-:W-:Y:S04]  /*5afc0*/  STL [R1+0x1de0], R140 ;  /* 0x001de08c01007387 */ /* 0x000fe80000100800 */
[----:B------:R-:W-:Y:S04]  /*5afd0*/  STL [R1+0x1ddc], R141 ;  /* 0x001ddc8d01007387 */ /* 0x000fe80000100800 */
[----:B------:R-:W4:Y:S01]  /*5afe0*/  LDL.LU R9, [R1+0x11b0] ;  /* 0x0011b00001097983 */ /* 0x000f220000300800 */
[----:B------:R-:W-:-:S13]  /*5aff0*/  ISETP.LT.OR P5, PT, R31, 0x119, !P2 ;  /* 0x000001191f00780c */ /* 0x000fda00057a1670 */
[----:B------:R-:W0:Y:S01]  /*5b000*/  @!P5 LDC.64 R36, c[0x0][0x5c0] ;  /* 0x00017000ff24db82 */ /* 0x000e220000000a00 */
[----:B------:R-:W-:-:S04]  /*5b010*/  LOP3.LUT R7, R7, 0xffffdfff, RZ, 0xc0, !PT ;  /* 0xffffdfff07077812 */ /* 0x000fc800078ec0ff */
[----:B------:R-:W-:Y:S02]  /*5b020*/  @P5 LOP3.LUT R7, R7, 0x2000, RZ, 0xfc, !PT ;  /* 0x0000200007075812 */ /* 0x000fe400078efcff */
[----:B0-----:R-:W-:-:S04]  /*5b030*/  @!P5 IADD3 R42, P3, P4, R24, UR9, R36 ;  /* 0x00000009182adc10 */ /* 0x001fc8000fc7e024 */
[----:B------:R-:W-:Y:S02]  /*5b040*/  @!P5 IADD3.X R43, R32, UR8, R37, P3, P4 ;  /* 0x00000008202bdc10 */ /* 0x000fe40009fe8425 */
[----:B--2---:R-:W-:-:S04]  /*5b050*/  LOP3.LUT R33, R33, 0xff, RZ, 0xc0, !PT ;  /* 0x000000ff21217812 */ /* 0x004fc800078ec0ff */
[----:B------:R-:W-:-:S05]  /*5b060*/  F2FP.F16.E4M3.UNPACK_B R33, R33 ;  /* 0x00000021ff21723e */ /* 0x000fca00020006ff */
[----:B------:R-:W-:-:S05]  /*5b070*/  HADD2.F32 R33, -RZ, R33.H0_H0 ;  /* 0x20000021ff217230 */ /* 0x000fca0000004100 */
[----:B------:R-:W-:-:S04]  /*5b080*/  FMUL R33, R33, UR26 ;  /* 0x0000001a21217c20 */ /* 0x000fc80008400000 */
[----:B---3--:R-:W-:-:S05]  /*5b090*/  FFMA R33, R2, UR27, R33 ;  /* 0x0000001b02217c23 */ /* 0x008fca0008000021 */
[----:B------:R-:W-:-:S05]  /*5b0a0*/  F2FP.SATFINITE.E4M3.F32.PACK_AB_MERGE_C R33, RZ, R33, RZ ;  /* 0x00000021ff21723e */ /* 0x000fca00048070ff */
[----:B------:R0:W-:Y:S02]  /*5b0b0*/  @!P6 STG.E.U8 desc[UR30][R90.64+0x90], R33 ;  /* 0x000090215a00e986 */ /* 0x0001e4000c10111e */
[----:B0-----:R-:W-:-:S06]  /*5b0c0*/  PRMT R33, RZ, 0x7610, R33 ;  /* 0x00007610ff217816 */ /* 0x001fcc0000000021 */
[----:B------:R-:W2:Y:S04]  /*5b0d0*/  @!P1 LDG.E.U8 R33, desc[UR30][R22.64+0x91] ;  /* 0x0000911e16219981 */ /* 0x000ea8000c1e1100 */
[----:B------:R-:W-:Y:S01]  /*5b0e0*/  @!P5 STL.64 [R1+0x8], R42 ;  /* 0x0000082a0100d387 */ /* 0x000fe20000100a00 */
[----:B------:R-:W-:Y:S02]  /*5b0f0*/  ISETP.LT.OR P5, PT, R31, 0x11a, !P2 ;  /* 0x0000011a1f00780c */ /* 0x000fe400057a1670 */
[----:B------:R-:W-:Y:S01]  /*5b100*/  LOP3.LUT R7, R7, 0xffffefff, RZ, 0xc0, !PT ;  /* 0xffffefff07077812 */ /* 0x000fe200078ec0ff */
[----:B------:R-:W3:Y:S10]  /*5b110*/  LDL.LU R2, [R1+0x11b4] ;  /* 0x0011b40001027983 */ /* 0x000ef40000300800 */
[----:B------:R-:W0:Y:S01]  /*5b120*/  @!P5 LDC.64 R36, c[0x0][0x5c0] ;  /* 0x00017000ff24db82 */ /* 0x000e220000000a00 */
[----:B------:R-:W-:-:S02]  /*5b130*/  @P5 LOP3.LUT R7, R7, 0x1000, RZ, 0xfc, !PT ;  /* 0x0000100007075812 */ /* 0x000fc400078efcff */
[----:B0-----:R-:W-:-:S04]  /*5b140*/  @!P5 IADD3 R142, P3, P4, R24, UR9, R36 ;  /* 0x00000009188edc10 */ /* 0x001fc8000fc7e024 */
[----:B------:R-:W-:Y:S02]  /*5b150*/  @!P5 IADD3.X R143, R32, UR8, R37, P3, P4 ;  /* 0x00000008208fdc10 */ /* 0x000fe40009fe8425 */
[----:B------:R-:W-:-:S13]  /*5b160*/  ISETP.LT.OR P5, PT, R31, 0x121, !P2 ;  /* 0x000001211f00780c */ /* 0x000fda00057a1670 */
[----:B------:R-:W0:Y:S02]  /*5b170*/  @!P5 LDC.64 R36, c[0x0][0x5c0] ;  /* 0x00017000ff24db82 */ /* 0x000e240000000a00 */
[----:B0-----:R-:W-:-:S04]  /*5b180*/  @!P5 IADD3 R40, P3, P4, R24, UR9, R36 ;  /* 0x000000091828dc10 */ /* 0x001fc8000fc7e024 */
[----:B------:R-:W-:Y:S02]  /*5b190*/  @!P5 IADD3.X R41, R32, UR8, R37, P3, P4 ;  /* 0x000000082029dc10 */ /* 0x000fe40009fe8425 */
[----:B------:R-:W-:-:S13]  /*5b1a0*/  ISETP.LT.OR P4, PT, R31, 0x91, !P0 ;  /* 0x000000911f00780c */ /* 0x000fda0004781670 */
[----:B------:R-:W0:Y:S01]  /*5b1b0*/  @!P4 LDC.64 R36, c[0x0][0x5c0] ;  /* 0x00017000ff24cb82 */ /* 0x000e220000000a00 */
[----:B------:R-:W-:Y:S01]  /*5b1c0*/  LOP3.LUT R7, R7, 0xfffff7ff, RZ, 0xc0, !PT ;  /* 0xfffff7ff07077812 */ /* 0x000fe200078ec0ff */
[----:B------:R-:W-:Y:S04]  /*5b1d0*/  STL [R1+0x1dd8], R142 ;  /* 0x001dd88e01007387 */ /* 0x000fe80000100800 */
[----:B------:R-:W-:Y:S04]  /*5b1e0*/  STL [R1+0x1dd4], R143 ;  /* 0x001dd48f01007387 */ /* 0x000fe80000100800 */
[----:B------:R1:W-:Y:S01]  /*5b1f0*/  @!P5 STL.64 [R1+0x20], R40 ;  /* 0x000020280100d387 */ /* 0x0003e20000100a00 */
[----:B------:R-:W-:Y:S01]  /*5b200*/  @P5 LOP3.LUT R7, R7, 0x800, RZ, 0xfc, !PT ;  /* 0x0000080007075812 */ /* 0x000fe200078efcff */
[----:B-1----:R-:W-:Y:S01]  /*5b210*/  IMAD.U32 R40, RZ, RZ, UR10 ;  /* 0x0000000aff287e24 */ /* 0x002fe2000f8e00ff */
        /* <DEDUP_REMOVED lines=22> */
[----:B---3--:R-:W-:Y:S01]  /*5b380*/  FFMA R33, R2, UR27, R33 ;  /* 0x0000001b02217c23 */ /* 0x008fe20008000021 */
        /* <DEDUP_REMOVED lines=404> */
[----:B------:R-:W-:-:S05]  /*5ccd0*/  @!P5 IADD3.X R41, R32, UR8, R37, P3, P4 ;  /* 0x000000082029dc10 */ /* 0x000fca0009fe8425 */
[----:B------:R0:W-:Y:S01]  /*5cce0*/  @!P5 STL.64 [R1+0x58], R40 ;  /* 0x000058280100d387 */ /* 0x0001e20000100a00 */
[----:B------:R-:W-:-:S13]  /*5ccf0*/  ISETP.LT.OR P5, PT, R31, 0x171, !P2 ;  /* 0x000001711f00780c */ /* 0x000fda00057a1670 */
[----:B------:R-:W0:Y:S02]  /*5cd00*/  @!P5 LDC.64 R36, c[0x0][0x5c0] ;  /* 0x00017000ff24db82 */ /* 0x000e240000000a00 */
[----:B0-----:R-:W-:-:S04]  /*5cd10*/  @!P5 IADD3 R40, P3, P4, R24, UR9, R36 ;  /* 0x000000091828dc10 */ /* 0x001fc8000fc7e024 */
[----:B------:R-:W-:Y:S02]  /*5cd20*/  @!P5 IADD3.X R41, R32, UR8, R37, P3, P4 ;  /* 0x000000082029dc10 */ /* 0x000fe40009fe8425 */
[----:B------:R-:W-:-:S13]  /*5cd30*/  ISETP.LT.OR P4, PT, R31, 0xb9, !P0 ;  /* 0x000000b91f00780c */ /* 0x000fda0004781670 */
[----:B------:R-:W0:Y:S01]  /*5cd40*/  @!P4 LDC.64 R36, c[0x0][0x5c0] ;  /* 0x00017000ff24cb82 */ /* 0x000e220000000a00 */
[----:B------:R-:W-:Y:S01]  /*5cd50*/  LOP3.LUT R8, R8, 0xff7fffff, RZ, 0xc0, !PT ;  /* 0xff7fffff08087812 */ /* 0x000fe200078ec0ff */
[----:B------:R1:W-:Y:S03]  /*5cd60*/  @!P5 STL.64 [R1+0x78], R40 ;  /* 0x000078280100d387 */ /* 0x0003e60000100a00 */
        /* <DEDUP_REMOVED lines=312> */
[----:B------:R-:W-:-:S03]  /*5e0f0*/  LOP3.LUT R8, R8, 0xfffffbff, RZ, 0xc0, !PT ;  /* 0xfffffbff08087812 */ /* 0x000fc600078ec0ff */
[----:B------:R-:W-:Y:S04]  /*5e100*/  @!P1 STL.64 [R1+0xa0], R46 ;  /* 0x0000a02e01009387 */ /* 0x000fe80000100a00 */
[----:B------:R-:W4:Y:S01]  /*5e110*/  LDL.LU R9, [R1+0x1240] ;  /* 0x0012400001097983 */ /* 0x000f220000300800 */
[----:B------:R-:W-:Y:S02]  /*5e120*/  @P1 LOP3.LUT R8, R8, 0x400, RZ, 0xfc, !PT ;  /* 0x0000040008081812 */ /* 0x000fe400078efcff */
[----:B------:R-:W-:Y:S02]  /*5e130*/  LOP3.LUT P1, RZ, R5, 0x40000000, RZ, 0xc0, !PT ;  /* 0x4000000005ff7812 */ /* 0x000fe4000782c0ff */
[----:B------:R-:W-:-:S13]  /*5e140*/  ISETP.LT.OR P5, PT, R31, 0x1a9, !P2 ;  /* 0x000001a91f00780c */ /* 0x000fda00057a1670 */
[----:B------:R-:W0:Y:S01]  /*5e150*/  @!P5 LDC.64 R36, c[0x0][0x5c0] ;  /* 0x00017000ff24db82 */ /* 0x000e220000000a00 */
[----:B------:R-:W-:-:S04]  /*5e160*/  LOP3.LUT R8, R8, 0xfffffeff, RZ, 0xc0, !PT ;  /* 0xfffffeff08087812 */ /* 0x000fc800078ec0ff */
[----:B------:R-:W-:Y:S02]  /*5e170*/  @P5 LOP3.LUT R8, R8, 0x100, RZ, 0xfc, !PT ;  /* 0x0000010008085812 */ /* 0x000fe400078efcff */
[----:B0-----:R-:W-:-:S04]  /*5e180*/  @!P5 IADD3 R42, P3, P4, R24, UR9, R36 ;  /* 0x00000009182adc10 */ /* 0x001fc8000fc7e024 */
[----:B------:R-:W-:-:S05]  /*5e190*/  @!P5 IADD3.X R43, R32, UR8, R37, P3, P4 ;  /* 0x00000008202bdc10 */ /* 0x000fca0009fe8425 */
[----:B------:R-:W-:Y:S01]  /*5e1a0*/  @!P5 STL.64 [R1+0xb8], R42 ;  /* 0x0000b82a0100d387 */ /* 0x000fe20000100a00 */
[----:B--2---:R-:W-:-:S04]  /*5e1b0*/  LOP3.LUT R33, R33, 0xff, RZ, 0xc0, !PT ;  /* 0x000000ff21217812 */ /* 0x004fc800078ec0ff */
[----:B------:R-:W-:-:S05]  /*5e1c0*/  F2FP.F16.E4M3.UNPACK_B R33, R33 ;  /* 0x00000021ff21723e */ /* 0x000fca00020006ff */
[----:B------:R-:W-:-:S05]  /*5e1d0*/  HADD2.F32 R33, -RZ, R33.H0_H0 ;  /* 0x20000021ff217230 */ /* 0x000fca0000004100 */
[----:B------:R-:W-:-:S04]  /*5e1e0*/  FMUL R33, R33, UR26 ;  /* 0x0000001a21217c20 */ /* 0x000fc80008400000 */
[----:B---3--:R-:W-:Y:S01]  /*5e1f0*/  FFMA R33, R2, UR27, R33 ;  /* 0x0000001b02217c23 */ /* 0x008fe20008000021 */
[----:B------:R-:W-:Y:S02]  /*5e200*/  ISETP.LT.OR P5, PT, R31, 0x1aa, !P2 ;  /* 0x000001aa1f00780c */ /* 0x000fe400057a1670 */
[----:B------:R-:W-:Y:S01]  /*5e210*/  LOP3.LUT R8, R8, 0xffffffef, RZ, 0xc0, !PT ;  /* 0xffffffef08087812 */ /* 0x000fe200078ec0ff */
[----:B------:R-:W2:Y:S01]  /*5e220*/  LDL.LU R2, [R1+0x1244] ;  /* 0x0012440001027983 */ /* 0x000ea20000300800 */
[----:B------:R-:W-:-:S05]  /*5e230*/  F2FP.SATFINITE.E4M3.F32.PACK_AB_MERGE_C R33, RZ, R33, RZ ;  /* 0x00000021ff21723e */ /* 0x000fca00048070ff */
[----:B------:R0:W-:Y:S04]  /*5e240*/  @!P6 STG.E.U8 desc[UR30][R162.64+0xd8], R33 ;  /* 0x0000d821a200e986 */ /* 0x0001e8000c10111e */
[----:B------:R-:W1:Y:S01]  /*5e250*/  @!P5 LDC.64 R36, c[0x0][0x5c0] ;  /* 0x00017000ff24db82 */ /* 0x000e620000000a00 */
[----:B0-----:R-:W-:-:S06]  /*5e260*/  PRMT R33, RZ, 0x7610, R33 ;  /* 0x00007610ff217816 */ /* 0x001fcc0000000021 */
[----:B------:R-:W3:Y:S01]  /*5e270*/  @!P1 LDG.E.U8 R33, desc[UR30][R22.64+0xd9] ;  /* 0x0000d91e16219981 */ /* 0x000ee2000c1e1100 */
[----:B------:R-:W-:Y:S02]  /*5e280*/  @P5 LOP3.LUT R8, R8, 0x10, RZ, 0xfc, !PT ;  /* 0x0000001008085812 */ /* 0x000fe400078efcff */
[----:B-1----:R-:W-:-:S04]  /*5e290*/  @!P5 IADD3 R40, P3, P4, R24, UR9, R36 ;  /* 0x000000091828dc10 */ /* 0x002fc8000fc7e024 */
        /* <DEDUP_REMOVED lines=12> */
[----:B---3--:R-:W-:-:S04]  /*5e360*/  LOP3.LUT R33, R33, 0xff, RZ, 0xc0, !PT ;  /* 0x000000ff21217812 */ /* 0x008fc800078ec0ff */
[----:B------:R-:W-:-:S05]  /*5e370*/  F2FP.F16.E4M3.UNPACK_B R33, R33 ;  /* 0x00000021ff21723e */ /* 0x000fca00020006ff */
[----:B------:R-:W-:-:S05]  /*5e380*/  HADD2.F32 R33, -RZ, R33.H0_H0 ;  /* 0x20000021ff217230 */ /* 0x000fca0000004100 */
[----:B------:R-:W-:-:S04]  /*5e390*/  FMUL R33, R33, UR26 ;  /* 0x0000001a21217c20 */ /* 0x000fc80008400000 */
[----:B----4-:R-:W-:Y:S02]  /*5e3a0*/  FFMA R33, R9, UR27, R33 ;  /* 0x0000001b09217c23 */ /* 0x010fe40008000021 */
        /* <DEDUP_REMOVED lines=37> */
[----:B---3--:R-:W-:-:S05]  /*5e600*/  FFMA R33, R9, UR27, R33 ;  /* 0x0000001b09217c23 */ /* 0x008fca0008000021 */
[----:B------:R-:W-:-:S05]  /*5e610*/  F2FP.SATFINITE.E4M3.F32.PACK_AB_MERGE_C R33, RZ, R33, RZ ;  /* 0x00000021ff21723e */ /* 0x000fca00048070ff */
[----:B------:R0:W-:Y:S02]  /*5e620*/  @!P3 STG.E.U8 desc[UR30][R40.64+0xd9], R33 ;  /* 0x0000d9212800b986 */ /* 0x0001e4000c10111e */
[----:B0-----:R-:W-:-:S06]  /*5e630*/  PRMT R33, RZ, 0x7610, R33 ;  /* 0x00007610ff217816 */ /* 0x001fcc0000000021 */
[----:B------:R-:W3:Y:S01]  /*5e640*/  @!P6 LDG.E.U8 R33, desc[UR30][R22.64+0xe0] ;  /* 0x0000e01e1621e981 */ /* 0x000ee2000c1e1100 */
        /* <DEDUP_REMOVED lines=12> */
[----:B---3--:R-:W-:-:S04]  /*5e710*/  LOP3.LUT R33, R33, 0xff, RZ, 0xc0, !PT ;  /* 0x000000ff21217812 */ /* 0x008fc800078ec0ff */
[----:B------:R-:W-:-:S05]  /*5e720*/  F2FP.F16.E4M3.UNPACK_B R33, R33 ;  /* 0x00000021ff21723e */ /* 0x000fca00020006ff */
[----:B------:R-:W-:-:S05]  /*5e730*/  HADD2.F32 R33, -RZ, R33.H0_H0 ;  /* 0x20000021ff217230 */ /* 0x000fca0000004100 */
[----:B------:R-:W-:-:S04]  /*5e740*/  FMUL R33, R33, UR26 ;  /* 0x0000001a21217c20 */ /* 0x000fc80008400000 */
[----:B--2---:R-:W-:-:S05]  /*5e750*/  FFMA R33, R2, UR27, R33 ;  /* 0x0000001b02217c23 */ /* 0x004fca0008000021 */
        /* <DEDUP_REMOVED lines=213> */
[----:B------:R-:W-:Y:S01]  /*5f4b0*/  ISETP.LT.OR P1, PT, R31, 0x1e2, !P2 ;  /* 0x000001e21f00780c */ /* 0x000fe20005721670 */
[----:B------:R-:W-:Y:S02]  /*5f4c0*/  IMAD.U32 R42, RZ, RZ, UR11 ;  /* 0x0000000bff2a7e24 */ /* 0x000fe4000f8e00ff */
[----:B------:R-:W-:-:S08]  /*5f4d0*/  IMAD.U32 R43, RZ, RZ, UR10 ;  /* 0x0000000aff2b7e24 */ /* 0x000fd0000f8e00ff */
[----:B------:R-:W0:Y:S01]  /*5f4e0*/  @!P3 LDC.64 R40, c[0x0][0x5c0] ;  /* 0x00017000ff28bb82 */ /* 0x000e220000000a00 */
[----:B----4-:R-:W-:-:S04]  /*5f4f0*/  LOP3.LUT R33, R33, 0xff, RZ, 0xc0, !PT ;  /* 0x000000ff21217812 */ /* 0x010fc800078ec0ff */
[----:B------:R-:W-:-:S05]  /*5f500*/  F2FP.F16.E4M3.UNPACK_B R33, R33 ;  /* 0x00000021ff21723e */ /* 0x000fca00020006ff */
[----:B------:R-:W-:-:S05]  /*5f510*/  HADD2.F32 R33, -RZ, R33.H0_H0 ;  /* 0x20000021ff217230 */ /* 0x000fca0000004100 */
[----:B------:R-:W-:-:S04]  /*5f520*/  FMUL R33, R33, UR26 ;  /* 0x0000001a21217c20 */ /* 0x000fc80008400000 */
[----:B--2---:R-:W-:Y:S01]  /*5f530*/  FFMA R33, R2, UR27, R33 ;  /* 0x0000001b02217c23 */ /* 0x004fe20008000021 */
[----:B------:R-:W-:Y:S02]  /*5f540*/  @!P3 IADD3 R42, P5, P6, R42, UR13, R24 ;  /* 0x0000000d2a2abc10 */ /* 0x000fe4000febe018 */
[----:B------:R-:W-:Y:S01]  /*5f550*/  LOP3.LUT R6, R6, 0xfffffff7, RZ, 0xc0, !PT ;  /* 0xfffffff706067812 */ /* 0x000fe200078ec0ff */
[----:B------:R-:W2:Y:S01]  /*5f560*/  LDL.LU R2, [R1+0x127c] ;  /* 0x00127c0001027983 */ /* 0x000ea20000300800 */
[----:B------:R-:W-:-:S05]  /*5f570*/  F2FP.SATFINITE.E4M3.F32.PACK_AB_MERGE_C R33, RZ, R33, RZ ;  /* 0x00000021ff21723e */ /* 0x000fca00048070ff */
[----:B------:R1:W-:Y:S02]  /*5f580*/  @!P4 STG.E.U8 desc[UR30][R36.64+0xf0], R33 ;  /* 0x0000f0212400c986 */ /* 0x0003e4000c10111e */
[----:B-1----:R-:W-:Y:S01]  /*5f590*/  PRMT R33, RZ, 0x7610, R33 ;  /* 0x00007610ff217816 */ /* 0x002fe20000000021 */
[----:B------:R-:W1:Y:S05]  /*5f5a0*/  @!P1 LDC.64 R36, c[0x0][0x5c0] ;  /* 0x00017000ff249b82 */ /* 0x000e6a0000000a00 */
[----:B------:R-:W4:Y:S01]  /*5f5b0*/  @!P3 LDG.E.U8 R33, desc[UR30][R28.64+0xf1] ;  /* 0x0000f11e1c21b981 */ /* 0x000f22000c1e1100 */
[----:B------:R-:W-:Y:S02]  /*5f5c0*/  @!P3 IADD3.X R43, R43, UR12, R32, P5, P6 ;  /* 0x0000000c2b2bbc10 */ /* 0x000fe4000afec420 */
[----:B------:R-:W-:-:S02]  /*5f5d0*/  @P1 LOP3.LUT R6, R6, 0x8, RZ, 0xfc, !PT ;  /* 0x0000000806061812 */ /* 0x000fc400078efcff */
[----:B0-----:R-:W-:Y:S02]  /*5f5e0*/  @!P3 IADD3 R40, P4, R42, R40, RZ ;  /* 0x000000282a28b210 */ /* 0x001fe40007f9e0ff */
[----:B-1----:R-:W-:-:S04]  /*5f5f0*/  @!P1 IADD3 R46, P5, P6, R24, UR9, R36 ;  /* 0x00000009182e9c10 */ /* 0x002fc8000febe024 */
[----:B------:R-:W-:-:S05]  /*5f600*/  @!P1 IADD3.X R47, R32, UR8, R37, P5, P6 ;  /* 0x00000008202f9c10 */ /* 0x000fca000afec425 */
[----:B------:R-:W-:Y:S01]  /*5f610*/  @!P1 STL.64 [R1+0x108], R46 ;  /* 0x0001082e01009387 */ /* 0x000fe20000100a00 */
[----:B------:R-:W-:Y:S01]  /*5f620*/  LOP3.LUT P1, RZ, R34, 0x10000, RZ, 0xc0, !PT ;  /* 0x0001000022ff7812 */ /* 0x000fe2000782c0ff */
[----:B------:R-:W-:-:S03]  /*5f630*/  @!P3 IMAD.X R41, R43, 0x1, R41, P4 ;  /* 0x000000012b29b824 */ /* 0x000fc600020e0629 */
[----:B------:R-:W-:Y:S02]  /*5f640*/  ISETP.LT.OR P6, PT, R31, 0xf9, !P1 ;  /* 0x000000f91f00780c */ /* 0x000fe40004fc1670 */
        /* <DEDUP_REMOVED lines=14> */
[----:B0-----:R-:W-:-:S04]  /*5f730*/  @!P5 IADD3 R42, P3, P4, R24, UR9, R36 ;  /* 0x00000009182adc10 */ /* 0x001fc8000fc7e024 */
[----:B------:R-:W-:Y:S02]  /*5f740*/  @!P5 IADD3.X R43, R32, UR8, R37, P3, P4 ;  /* 0x00000008202bdc10 */ /* 0x000fe40009fe8425 */
[----:B----4-:R-:W-:-:S04]  /*5f750*/  LOP3.LUT R33, R33, 0xff, RZ, 0xc0, !PT ;  /* 0x000000ff21217812 */ /* 0x010fc800078ec0ff */
[----:B------:R-:W-:-:S05]  /*5f760*/  F2FP.F16.E4M3.UNPACK_B R33, R33 ;  /* 0x00000021ff21723e */ /* 0x000fca00020006ff */
[----:B------:R-:W-:-:S05]  /*5f770*/  HADD2.F32 R33, -RZ, R33.H0_H0 ;  /* 0x20000021ff217230 */ /* 0x000fca0000004100 */
[----:B------:R-:W-:-:S04]  /*5f780*/  FMUL R33, R33, UR26 ;  /* 0x0000001a21217c20 */ /* 0x000fc80008400000 */
[----:B--2---:R-:W-:-:S05]  /*5f790*/  FFMA R33, R2, UR27, R33 ;  /* 0x0000001b02217c23 */ /* 0x004fca0008000021 */
[----:B------:R-:W-:-:S05]  /*5f7a0*/  F2FP.SATFINITE.E4M3.F32.PACK_AB_MERGE_C R33, RZ, R33, RZ ;  /* 0x00000021ff21723e */ /* 0x000fca00048070ff */
[----:B------:R0:W-:Y:S01]  /*5f7b0*/  @!P6 STG.E.U8 desc[UR30][R44.64+0xf8], R33 ;  /* 0x0000f8212c00e986 */ /* 0x0001e2000c10111e */
[----:B------:R-:W-:Y:S02]  /*5f7c0*/  ISETP.LT.OR P6, PT, R31, 0xfa, !P1 ;  /* 0x000000fa1f00780c */ /* 0x000fe40004fc1670 */
[----:B0-----:R-:W-:-:S11]  /*5f7d0*/  PRMT R33, RZ, 0x7610, R33 ;  /* 0x00007610ff217816 */ /* 0x001fd60000000021 */
[----:B------:R-:W2:Y:S04]  /*5f7e0*/  @!P6 LDG.E.U8 R33, desc[UR30][R22.64+0xf9] ;  /* 0x0000f91e1621e981 */ /* 0x000ea8000c1e1100 */
[----:B------:R-:W-:Y:S01]  /*5f7f0*/  @!P5 STL.64 [R1+0x130], R42 ;  /* 0x0001302a0100d387 */ /* 0x000fe20000100a00 */
[----:B------:R-:W-:Y:S02]  /*5f800*/  ISETP.LT.OR P5, PT, R31, 0x1ea, !P2 ;  /* 0x000001ea1f00780c */ /* 0x000fe400057a1670 */
[----:B------:R-:W-:Y:S01]  /*5f810*/  LOP3.LUT R6, R6, 0xfffffffd, RZ, 0xc0, !PT ;  /* 0xfffffffd06067812 */ /* 0x000fe200078ec0ff */
[----:B------:R-:W4:Y:S10]  /*5f820*/  LDL.LU R2, [R1+0x1284] ;  /* 0x0012840001027983 */ /* 0x000f340000300800 */
        /* <DEDUP_REMOVED lines=20> */
[----:B---3--:R-:W-:-:S05]  /*5f970*/  FFMA R33, R9, UR27, R33 ;  /* 0x0000001b09217c23 */ /* 0x008fca0008000021 */
[----:B------:R-:W-:-:S05]  /*5f980*/  F2FP.SATFINITE.E4M3.F32.PACK_AB_MERGE_C R33, RZ, R33, RZ ;  /* 0x00000021ff21723e */ /* 0x000fca00048070ff */
[----:B------:R1:W-:Y:S02]  /*5f990*/  @!P6 STG.E.U8 desc[UR30][R168.64+0xf9], R33 ;  /* 0x0000f921a800e986 */ /* 0x0003e4000c10111e */
[----:B-1----:R-:W-:-:S05]  /*5f9a0*/  IMAD.U32 R33, RZ, RZ, UR11 ;  /* 0x0000000bff217e24 */ /* 0x002fca000f8e00ff */
[----:B------:R-:W-:-:S04]  /*5f9b0*/  @!P3 IADD3 R33, P4, P5, R33, UR13, R24 ;  /* 0x0000000d2121bc10 */ /* 0x000fc8000fd9e018 */
[----:B------:R-:W-:Y:S02]  /*5f9c0*/  @!P3 IADD3.X R40, R40, UR12, R32, P4, P5 ;  /* 0x0000000c2828bc10 */ /* 0x000fe4000a7ea420 */
[----:B0-----:R-:W-:Y:S02]  /*5f9d0*/  @!P3 IADD3 R36, P4, R33, R36, RZ ;  /* 0x000000242124b210 */ /* 0x001fe40007f9e0ff */
[----:B------:R-:W-:-:S06]  /*5f9e0*/  PRMT R33, RZ, 0x7610, R33 ;  /* 0x00007610ff217816 */ /* 0x000fcc0000000021 */
[----:B------:R-:W2:Y:S01]  /*5f9f0*/  @!P3 LDG.E.U8 R33, desc[UR30][R28.64+0xf8] ;  /* 0x0000f81e1c21b981 */ /* 0x000ea2000c1e1100 */
[----:B------:R-:W-:Y:S01]  /*5fa00*/  @!P3 IMAD.X R37, R40, 0x1, R37, P4 ;  /* 0x000000012825b824 */ /* 0x000fe200020e0625 */
[----:B------:R-:W-:Y:S02]  /*5fa10*/  ISETP.LT.OR P4, PT, R31, 0xfa, !P0 ;  /* 0x000000fa1f00780c */ /* 0x000fe40004781670 */
[----:B------:R-:W-:Y:S04]  /*5fa20*/  STL [R1+0x1d28], R23 ;  /* 0x001d281701007387 */ /* 0x000fe80000100800 */
[----:B------:R-:W3:Y:S01]  /*5fa30*/  LDL.LU R9, [R1+0x1288] ;  /* 0x0012880001097983 */ /* 0x000ee20000300800 */
[----:B--2---:R-:W-:-:S04]  /*5fa40*/  LOP3.LUT R33, R33, 0xff, RZ, 0xc0, !PT ;  /* 0x000000ff21217812 */ /* 0x004fc800078ec0ff */
[----:B------:R-:W-:-:S05]  /*5fa50*/  F2FP.F16.E4M3.UNPACK_B R33, R33 ;  /* 0x00000021ff21723e */ /* 0x000fca00020006ff */
[----:B------:R-:W-:-:S05]  /*5fa60*/  HADD2.F32 R33, -RZ, R33.H0_H0 ;  /* 0x20000021ff217230 */ /* 0x000fca0000004100 */
[----:B------:R-:W-:-:S04]  /*5fa70*/  FMUL R33, R33, UR26 ;  /* 0x0000001a21217c20 */ /* 0x000fc80008400000 */
[----:B----4-:R-:W-:Y:S02]  /*5fa80*/  FFMA R33, R2, UR27, R33 ;  /* 0x0000001b02217c23 */ /* 0x010fe40008000021 */
[----:B------:R-:W2:Y:S04]  /*5fa90*/  LDL.LU R2, [R1+0x128c] ;  /* 0x00128c0001027983 */ /* 0x000ea80000300800 */
[----:B------:R-:W4:Y:S01]  /*5faa0*/  LDL.64 R138, [R1+0x138] ;  /* 0x00013800018a7983 */ /* 0x000f220000100a00 */
[----:B------:R-:W-:-:S05]  /*5fab0*/  F2FP.SATFINITE.E4M3.F32.PACK_AB_MERGE_C R33, RZ, R33, RZ ;  /* 0x00000021ff21723e */ /* 0x000fca00048070ff */
[----:B------:R0:W-:Y:S02]  /*5fac0*/  @!P3 STG.E.U8 desc[UR30][R36.64+0xf8], R33 ;  /* 0x0000f8212400b986 */ /* 0x0001e4000c10111e */
[----:B0-----:R-:W-:Y:S01]  /*5fad0*/  PRMT R33, RZ, 0x7610, R33 ;  /* 0x00007610ff217816 */ /* 0x001fe20000000021 */
[----:B------:R-:W0:Y:S05]  /*5fae0*/  @!P4 LDC.64 R36, c[0x0][0x5c0] ;  /* 0x00017000ff24cb82 */ /* 0x000e2a0000000a00 */
[----:B------:R-:W3:Y:S01]  /*5faf0*/  @!P4 LDG.E.U8 R33, desc[UR30][R28.64+0xf9] ;  /* 0x0000f91e1c21c981 */ /* 0x000ee2000c1e1100 */
[----:B------:R-:W-:Y:S02]  /*5fb00*/  IMAD.U32 R40, RZ, RZ, UR11 ;  /* 0x0000000bff287e24 */ /* 0x000fe4000f8e00ff */
[----:B------:R-:W-:-:S03]  /*5fb10*/  IMAD.U32 R41, RZ, RZ, UR10 ;  /* 0x0000000aff297e24 */ /* 0x000fc6000f8e00ff */
[----:B------:R-:W-:-:S04]  /*5fb20*/  @!P4 IADD3 R40, P5, P6, R40, UR13, R24 ;  /* 0x0000000d2828cc10 */ /* 0x000fc8000febe018 */
[----:B------:R-:W-:Y:S02]  /*5fb30*/  @!P4 IADD3.X R41, R41, UR12, R32, P5, P6 ;  /* 0x0000000c2929cc10 */ /* 0x000fe4000afec420 */
[----:B0-----:R-:W-:-:S05]  /*5fb40*/  @!P4 IADD3 R36, P3, R40, R36, RZ ;  /* 0x000000242824c210 */ /* 0x001fca0007f7e0ff */
[----:B------:R-:W-:Y:S01]  /*5fb50*/  @!P4 IMAD.X R37, R41, 0x1, R37, P3 ;  /* 0x000000012925c824 */ /* 0x000fe200018e0625 */
[----:B------:R-:W-:Y:S02]  /*5fb60*/  ISETP.GE.AND P3, PT, R30, 0x181, PT ;  /* 0x000001811e00780c */ /* 0x000fe40003f66270 */
        /* <DEDUP_REMOVED lines=8> */
[----:B0-----:R-:W0:Y:S01]  /*5fbf0*/  @!P4 LDC.64 R36, c[0x0][0x5c0] ;  /* 0x00017000ff24cb82 */ /* 0x001e220000000a00 */
[----:B------:R-:W-:Y:S02]  /*5fc00*/  @!P4 IMAD.MOV.U32 R40, RZ, RZ, R24 ;  /* 0x000000ffff28c224 */ /* 0x000fe400078e0018 */
[----:B------:R-:W-:Y:S02]  /*5fc10*/  @!P4 IMAD.MOV.U32 R41, RZ, RZ, R32 ;  /* 0x000000ffff29c224 */ /* 0x000fe400078e0020 */
[----:B------:R-:W-:-:S04]  /*5fc20*/  @!P4 IMAD.WIDE.U32 R40, R14, 0x180, R40 ;  /* 0x000001800e28c825 */ /* 0x000fc800078e0028 */
[----:B------:R-:W-:Y:S01]  /*5fc30*/  @!P4 IMAD R33, R15, 0x180, RZ ;  /* 0x000001800f21c824 */ /* 0x000fe200078e02ff */
[----:B0-----:R-:W-:-:S04]  /*5fc40*/  @!P4 IADD3 R40, P5, R40, R36, RZ ;  /* 0x000000242828c210 */ /* 0x001fc80007fbe0ff */
[----:B------:R-:W-:Y:S02]  /*5fc50*/  @!P4 IADD3.X R41, R37, R41, R33, P5, !PT ;  /* 0x000000292529c210 */ /* 0x000fe40002ffe421 */
[----:B------:R-:W-:-:S05]  /*5fc60*/  IADD3 R36, P5, R35, 0x180, RZ ;  /* 0x0000018023247810 */ /* 0x000fca0007fbe0ff */
[----:B----4-:R-:W-:-:S04]  /*5fc70*/  IMAD.X R33, RZ, RZ, R139, P5 ;  /* 0x000000ffff217224 */ /* 0x010fc800028e068b */
[----:B------:R-:W-:-:S04]  /*5fc80*/  IMAD R33, R33, UR14, RZ ;  /* 0x0000000e21217c24 */ /* 0x000fc8000f8e02ff */
[C---:B------:R-:W-:Y:S02]  /*5fc90*/  IMAD R33, R36.reuse, UR15, R33 ;  /* 0x0000000f24217c24 */ /* 0x040fe4000f8e0221 */
[----:B------:R-:W-:-:S03]  /*5fca0*/  IMAD.WIDE.U32 R36, R36, UR14, R38 ;  /* 0x0000000e24247c25 */ /* 0x000fc6000f8e0026 */
[----:B------:R-:W-:-:S04]  /*5fcb0*/  IADD3 R36, P5, R36, UR16, RZ ;  /* 0x0000001024247c10 */ /* 0x000fc8000ffbe0ff */
[--C-:B------:R-:W-:Y:S02]  /*5fcc0*/  IADD3.X R37, R37, UR17, R33.reuse, P5, !PT ;  /* 0x0000001125257c10 */ /* 0x100fe4000affe421 */
[----:B------:R-:W-:-:S06]  /*5fcd0*/  PRMT R33, RZ, 0x7610, R33 ;  /* 0x00007610ff217816 */ /* 0x000fcc0000000021 */
[----:B------:R-:W3:Y:S04]  /*5fce0*/  @!P4 LDG.E.U8 R33, desc[UR30][R36.64] ;  /* 0x0000001e2421c981 */ /* 0x000ee8000c1e1100 */
[----:B------:R-:W-:Y:S04]  /*5fcf0*/  STL.64 [R1+0x1d20], R28 ;  /* 0x001d201c01007387 */ /* 0x000fe80000100a00 */
[----:B------:R-:W4:Y:S01]  /*5fd00*/  LDL.LU R9, [R1+0x1290] ;  /* 0x0012900001097983 */ /* 0x000f220000300800 */
[----:B------:R-:W-:-:S04]  /*5fd10*/  LOP3.LUT R13, R13, 0xfffbffff, RZ, 0xc0, !PT ;  /* 0xfffbffff0d0d7812 */ /* 0x000fc800078ec0ff */
[----:B------:R-:W-:Y:S02]  /*5fd20*/  @P0 LOP3.LUT R13, R13, 0x40000, RZ, 0xfc, !PT ;  /* 0x000400000d0d0812 */ /* 0x000fe400078efcff */
[----:B---3--:R-:W-:-:S04]  /*5fd30*/  LOP3.LUT R33, R33, 0xff, RZ, 0xc0, !PT ;  /* 0x000000ff21217812 */ /* 0x008fc800078ec0ff */
[----:B------:R-:W-:-:S05]  /*5fd40*/  F2FP.F16.E4M3.UNPACK_B R33, R33 ;  /* 0x00000021ff21723e */ /* 0x000fca00020006ff */
[----:B------:R-:W-:-:S05]  /*5fd50*/  HADD2.F32 R33, -RZ, R33.H0_H0 ;  /* 0x20000021ff217230 */ /* 0x000fca0000004100 */
[----:B------:R-:W-:-:S04]  /*5fd60*/  FMUL R33, R33, UR26 ;  /* 0x0000001a21217c20 */ /* 0x000fc80008400000 */
[----:B--2---:R-:W-:-:S05]  /*5fd70*/  FFMA R33, R2, UR27, R33 ;  /* 0x0000001b02217c23 */ /* 0x004fca0008000021 */
        /* <DEDUP_REMOVED lines=9> */
[--C-:B------:R-:W-:Y:S02]  /*5fe10*/  @!P4 IADD3.X R43, R41, R43, R33.reuse, P5, !PT ;  /* 0x0000002b292bc210 */ /* 0x100fe40002ffe421 */
[----:B------:R-:W-:-:S06]  /*5fe20*/  PRMT R33, RZ, 0x7610, R33 ;  /* 0x00007610ff217816 */ /* 0x000fcc0000000021 */
[----:B------:R-:W2:Y:S01]  /*5fe30*/  @!P4 LDG.E.U8 R33, desc[UR30][R36.64+0x1] ;  /* 0x0000011e2421c981 */ /* 0x000ea2000c1e1100 */
        /* <DEDUP_REMOVED lines=8> */
[----:B------:R-:W-:-:S04]  /*5fec0*/  ISETP.GE.AND P6, PT, R30, 0x81, PT ;  /* 0x000000811e00780c */ /* 0x000fc80003fc6270 */
[----:B------:R-:W-:Y:S02]  /*5fed0*/  ISETP.LT.OR P6, PT, R31, 0x1fa, !P6 ;  /* 0x000001fa1f00780c */ /* 0x000fe400077c1670 */
[----:B------:R-:W-:-:S11]  /*5fee0*/  LOP3.LUT R11, R11, 0x7fffffff, RZ, 0xc0, !PT ;  /* 0x7fffffff0b0b7812 */ /* 0x000fd600078ec0ff */
[----:B------:R-:W0:Y:S01]  /*5fef0*/  @!P6 LDC.64 R40, c[0x0][0x5c0] ;  /* 0x00017000ff28eb82 */ /* 0x000e220000000a00 */
[----:B------:R-:W-:-:S04]  /*5ff00*/  @P0 LOP3.LUT R11, R11, 0x80000000, RZ, 0xfc, !PT ;  /* 0x800000000b0b0812 */ /* 0x000fc800078efcff */
[----:B------:R-:W-:-:S04]  /*5ff10*/  LOP3.LUT R11, R11, 0xbfffffff, RZ, 0xc0, !PT ;  /* 0xbfffffff0b0b7812 */ /* 0x000fc800078ec0ff */
[----:B------:R-:W-:Y:S01]  /*5ff20*/  @P2 LOP3.LUT R11, R11, 0x40000000, RZ, 0xfc, !PT ;  /* 0x400000000b0b2812 */ /* 0x000fe200078efcff */
[----:B------:R-:W-:Y:S03]  /*5ff30*/  STL [R1+0x1d44], R166 ;  /* 0x001d44a601007387 */ /* 0x000fe60000100800 */
[----:B------:R-:W-:Y:S01]  /*5ff40*/  LOP3.LUT R11, R11, 0xdfffffff, RZ, 0xc0, !PT ;  /* 0xdfffffff0b0b7812 */ /* 0x000fe200078ec0ff */
[----:B------:R-:W-:Y:S03]  /*5ff50*/  STL [R1+0x1d40], R167 ;  /* 0x001d40a701007387 */ /* 0x000fe60000100800 */
[----:B------:R-:W-:Y:S02]  /*5ff60*/  @P6 LOP3.LUT R11, R11, 0x20000000, RZ, 0xfc, !PT ;  /* 0x200000000b0b6812 */ /* 0x000fe400078efcff */
[----:B------:R-:W-:-:S02]  /*5ff70*/  LOP3.LUT P0, RZ, R3, 0x20, RZ, 0xc0, !PT ;  /* 0x0000002003ff7812 */ /* 0x000fc4000780c0ff */
[----:B--2---:R-:W-:-:S04]  /*5ff80*/  LOP3.LUT R33, R33, 0xff, RZ, 0xc0, !PT ;  /* 0x000000ff21217812 */ /* 0x004fc800078ec0ff */
[----:B------:R-:W-:-:S05]  /*5ff90*/  F2FP.F16.E4M3.UNPACK_B R33, R33 ;  /* 0x00000021ff21723e */ /* 0x000fca00020006ff */
[----:B------:R-:W-:-:S05]  /*5ffa0*/  HADD2.F32 R33, -RZ, R33.H0_H0 ;  /* 0x20000021ff217230 */ /* 0x000fca0000004100 */
[----:B------:R-:W-:-:S04]  /*5ffb0*/  FMUL R33, R33, UR26 ;  /* 0x0000001a21217c20 */ /* 0x000fc80008400000 */
[----:B----4-:R-:W-:Y:S02]  /*5ffc0*/  FFMA R33, R9, UR27, R33 ;  /* 0x0000001b09217c23 */ /* 0x010fe40008000021 */
[----:B------:R-:W2:Y:S04]  /*5ffd0*/  LDL.LU R9, [R1+0x1294] ;  /* 0x0012940001097983 */ /* 0x000ea80000300800 */
[----:B------:R-:W3:Y:S01]  /*5ffe0*/  LDL.64 R140, [R1+0x150] ;  /* 0x00015000018c7983 */ /* 0x000ee20000100a00 */
[----:B------:R-:W-:-:S05]  /*5fff0*/  F2FP.SATFINITE.E4M3.F32.PACK_AB_MERGE_C R33, RZ, R33, RZ ;  /* 0x00000021ff21723e */ /* 0x000fca00048070ff */
[----:B------:R1:W-:Y:S01]  /*60000*/  @!P4 STG.E.U8 desc[UR30][R42.64+0x1], R33 ;  /* 0x000001212a00c986 */ /* 0x0003e2000c10111e */
[----:B0-----:R-:W-:-:S03]  /*60010*/  @!P6 IADD3 R22, P4, P5, R24, UR9, R40 ;  /* 0x000000091816ec10 */ /* 0x001fc6000fd9e028 */
[----:B------:R-:W-:Y:S04]  /*60020*/  STL [R1+0x1d3c], R168 ;  /* 0x001d3ca801007387 */ /* 0x000fe80000100800 */
[----:B------:R-:W-:Y:S01]  /*60030*/  STL [R1+0x1d38], R169 ;  /* 0x001d38a901007387 */ /* 0x000fe20000100800 */
[----:B------:R-:W-:-:S03]  /*60040*/  @!P6 IADD3.X R23, R32, UR8, R41, P4, P5 ;  /* 0x000000082017ec10 */ /* 0x000fc6000a7ea429 */
[----:B------:R-:W-:Y:S04]  /*60050*/  STL [R1+0x1d48], R11 ;  /* 0x001d480b01007387 */ /* 0x000fe80000100800 */
[----:B------:R-:W4:Y:S04]  /*60060*/  LDL.LU R2, [R1+0x1298] ;  /* 0x0012980001027983 */ /* 0x000f280000300800 */
[----:B------:R-:W-:Y:S01]  /*60070*/  @!P6 STL.64 [R1+0x110], R22 ;  /* 0x000110160100e387 */ /* 0x000fe20000100a00 */
[----:B------:R-:W-:-:S13]  /*60080*/  ISETP.LT.OR P6, PT, R31, 0x101, !P1 ;  /* 0x000001011f00780c */ /* 0x000fda0004fc1670 */
[----:B------:R-:W0:Y:S01]  /*60090*/  @!P6 LDC.64 R40, c[0x0][0x5c0] ;  /* 0x00017000ff28eb82 */ /* 0x000e220000000a00 */
[----:B------:R-:W-:-:S05]  /*600a0*/  IADD3 R35, P4, R35, 0x188, RZ ;  /* 0x0000018823237810 */ /* 0x000fca0007f9e0ff */
[----:B-1----:R-:W-:Y:S02]  /*600b0*/  IMAD.X R33, RZ, RZ, R139, P4 ;  /* 0x000000ffff217224 */ /* 0x002fe400020e068b */
[----:B------:R-:W-:-:S04]  /*600c0*/  IMAD.WIDE.U32 R38, R35, UR14, R38 ;  /* 0x0000000e23267c25 */ /* 0x000fc8000f8e0026 */
[----:B------:R-:W-:Y:S01]  /*600d0*/  IMAD R33, R33, UR14, RZ ;  /* 0x0000000e21217c24 */ /* 0x000fe2000f8e02ff */
[----:B------:R-:W-:Y:S01]  /*600e0*/  LOP3.LUT P2, RZ, R3, 0x10, RZ, 0xc0, !PT ;  /* 0x0000001003ff7812 */ /* 0x000fe2000784c0ff */
[----:B------:R-:W4:Y:S02]  /*600f0*/  LDL.64 R138, [R1+0x160] ;  /* 0x00016000018a7983 */ /* 0x000f240000100a00 */
[--C-:B------:R-:W-:Y:S01]  /*60100*/  IMAD R35, R35, UR15, R33.reuse ;  /* 0x0000000f23237c24 */ /* 0x100fe2000f8e0221 */
[----:B------:R-:W-:Y:S02]  /*60110*/  PRMT R33, RZ, 0x7610, R33 ;  /* 0x00007610ff217816 */ /* 0x000fe40000000021 */
[----:B0-----:R-:W-:-:S04]  /*60120*/  @!P6 IADD3 R28, P4, P5, R24, UR13, R40 ;  /* 0x0000000d181cec10 */ /* 0x001fc8000fd9e028 */
[----:B------:R-:W-:Y:S02]  /*60130*/  @!P6 IADD3.X R29, R32, UR12, R41, P4, P5 ;  /* 0x0000000c201dec10 */ /* 0x000fe4000a7ea429 */
[----:B------:R-:W-:-:S04]  /*60140*/  IADD3 R38, P4, R38, UR16, RZ ;  /* 0x0000001026267c10 */ /* 0x000fc8000ff9e0ff */
[----:B------:R-:W-:-:S05]  /*60150*/  IADD3.X R39, R39, UR17, R35, P4, !PT ;  /* 0x0000001127277c10 */ /* 0x000fca000a7fe423 */
[----:B------:R-:W2:Y:S01]  /*60160*/  @!P0 LDG.E.U8 R33, desc[UR30][R38.64] ;  /* 0x0000001e26218981 */ /* 0x000ea2000c1e1100 */
[----:B------:R-:W-:-:S13]  /*60170*/  ISETP.LT.OR P6, PT, R31, 0x102, !P1 ;  /* 0x000001021f00780c */ /* 0x000fda0004fc1670 */
[----:B------:R-:W0:Y:S01]  /*60180*/  @!P6 LDC.64 R40, c[0x0][0x5c0] ;  /* 0x00017000ff28eb82 */ /* 0x000e220000000a00 */
[----:B--2---:R-:W-:-:S04]  /*60190*/  LOP3.LUT R33, R33, 0xff, RZ, 0xc0, !PT ;  /* 0x000000ff21217812 */ /* 0x004fc800078ec0ff */
[----:B------:R-:W-:-:S05]  /*601a0*/  F2FP.F16.E4M3.UNPACK_B R33, R33 ;  /* 0x00000021ff21723e */ /* 0x000fca00020006ff */
[----:B------:R-:W-:-:S05]  /*601b0*/  HADD2.F32 R33, -RZ, R33.H0_H0 ;  /* 0x20000021ff217230 */ /* 0x000fca0000004100 */
[----:B------:R-:W-:-:S04]  /*601c0*/  FMUL R33, R33, UR26 ;  /* 0x0000001a21217c20 */ /* 0x000fc80008400000 */
[----:B------:R-:W-:-:S05]  /*601d0*/  FFMA R33, R9, UR27, R33 ;  /* 0x0000001b09217c23 */ /* 0x000fca0008000021 */
[----:B------:R-:W-:-:S05]  /*601e0*/  F2FP.SATFINITE.E4M3.F32.PACK_AB_MERGE_C R33, RZ, R33, RZ ;  /* 0x00000021ff21723e */ /* 0x000fca00048070ff */
[----:B---3--:R1:W-:Y:S02]  /*601f0*/  @!P0 STG.E.U8 desc[UR30][R140.64], R33 ;  /* 0x000000218c008986 */ /* 0x0083e4000c10111e */
[----:B-1----:R-:W-:-:S06]  /*60200*/  PRMT R33, RZ, 0x7610, R33 ;  /* 0x00007610ff217816 */ /* 0x002fcc0000000021 */
[----:B------:R-:W2:Y:S01]  /*60210*/  @!P2 LDG.E.U8 R33, desc[UR30][R38.64+0x1] ;  /* 0x0000011e2621a981 */ /* 0x000ea2000c1e1100 */
[----:B0-----:R-:W-:-:S04]  /*60220*/  @!P6 IADD3 R22, P4, P5, R24, UR13, R40 ;  /* 0x0000000d1816ec10 */ /* 0x001fc8000fd9e028 */
[----:B------:R-:W-:Y:S02]  /*60230*/  @!P6 IADD3.X R23, R32, UR12, R41, P4, P5 ;  /* 0x0000000c2017ec10 */ /* 0x000fe4000a7ea429 */
[----:B------:R-:W-:-:S13]  /*60240*/  ISETP.LT.OR P4, PT, R31, 0x9, !P3 ;  /* 0x000000091f00780c */ /* 0x000fda0005f81670 */
[----:B------:R-:W0:Y:S01]  /*60250*/  @!P4 LDC.64 R42, c[0x0][0x5c0] ;  /* 0x00017000ff2acb82 */ /* 0x000e220000000a00 */
[----:B------:R-:W-:Y:S02]  /*60260*/  @!P4 IMAD.MOV.U32 R40, RZ, RZ, R24 ;  /* 0x000000ffff28c224 */ /* 0x000fe400078e0018 */
[----:B------:R-:W-:Y:S02]  /*60270*/  @!P4 IMAD.MOV.U32 R41, RZ, RZ, R32 ;  /* 0x000000ffff29c224 */ /* 0x000fe400078e0020 */
[----:B------:R-:W-:-:S03]  /*60280*/  @!P4 IMAD.WIDE.U32 R40, R14, 0x180, R40 ;  /* 0x000001800e28c825 */ /* 0x000fc600078e0028 */
[----:B0-----:R-:W-:Y:S01]  /*60290*/  @!P4 IADD3 R42, P5, R40, R42, RZ ;  /* 0x0000002a282ac210 */ /* 0x001fe20007fbe0ff */
[----:B------:R-:W-:Y:S04]  /*602a0*/  STL [R1+0x1d34], R28 ;  /* 0x001d341c01007387 */ /* 0x000fe80000100800 */
[----:B------:R-:W-:Y:S04]  /*602b0*/  STL [R1+0x1d30], R29 ;  /* 0x001d301d01007387 */ /* 0x000fe80000100800 */
[----:B------:R-:W3:Y:S01]  /*602c0*/  LDL.LU R9, [R1+0x129c] ;  /* 0x00129c0001097983 */ /* 0x000ee20000300800 */
[----:B--2---:R-:W-:-:S04]  /*602d0*/  LOP3.LUT R33, R33, 0xff, RZ, 0xc0, !PT ;  /* 0x000000ff21217812 */ /* 0x004fc800078ec0ff */
[----:B------:R-:W-:-:S05]  /*602e0*/  F2FP.F16.E4M3.UNPACK_B R33, R33 ;  /* 0x00000021ff21723e */ /* 0x000fca00020006ff */
[----:B------:R-:W-:-:S05]  /*602f0*/  HADD2.F32 R33, -RZ, R33.H0_H0 ;  /* 0x20000021ff217230 */ /* 0x000fca0000004100 */
[----:B------:R-:W-:-:S04]  /*60300*/  FMUL R33, R33, UR26 ;  /* 0x0000001a21217c20 */ /* 0x000fc80008400000 */
[----:B----4-:R-:W-:-:S05]  /*60310*/  FFMA R33, R2, UR27, R33 ;  /* 0x0000001b02217c23 */ /* 0x010fca0008000021 */
[----:B------:R-:W-:-:S05]  /*60320*/  F2FP.SATFINITE.E4M3.F32.PACK_AB_MERGE_C R33, RZ, R33, RZ ;  /* 0x00000021ff21723e */ /* 0x000fca00048070ff */
[----:B------:R0:W-:Y:S02]  /*60330*/  @!P2 STG.E.U8 desc[UR30][R138.64+0x1], R33 ;  /* 0x000001218a00a986 */ /* 0x0001e4000c10111e */
[----:B0-----:R-:W-:-:S05]  /*60340*/  @!P4 IMAD R33, R15, 0x180, RZ ;  /* 0x000001800f21c824 */ /* 0x001fca00078e02ff */
[--C-:B------:R-:W-:Y:S02]  /*60350*/  @!P4 IADD3.X R43, R43, R41, R33.reuse, P5, !PT ;  /* 0x000000292b2bc210 */ /* 0x100fe40002ffe421 */
[----:B------:R-:W-:-:S06]  /*60360*/  PRMT R33, RZ, 0x7610, R33 ;  /* 0x00007610ff217816 */ /* 0x000fcc0000000021 */
[----:B------:R-:W2:Y:S01]  /*60370*/  @!P4 LDG.E.U8 R33, desc[UR30][R36.64+0x8] ;  /* 0x0000081e2421c981 */ /* 0x000ea2000c1e1100 */
[----:B------:R-:W-:-:S13]  /*60380*/  ISETP.LT.OR P0, PT, R31, 0x109, !P1 ;  /* 0x000001091f00780c */ /* 0x000fda0004f01670 */
[----:B------:R-:W0:Y:S01]  /*60390*/  @!P0 LDC.64 R40, c[0x0][0x5c0] ;  /* 0x00017000ff288b82 */ /* 0x000e220000000a00 */
[----:B------:R0:W-:Y:S04]  /*603a0*/  @!P6 STL.64 [R1+0x138], R22 ;  /* 0x000138160100e387 */ /* 0x0001e80000100a00 */
[----:B------:R-:W4:Y:S01]  /*603b0*/  LDL.LU R142, [R1+0x12a0] ;  /* 0x0012a000018e7983 */ /* 0x000f220000300800 */
        /* <DEDUP_REMOVED lines=8> */
[----:B------:R0:W-:Y:S01]  /*60440*/  @!P4 STG.E.U8 desc[UR30][R42.64+0x8], R33 ;  /* 0x000008212a00c986 */ /* 0x0001e2000c10111e */
[----:B------:R-:W-:-:S13]  /*60450*/  ISETP.LT.OR P4, PT, R31, 0xa, !P3 ;  /* 0x0000000a1f00780c */ /* 0x000fda0005f81670 */
[----:B------:R-:W1:Y:S01]  /*60460*/  @!P4 LDC.64 R40, c[0x0][0x5c0] ;  /* 0x00017000ff28cb82 */ /* 0x000e620000000a00 */
[----:B0-----:R-:W-:Y:S02]  /*60470*/  @!P4 IMAD.MOV.U32 R42, RZ, RZ, R24 ;  /* 0x000000ffff2ac224 */ /* 0x001fe400078e0018 */
[----:B------:R-:W-:Y:S02]  /*60480*/  @!P4 IMAD.MOV.U32 R43, RZ, RZ, R32 ;  /* 0x000000ffff2bc224 */ /* 0x000fe400078e0020 */
[----:B------:R-:W-:-:S04]  /*60490*/  @!P4 IMAD.WIDE.U32 R42, R14, 0x180, R42 ;  /* 0x000001800e2ac825 */ /* 0x000fc800078e002a */
[----:B------:R-:W-:Y:S01]  /*604a0*/  @!P4 IMAD R33, R15, 0x180, RZ ;  /* 0x000001800f21c824 */ /* 0x000fe200078e02ff */
[----:B-1----:R-:W-:-:S04]  /*604b0*/  @!P4 IADD3 R42, P5, R42, R40, RZ ;  /* 0x000000282a2ac210 */ /* 0x002fc80007fbe0ff */
[--C-:B------:R-:W-:Y:S02]  /*604c0*/  @!P4 IADD3.X R43, R41, R43, R33.reuse, P5, !PT ;  /* 0x0000002b292bc210 */ /* 0x100fe40002ffe421 */
[----:B------:R-:W-:-:S06]  /*604d0*/  PRMT R33, RZ, 0x7610, R33 ;  /* 0x00007610ff217816 */ /* 0x000fcc0000000021 */
[----:B------:R-:W2:Y:S04]  /*604e0*/  @!P4 LDG.E.U8 R33, desc[UR30][R36.64+0x9] ;  /* 0x0000091e2421c981 */ /* 0x000ea8000c1e1100 */
[----:B------:R0:W-:Y:S01]  /*604f0*/  @!P0 STL.64 [R1+0x160], R22 ;  /* 0x0001601601008387 */ /* 0x0001e20000100a00 */
[----:B------:R-:W-:Y:S02]  /*60500*/  LOP3.LUT P0, RZ, R3, 0x10000000, RZ, 0xc0, !PT ;  /* 0x1000000003ff7812 */ /* 0x000fe4000780c0ff */
[----:B------:R-:W-:Y:S01]  /*60510*/  LOP3.LUT R34, R34, 0xffff7fff, RZ, 0xc0, !PT ;  /* 0xffff7fff22227812 */ /* 0x000fe200078ec0ff */
[----:B------:R-:W3:Y:S04]  /*60520*/  LDL.LU R9, [R1+0x12a4] ;  /* 0x0012a40001097983 */ /* 0x000ee80000300800 */
[----:B------:R-:W3:Y:S04]  /*60530*/  LDL.64 R140, [R1+0x180] ;  /* 0x00018000018c7983 */ /* 0x000ee80000100a00 */
[----:B------:R-:W3:Y:S04]  /*60540*/  LDL.LU R2, [R1+0x12a8] ;  /* 0x0012a80001027983 */ /* 0x000ee80000300800 */
[----:B------:R-:W3:Y:S01]  /*60550*/  LDL.64 R138, [R1+0x188] ;  /* 0x00018800018a7983 */ /* 0x000ee20000100a00 */
[----:B------:R-:W-:-:S02]  /*60560*/  @P0 LOP3.LUT R34, R34, 0x8000, RZ, 0xfc, !PT ;  /* 0x0000800022220812 */ /* 0x000fc400078efcff */
[----:B------:R-:W-:-:S13]  /*60570*/  ISETP.LT.OR P0, PT, R31, 0x10a, !P1 ;  /* 0x0000010a1f00780c */ /* 0x000fda0004f01670 */
[----:B------:R-:W0:Y:S02]  /*60580*/  @!P0 LDC.64 R40, c[0x0][0x5c0] ;  /* 0x00017000ff288b82 */ /* 0x000e240000000a00 */
[----:B0-----:R-:W-:-:S04]  /*60590*/  @!P0 IADD3 R22, P5, P6, R24, UR13, R40 ;  /* 0x0000000d18168c10 */ /* 0x001fc8000febe028 */
[----:B------:R-:W-:-:S05]  /*605a0*/  @!P0 IADD3.X R23, R32, UR12, R41, P5, P6 ;  /* 0x0000000c20178c10 */ /* 0x000fca000afec429 */
[----:B------:R-:W-:Y:S01]  /*605b0*/  @!P0 STL.64 [R1+0x150], R22 ;  /* 0x0001501601008387 */ /* 0x000fe20000100a00 */
[----:B------:R-:W-:Y:S02]  /*605c0*/  LOP3.LUT P0, RZ, R34, 0x8000, RZ, 0xc0, !PT ;  /* 0x0000800022ff7812 */ /* 0x000fe4000780c0ff */
[----:B--2---:R-:W-:-:S04]  /*605d0*/  LOP3.LUT R33, R33, 0xff, RZ, 0xc0, !PT ;  /* 0x000000ff21217812 */ /* 0x004fc800078ec0ff */
[----:B------:R-:W-:-:S05]  /*605e0*/  F2FP.F16.E4M3.UNPACK_B R33, R33 ;  /* 0x00000021ff21723e */ /* 0x000fca00020006ff */
[----:B------:R-:W-:-:S05]  /*605f0*/  HADD2.F32 R33, -RZ, R33.H0_H0 ;  /* 0x20000021ff217230 */ /* 0x000fca0000004100 */
[----:B------:R-:W-:-:S04]  /*60600*/  FMUL R33, R33, UR26 ;  /* 0x0000001a21217c20 */ /* 0x000fc80008400000 */
[----:B----4-:R-:W-:-:S05]  /*60610*/  FFMA R33, R142, UR27, R33 ;  /* 0x0000001b8e217c23 */ /* 0x010fca0008000021 */
[----:B------:R-:W-:-:S05]  /*60620*/  F2FP.SATFINITE.E4M3.F32.PACK_AB_MERGE_C R33, RZ, R33, RZ ;  /* 0x00000021ff21723e */ /* 0x000fca00048070ff */
[----:B------:R0:W-:Y:S02]  /*60630*/  @!P4 STG.E.U8 desc[UR30][R42.64+0x9], R33 ;  /* 0x000009212a00c986 */ /* 0x0001e4000c10111e */
[----:B0-----:R-:W-:-:S06]  /*60640*/  PRMT R33, RZ, 0x7610, R33 ;  /* 0x00007610ff217816 */ /* 0x001fcc0000000021 */
[----:B------:R-:W2:Y:S01]  /*60650*/  @!P0 LDG.E.U8 R33, desc[UR30][R38.64+0x8] ;  /* 0x0000081e26218981 */ /* 0x000ea2000c1e1100 */
[----:B------:R-:W-:Y:S02]  /*60660*/  LOP3.LUT P2, RZ, R3, 0x4000, RZ, 0xc0, !PT ;  /* 0x0000400003ff7812 */ /* 0x000fe4000784c0ff */
[----:B------:R-:W-:-:S13]  /*60670*/  ISETP.LT.OR P6, PT, R31, 0x111, !P1 ;  /* 0x000001111f00780c */ /* 0x000fda0004fc1670 */
[----:B------:R-:W0:Y:S01]  /*60680*/  @!P6 LDC.64 R40, c[0x0][0x5c0] ;  /* 0x00017000ff28eb82 */ /* 0x000e220000000a00 */
[----:B--2---:R-:W-:-:S04]  /*60690*/  LOP3.LUT R33, R33, 0xff, RZ, 0xc0, !PT ;  /* 0x000000ff21217812 */ /* 0x004fc800078ec0ff */
[----:B------:R-:W-:-:S05]  /*606a0*/  F2FP.F16.E4M3.UNPACK_B R33, R33 ;  /* 0x00000021ff21723e */ /* 0x000fca00020006ff */
[----:B------:R-:W-:-:S05]  /*606b0*/  HADD2.F32 R33, -RZ, R33.H0_H0 ;  /* 0x20000021ff217230 */ /* 0x000fca0000004100 */
[----:B------:R-:W-:-:S04]  /*606c0*/  FMUL R33, R33, UR26 ;  /* 0x0000001a21217c20 */ /* 0x000fc80008400000 */
[----:B---3--:R-:W-:-:S05]  /*606d0*/  FFMA R33, R9, UR27, R33 ;  /* 0x0000001b09217c23 */ /* 0x008fca0008000021 */
[----:B------:R-:W-:-:S05]  /*606e0*/  F2FP.SATFINITE.E4M3.F32.PACK_AB_MERGE_C R33, RZ, R33, RZ ;  /* 0x00000021ff21723e */ /* 0x000fca00048070ff */
[----:B------:R1:W-:Y:S02]  /*606f0*/  @!P0 STG.E.U8 desc[UR30][R140.64+0x8], R33 ;  /* 0x000008218c008986 */ /* 0x0003e4000c10111e */
[----:B-1----:R-:W-:-:S06]  /*60700*/  PRMT R33, RZ, 0x7610, R33 ;  /* 0x00007610ff217816 */ /* 0x002fcc0000000021 */
[----:B------:R-:W2:Y:S01]  /*60710*/  @!P2 LDG.E.U8 R33, desc[UR30][R38.64+0x9] ;  /* 0x0000091e2621a981 */ /* 0x000ea2000c1e1100 */
[----:B0-----:R-:W-:-:S04]  /*60720*/  @!P6 IADD3 R22, P4, P5, R24, UR13, R40 ;  /* 0x0000000d1816ec10 */ /* 0x001fc8000fd9e028 */
[----:B------:R-:W-:-:S05]  /*60730*/  @!P6 IADD3.X R23, R32, UR12, R41, P4, P5 ;  /* 0x0000000c2017ec10 */ /* 0x000fca000a7ea429 */
[----:B------:R0:W-:Y:S01]  /*60740*/  @!P6 STL.64 [R1+0x178], R22 ;  /* 0x000178160100e387 */ /* 0x0001e20000100a00 */
[----:B------:R-:W-:-:S03]  /*60750*/  ISETP.LT.OR P6, PT, R31, 0x112, !P1 ;  /* 0x000001121f00780c */ /* 0x000fc60004fc1670 */
[----:B------:R-:W3:Y:S10]  /*60760*/  LDL.LU R9, [R1+0x12ac] ;  /* 0x0012ac0001097983 */ /* 0x000ef40000300800 */
[----:B------:R-:W0:Y:S02]  /*60770*/  @!P6 LDC.64 R40, c[0x0][0x5c0] ;  /* 0x00017000ff28eb82 */ /* 0x000e240000000a00 */
[----:B0-----:R-:W-:-:S04]  /*60780*/  @!P6 IADD3 R22, P4, P5, R24, UR13, R40 ;  /* 0x0000000d1816ec10 */ /* 0x001fc8000fd9e028 */
[----:B------:R-:W-:Y:S02]  /*60790*/  @!P6 IADD3.X R23, R32, UR12, R41, P4, P5 ;  /* 0x0000000c2017ec10 */ /* 0x000fe4000a7ea429 */
[----:B------:R-:W-:-:S13]  /*607a0*/  ISETP.LT.OR P4, PT, R31, 0x11, !P3 ;  /* 0x000000111f00780c */ /* 0x000fda0005f81670 */
[----:B------:R-:W0:Y:S01]  /*607b0*/  @!P4 LDC.64 R42, c[0x0][0x5c0] ;  /* 0x00017000ff2acb82 */ /* 0x000e220000000a00 */
[----:B------:R-:W-:Y:S02]  /*607c0*/  @!P4 IMAD.MOV.U32 R40, RZ, RZ, R24 ;  /* 0x000000ffff28c224 */ /* 0x000fe400078e0018 */
[----:B------:R-:W-:Y:S02]  /*607d0*/  @!P4 IMAD.MOV.U32 R41, RZ, RZ, R32 ;  /* 0x000000ffff29c224 */ /* 0x000fe400078e0020 */
[----:B------:R-:W-:-:S03]  /*607e0*/  @!P4 IMAD.WIDE.U32 R40, R14, 0x180, R40 ;  /* 0x000001800e28c825 */ /* 0x000fc600078e0028 */
[----:B0-----:R-:W-:Y:S02]  /*607f0*/  @!P4 IADD3 R42, P5, R40, R42, RZ ;  /* 0x0000002a282ac210 */ /* 0x001fe40007fbe0ff */
[----:B--2---:R-:W-:-:S04]  /*60800*/  LOP3.LUT R33, R33, 0xff, RZ, 0xc0, !PT ;  /* 0x000000ff21217812 */ /* 0x004fc800078ec0ff */
[----:B------:R-:W-:-:S05]  /*60810*/  F2FP.F16.E4M3.UNPACK_B R33, R33 ;  /* 0x00000021ff21723e */ /* 0x000fca00020006ff */
[----:B------:R-:W-:-:S05]  /*60820*/  HADD2.F32 R33, -RZ, R33.H0_H0 ;  /* 0x20000021ff217230 */ /* 0x000fca0000004100 */
[----:B------:R-:W-:-:S04]  /*60830*/  FMUL R33, R33, UR26 ;  /* 0x0000001a21217c20 */ /* 0x000fc80008400000 */
[----:B------:R-:W-:-:S05]  /*60840*/  FFMA R33, R2, UR27, R33 ;  /* 0x0000001b02217c23 */ /* 0x000fca0008000021 */
        /* <DEDUP_REMOVED lines=1004> */
[----:B------:R-:W-:Y:S04]  /*64710*/  @!P6 STL.64 [R1+0x120], R22 ;  /* 0x000120160100e387 */ /* 0x000fe80000100a00 */
        /* <DEDUP_REMOVED lines=19> */
[----:B------:R-:W2:Y:S01]  /*64850*/  @!P4 LDG.E.U8 R33, desc[UR30][R36.64+0x71] ;  /* 0x0000711e2421c981 */ /* 0x000ea2000c1e1100 */
[----:B------:R-:W-:Y:S02]  /*64860*/  LOP3.LUT P0, RZ, R3, 0x40000000, RZ, 0xc0, !PT ;  /* 0x4000000003ff7812 */ /* 0x000fe4000780c0ff */
[----:B------:R-:W-:-:S11]  /*64870*/  LOP3.LUT R34, R34, 0xfffffffb, RZ, 0xc0, !PT ;  /* 0xfffffffb22227812 */ /* 0x000fd600078ec0ff */
[----:B------:R-:W-:Y:S02]  /*64880*/  @P0 LOP3.LUT R34, R34, 0x4, RZ, 0xfc, !PT ;  /* 0x0000000422220812 */ /* 0x000fe400078efcff */
[----:B------:R-:W-:-:S13]  /*64890*/  ISETP.LT.OR P0, PT, R31, 0x1da, !P1 ;  /* 0x000001da1f00780c */ /* 0x000fda0004f01670 */
[----:B------:R-:W0:Y:S02]  /*648a0*/  @!P0 LDC.64 R40, c[0x0][0x5c0] ;  /* 0x00017000ff288b82 */ /* 0x000e240000000a00 */
[----:B0-----:R-:W-:-:S04]  /*648b0*/  @!P0 IADD3 R102, P5, P6, R24, UR13, R40 ;  /* 0x0000000d18668c10 */ /* 0x001fc8000febe028 */
[----:B------:R-:W-:Y:S02]  /*648c0*/  @!P0 IADD3.X R103, R32, UR12, R41, P5, P6 ;  /* 0x0000000c20678c10 */ /* 0x000fe4000afec429 */
[----:B------:R-:W-:Y:S01]  /*648d0*/  LOP3.LUT P0, RZ, R34, 0x4, RZ, 0xc0, !PT ;  /* 0x0000000422ff7812 */ /* 0x000fe2000780c0ff */
[----:B------:R-:W-:Y:S04]  /*648e0*/  STL [R1+0x1cb8], R164 ;  /* 0x001cb8a401007387 */ /* 0x000fe80000100800 */
[----:B------:R-:W-:Y:S04]  /*648f0*/  STL [R1+0x1cb4], R165 ;  /* 0x001cb4a501007387 */ /* 0x000fe80000100800 */
[----:B------:R-:W3:Y:S04]  /*64900*/  LDL.LU R9, [R1+0x1374] ;  /* 0x0013740001097983 */ /* 0x000ee80000300800 */
[----:B------:R-:W3:Y:S01]  /*64910*/  LDL.64 R140, [R1+0x328] ;  /* 0x00032800018c7983 */ /* 0x000ee20000100a00 */
        /* <DEDUP_REMOVED lines=9> */
[----:B------:R-:W-:-:S03]  /*649b0*/  LOP3.LUT P2, RZ, R3, 0x200000, RZ, 0xc0, !PT ;  /* 0x0020000003ff7812 */ /* 0x000fc6000784c0ff */
[----:B------:R-:W-:Y:S04]  /*649c0*/  STL [R1+0x1cc0], R102 ;  /* 0x001cc06601007387 */ /* 0x000fe80000100800 */
[----:B------:R-:W-:Y:S04]  /*649d0*/  STL [R1+0x1cbc], R103 ;  /* 0x001cbc6701007387 */ /* 0x000fe80000100800 */
[----:B------:R-:W4:Y:S04]  /*649e0*/  LDL.LU R2, [R1+0x1378] ;  /* 0x0013780001027983 */ /* 0x000f280000300800 */
[----:B------:R-:W4:Y:S01]  /*649f0*/  LDL.LU.64 R138, [R1+0x300] ;  /* 0x00030000018a7983 */ /* 0x000f220000300a00 */
        /* <DEDUP_REMOVED lines=25> */
[----:B------:R-:W-:Y:S04]  /*64b90*/  STL [R1+0x1cd0], R72 ;  /* 0x001cd04801007387 */ /* 0x000fe80000100800 */
[----:B------:R-:W-:Y:S04]  /*64ba0*/  STL [R1+0x1ccc], R73 ;  /* 0x001ccc4901007387 */ /* 0x000fe80000100800 */
[----:B------:R-:W3:Y:S01]  /*64bb0*/  LDL.LU R9, [R1+0x137c] ;  /* 0x00137c0001097983 */ /* 0x000ee20000300800 */
[----:B--2---:R-:W-:-:S04]  /*64bc0*/  LOP3.LUT R33, R33, 0xff, RZ, 0xc0, !PT ;  /* 0x000000ff21217812 */ /* 0x004fc800078ec0ff */
[----:B------:R-:W-:-:S05]  /*64bd0*/  F2FP.F16.E4M3.UNPACK_B R33, R33 ;  /* 0x00000021ff21723e */ /* 0x000fca00020006ff */
[----:B------:R-:W-:-:S05]  /*64be0*/  HADD2.F32 R33, -RZ, R33.H0_H0 ;  /* 0x20000021ff217230 */ /* 0x000fca0000004100 */
[----:B------:R-:W-:-:S04]  /*64bf0*/  FMUL R33, R33, UR26 ;  /* 0x0000001a21217c20 */ /* 0x000fc80008400000 */
[----:B----4-:R-:W-:Y:S01]  /*64c00*/  FFMA R33, R2, UR27, R33 ;  /* 0x0000001b02217c23 */ /* 0x010fe20008000021 */
[----:B------:R-:W-:Y:S01]  /*64c10*/  ISETP.LT.OR P0, PT, R31, 0x1e9, !P1 ;  /* 0x000001e91f00780c */ /* 0x000fe20004f01670 */
[----:B------:R-:W2:Y:S03]  /*64c20*/  LDL.LU R2, [R1+0x1380] ;  /* 0x0013800001027983 */ /* 0x000ea60000300800 */
[----:B------:R-:W-:-:S05]  /*64c30*/  F2FP.SATFINITE.E4M3.F32.PACK_AB_MERGE_C R33, RZ, R33, RZ ;  /* 0x00000021ff21723e */ /* 0x000fca00048070ff */
[----:B------:R0:W-:Y:S02]  /*64c40*/  @!P2 STG.E.U8 desc[UR30][R138.64+0x71], R33 ;  /* 0x000071218a00a986 */ /* 0x0001e4000c10111e */
[----:B0-----:R-:W-:-:S05]  /*64c50*/  @!P4 IMAD R33, R15, 0x180, RZ ;  /* 0x000001800f21c824 */ /* 0x001fca00078e02ff */
[--C-:B------:R-:W-:Y:S02]  /*64c60*/  @!P4 IADD3.X R43, R43, R41, R33.reuse, P5, !PT ;  /* 0x000000292b2bc210 */ /* 0x100fe40002ffe421 */
[----:B------:R-:W-:Y:S01]  /*64c70*/  PRMT R33, RZ, 0x7610, R33 ;  /* 0x00007610ff217816 */ /* 0x000fe20000000021 */
[----:B------:R-:W0:Y:S05]  /*64c80*/  @!P0 LDC.64 R40, c[0x0][0x5c0] ;  /* 0x00017000ff288b82 */ /* 0x000e2a0000000a00 */
[----:B------:R-:W4:Y:S01]  /*64c90*/  @!P4 LDG.E.U8 R33, desc[UR30][R36.64+0x78] ;  /* 0x0000781e2421c981 */ /* 0x000f22000c1e1100 */
[----:B0-----:R-:W-:-:S04]  /*64ca0*/  @!P0 IADD3 R70, P5, P6, R24, UR13, R40 ;  /* 0x0000000d18468c10 */ /* 0x001fc8000febe028 */
[----:B------:R-:W-:Y:S02]  /*64cb0*/  @!P0 IADD3.X R71, R32, UR12, R41, P5, P6 ;  /* 0x0000000c20478c10 */ /* 0x000fe4000afec429 */
[----:B----4-:R-:W-:-:S04]  /*64cc0*/  LOP3.LUT R33, R33, 0xff, RZ, 0xc0, !PT ;  /* 0x000000ff21217812 */ /* 0x010fc800078ec0ff */
        /* <DEDUP_REMOVED lines=15> */
[----:B------:R-:W3:Y:S01]  /*64dc0*/  @!P4 LDG.E.U8 R33, desc[UR30][R36.64+0x79] ;  /* 0x0000791e2421c981 */ /* 0x000ee2000c1e1100 */
[----:B------:R-:W-:-:S13]  /*64dd0*/  ISETP.LT.OR P2, PT, R31, 0x1ea, !P1 ;  /* 0x000001ea1f00780c */ /* 0x000fda0004f41670 */
[----:B------:R-:W0:Y:S02]  /*64de0*/  @!P2 LDC.64 R40, c[0x0][0x5c0] ;  /* 0x00017000ff28ab82 */ /* 0x000e240000000a00 */
[----:B0-----:R-:W-:-:S04]  /*64df0*/  @!P2 IADD3 R66, P5, P6, R24, UR13, R40 ;  /* 0x0000000d1842ac10 */ /* 0x001fc8000febe028 */
[----:B------:R-:W-:Y:S02]  /*64e00*/  @!P2 IADD3.X R67, R32, UR12, R41, P5, P6 ;  /* 0x0000000c2043ac10 */ /* 0x000fe4000afec429 */
[----:B------:R-:W-:Y:S01]  /*64e10*/  LOP3.LUT P6, RZ, R4, 0x2, RZ, 0xc0, !PT ;  /* 0x0000000204ff7812 */ /* 0x000fe200078cc0ff */
[----:B------:R-:W-:Y:S04]  /*64e20*/  STL [R1+0x1cd8], R70 ;  /* 0x001cd84601007387 */ /* 0x000fe80000100800 */
[----:B------:R-:W-:Y:S04]  /*64e30*/  STL [R1+0x1cd4], R71 ;  /* 0x001cd44701007387 */ /* 0x000fe80000100800 */
[----:B------:R-:W4:Y:S04]  /*64e40*/  LDL.LU R9, [R1+0x1384] ;  /* 0x0013840001097983 */ /* 0x000f280000300800 */
[----:B------:R-:W4:Y:S01]  /*64e50*/  LDL.64 R140, [R1+0x310] ;  /* 0x00031000018c7983 */ /* 0x000f220000100a00 */
        /* <DEDUP_REMOVED lines=9> */
[----:B------:R-:W-:-:S03]  /*64ef0*/  LOP3.LUT P0, RZ, R3, 0x800000, RZ, 0xc0, !PT ;  /* 0x0080000003ff7812 */ /* 0x000fc6000780c0ff */
[----:B------:R-:W-:Y:S04]  /*64f00*/  STL [R1+0x1ce0], R66 ;  /* 0x001ce04201007387 */ /* 0x000fe80000100800 */
[----:B------:R-:W-:Y:S04]  /*64f10*/  STL [R1+0x1cdc], R67 ;  /* 0x001cdc4301007387 */ /* 0x000fe80000100800 */
[----:B------:R-:W3:Y:S04]  /*64f20*/  LDL.LU R2, [R1+0x1388] ;  /* 0x0013880001027983 */ /* 0x000ee80000300800 */
[----:B------:R-:W3:Y:S01]  /*64f30*/  LDL.LU.64 R138, [R1+0x2f0] ;  /* 0x0002f000018a7983 */ /* 0x000ee20000300a00 */
[----:B------:R-:W-:-:S13]  /*64f40*/  ISETP.LT.OR P2, PT, R31, 0x1f1, !P1 ;  /* 0x000001f11f00780c */ /* 0x000fda0004f41670 */
[----:B------:R-:W0:Y:S01]  /*64f50*/  @!P2 LDC.64 R40, c[0x0][0x5c0] ;  /* 0x00017000ff28ab82 */ /* 0x000e220000000a00 */
[----:B--2---:R-:W-:-:S04]  /*64f60*/  LOP3.LUT R33, R33, 0xff, RZ, 0xc0, !PT ;  /* 0x000000ff21217812 */ /* 0x004fc800078ec0ff */
[----:B------:R-:W-:-:S05]  /*64f70*/  F2FP.F16.E4M3.UNPACK_B R33, R33 ;  /* 0x00000021ff21723e */ /* 0x000fca00020006ff */
[----:B------:R-:W-:-:S05]  /*64f80*/  HADD2.F32 R33, -RZ, R33.H0_H0 ;  /* 0x20000021ff217230 */ /* 0x000fca0000004100 */
[----:B------:R-:W-:-:S04]  /*64f90*/  FMUL R33, R33, UR26 ;  /* 0x0000001a21217c20 */ /* 0x000fc80008400000 */
[----:B----4-:R-:W-:-:S05]  /*64fa0*/  FFMA R33, R9, UR27, R33 ;  /* 0x0000001b09217c23 */ /* 0x010fca0008000021 */
        /* <DEDUP_REMOVED lines=20> */
[----:B------:R-:W4:Y:S01]  /*650f0*/  LDL.LU R9, [R1+0x138c] ;  /* 0x00138c0001097983 */ /* 0x000f220000300800 */
[----:B--2---:R-:W-:-:S04]  /*65100*/  LOP3.LUT R33, R33, 0xff, RZ, 0xc0, !PT ;  /* 0x000000ff21217812 */ /* 0x004fc800078ec0ff */
[----:B------:R-:W-:-:S05]  /*65110*/  F2FP.F16.E4M3.UNPACK_B R33, R33 ;  /* 0x00000021ff21723e */ /* 0x000fca00020006ff */
[----:B------:R-:W-:-:S05]  /*65120*/  HADD2.F32 R33, -RZ, R33.H0_H0 ;  /* 0x20000021ff217230 */ /* 0x000fca0000004100 */
[----:B------:R-:W-:-:S04]  /*65130*/  FMUL R33, R33, UR26 ;  /* 0x0000001a21217c20 */ /* 0x000fc80008400000 */
[----:B---3--:R-:W-:Y:S01]  /*65140*/  FFMA R33, R2, UR27, R33 ;  /* 0x0000001b02217c23 */ /* 0x008fe20008000021 */
[----:B------:R-:W-:Y:S02]  /*65150*/  LOP3.LUT R13, R13, 0xffffbfff, RZ, 0xc0, !PT ;  /* 0xffffbfff0d0d7812 */ /* 0x000fe400078ec0ff */
[----:B------:R-:W-:Y:S01]  /*65160*/  LOP3.LUT P2, RZ, R34, 0x2, RZ, 0xc0, !PT ;  /* 0x0000000222ff7812 */ /* 0x000fe2000784c0ff */
[----:B------:R-:W-:Y:S01]  /*65170*/  IMAD.U32 R35, RZ, RZ, UR11 ;  /* 0x0000000bff237e24 */ /* 0x000fe2000f8e00ff */
[----:B------:R-:W2:Y:S01]  /*65180*/  LDL.LU R2, [R1+0x1390] ;  /* 0x0013900001027983 */ /* 0x000ea20000300800 */
[----:B------:R-:W-:-:S05]  /*65190*/  F2FP.SATFINITE.E4M3.F32.PACK_AB_MERGE_C R33, RZ, R33, RZ ;  /* 0x00000021ff21723e */ /* 0x000fca00048070ff */
[----:B------:R0:W-:Y:S02]  /*651a0*/  @!P0 STG.E.U8 desc[UR30][R138.64+0x79], R33 ;  /* 0x000079218a008986 */ /* 0x0001e4000c10111e */
[----:B0-----:R-:W-:-:S05]  /*651b0*/  @!P4 IMAD R33, R15, 0x180, RZ ;  /* 0x000001800f21c824 */ /* 0x001fca00078e02ff */
[--C-:B------:R-:W-:Y:S02]  /*651c0*/  @!P4 IADD3.X R43, R43, R41, R33.reuse, P5, !PT ;  /* 0x000000292b2bc210 */ /* 0x100fe40002ffe421 */
[----:B------:R-:W-:-:S06]  /*651d0*/  PRMT R33, RZ, 0x7610, R33 ;  /* 0x00007610ff217816 */ /* 0x000fcc0000000021 */
[----:B------:R-:W3:Y:S01]  /*651e0*/  @!P4 LDG.E.U8 R33, desc[UR30][R36.64+0x80] ;  /* 0x0000801e2421c981 */ /* 0x000ee2000c1e1100 */
[----:B------:R-:W-:-:S13]  /*651f0*/  ISETP.LT.OR P0, PT, R31, 0x1f9, !P1 ;  /* 0x000001f91f00780c */ /* 0x000fda0004f01670 */
[----:B------:R-:W0:Y:S01]  /*65200*/  @!P0 LDC.64 R40, c[0x0][0x5c0] ;  /* 0x00017000ff288b82 */ /* 0x000e220000000a00 */
[----:B------:R-:W-:Y:S02]  /*65210*/  @P1 LOP3.LUT R13, R13, 0x4000, RZ, 0xfc, !PT ;  /* 0x000040000d0d1812 */ /* 0x000fe400078efcff */
[----:B------:R-:W-:Y:S02]  /*65220*/  LOP3.LUT P1, RZ, R4, 0x10, RZ, 0xc0, !PT ;  /* 0x0000001004ff7812 */ /* 0x000fe4000782c0ff */
[----:B------:R-:W-:-:S11]  /*65230*/  LOP3.LUT R34, R34, 0xfffffffe, RZ, 0xc0, !PT ;  /* 0xfffffffe22227812 */ /* 0x000fd600078ec0ff */
[----:B------:R-:W-:Y:S02]  /*65240*/  @P1 LOP3.LUT R34, R34, 0x1, RZ, 0xfc, !PT ;  /* 0x0000000122221812 */ /* 0x000fe400078efcff */
[----:B------:R-:W-:Y:S02]  /*65250*/  ISETP.LT.OR P1, PT, R31, 0x101, !P2 ;  /* 0x000001011f00780c */ /* 0x000fe40005721670 */
[----:B0-----:R-:W-:-:S04]  /*65260*/  @!P0 IADD3 R44, P5, P6, R24, UR13, R40 ;  /* 0x0000000d182c8c10 */ /* 0x001fc8000febe028 */
[----:B------:R-:W-:Y:S02]  /*65270*/  @!P0 IADD3.X R45, R32, UR12, R41, P5, P6 ;  /* 0x0000000c202d8c10 */ /* 0x000fe4000afec429 */
[----:B---3--:R-:W-:-:S04]  /*65280*/  LOP3.LUT R33, R33, 0xff, RZ, 0xc0, !PT ;  /* 0x000000ff21217812 */ /* 0x008fc800078ec0ff */
[----:B------:R-:W-:-:S05]  /*65290*/  F2FP.F16.E4M3.UNPACK_B R33, R33 ;  /* 0x00000021ff21723e */ /* 0x000fca00020006ff */
[----:B------:R-:W-:-:S05]  /*652a0*/  HADD2.F32 R33, -RZ, R33.H0_H0 ;  /* 0x20000021ff217230 */ /* 0x000fca0000004100 */
[----:B------:R-:W-:-:S04]  /*652b0*/  FMUL R33, R33, UR26 ;  /* 0x0000001a21217c20 */ /* 0x000fc80008400000 */
[----:B----4-:R-:W-:-:S05]  /*652c0*/  FFMA R33, R9, UR27, R33 ;  /* 0x0000001b09217c23 */ /* 0x010fca0008000021 */
        /* <DEDUP_REMOVED lines=9> */
[----:B------:R-:W-:Y:S01]  /*65360*/  @!P4 IADD3.X R41, R43, R41, R33, P5, !PT ;  /* 0x000000292b29c210 */ /* 0x000fe20002ffe421 */
[----:B------:R-:W-:Y:S01]  /*65370*/  IMAD.U32 R33, RZ, RZ, UR10 ;  /* 0x0000000aff217e24 */ /* 0x000fe2000f8e00ff */
[----:B------:R-:W-:-:S04]  /*65380*/  @!P1 IADD3 R138, P5, P6, R35, UR9, R24 ;  /* 0x00000009238a9c10 */ /* 0x000fc8000febe018 */
[----:B------:R-:W-:Y:S02]  /*65390*/  @!P1 IADD3.X R139, R33, UR8, R32, P5, P6 ;  /* 0x00000008218b9c10 */ /* 0x000fe4000afec420 */
[----:B------:R-:W-:-:S06]  /*653a0*/  PRMT R33, RZ, 0x7610, R33 ;  /* 0x00007610ff217816 */ /* 0x000fcc0000000021 */
[----:B------:R-:W3:Y:S01]  /*653b0*/  @!P4 LDG.E.U8 R33, desc[UR30][R36.64+0x81] ;  /* 0x0000811e2421c981 */ /* 0x000ee2000c1e1100 */
[----:B------:R-:W-:Y:S02]  /*653c0*/  ISETP.LT.OR P6, PT, R31, 0x102, !P2 ;  /* 0x000001021f00780c */ /* 0x000fe400057c1670 */
[----:B------:R-:W-:-:S04]  /*653d0*/  LOP3.LUT R4, R4, 0xdfffffff, RZ, 0xc0, !PT ;  /* 0xdfffffff04047812 */ /* 0x000fc800078ec0ff */
[----:B------:R-:W-:Y:S02]  /*653e0*/  @P1 LOP3.LUT R4, R4, 0x20000000, RZ, 0xfc, !PT ;  /* 0x2000000004041812 */ /* 0x000fe400078efcff */
[----:B------:R-:W-:Y:S01]  /*653f0*/  LOP3.LUT P1, RZ, R34, 0x1, RZ, 0xc0, !PT ;  /* 0x0000000122ff7812 */ /* 0x000fe2000782c0ff */
[----:B------:R-:W-:Y:S01]  /*65400*/  IMAD.U32 R34, RZ, RZ, UR11 ;  /* 0x0000000bff227e24 */ /* 0x000fe2000f8e00ff */
[----:B------:R-:W-:Y:S04]  /*65410*/  STL [R1+0x1cf8], R44 ;  /* 0x001cf82c01007387 */ /* 0x000fe80000100800 */
[----:B------:R-:W-:Y:S04]  /*65420*/  STL [R1+0x1cf4], R45 ;  /* 0x001cf42d01007387 */ /* 0x000fe80000100800 */
[----:B------:R-:W4:Y:S04]  /*65430*/  LDL.LU R9, [R1+0x1394] ;  /* 0x0013940001097983 */ /* 0x000f280000300800 */
[----:B------:R-:W4:Y:S01]  /*65440*/  LDL.LU.64 R142, [R1+0x320] ;  /* 0x00032000018e7983 */ /* 0x000f220000300a00 */
[----:B---3--:R-:W-:-:S04]  /*65450*/  LOP3.LUT R33, R33, 0xff, RZ, 0xc0, !PT ;  /* 0x000000ff21217812 */ /* 0x008fc800078ec0ff */
[----:B------:R-:W-:-:S05]  /*65460*/  F2FP.F16.E4M3.UNPACK_B R33, R33 ;  /* 0x00000021ff21723e */ /* 0x000fca00020006ff */
[----:B------:R-:W-:-:S05]  /*65470*/  HADD2.F32 R33, -RZ, R33.H0_H0 ;  /* 0x20000021ff217230 */ /* 0x000fca0000004100 */
[----:B------:R-:W-:-:S04]  /*65480*/  FMUL R33, R33, UR26 ;  /* 0x0000001a21217c20 */ /* 0x000fc80008400000 */
[----:B--2---:R-:W-:Y:S01]  /*65490*/  FFMA R33, R2, UR27, R33 ;  /* 0x0000001b02217c23 */ /* 0x004fe20008000021 */
[----:B------:R-:W-:Y:S01]  /*654a0*/  LOP3.LUT P0, RZ, R3, 0x2000000, RZ, 0xc0, !PT ;  /* 0x0200000003ff7812 */ /* 0x000fe2000780c0ff */
[----:B------:R-:W2:Y:S04]  /*654b0*/  LDL.LU R2, [R1+0x1398] ;  /* 0x0013980001027983 */ /* 0x000ea80000300800 */
[----:B------:R-:W3:Y:S01]  /*654c0*/  LDL.LU.64 R140, [R1+0x2f8] ;  /* 0x0002f800018c7983 */ /* 0x000ee20000300a00 */
[----:B------:R-:W-:-:S05]  /*654d0*/  F2FP.SATFINITE.E4M3.F32.PACK_AB_MERGE_C R33, RZ, R33, RZ ;  /* 0x00000021ff21723e */ /* 0x000fca00048070ff */
[----:B------:R0:W-:Y:S01]  /*654e0*/  @!P4 STG.E.U8 desc[UR30][R40.64+0x81], R33 ;  /* 0x000081212800c986 */ /* 0x0001e2000c10111e */
[----:B------:R-:W-:Y:S01]  /*654f0*/  @!P6 IADD3 R42, P4, P5, R34, UR9, R24 ;  /* 0x00000009222aec10 */ /* 0x000fe2000fd9e018 */
[----:B0-----:R-:W-:-:S05]  /*65500*/  IMAD.U32 R33, RZ, RZ, UR10 ;  /* 0x0000000aff217e24 */ /* 0x001fca000f8e00ff */
[----:B------:R-:W-:Y:S02]  /*65510*/  @!P6 IADD3.X R43, R33, UR8, R32, P4, P5 ;  /* 0x00000008212bec10 */ /* 0x000fe4000a7ea420 */
[----:B------:R-:W-:-:S06]  /*65520*/  PRMT R33, RZ, 0x7610, R33 ;  /* 0x00007610ff217816 */ /* 0x000fcc0000000021 */
[----:B------:R-:W4:Y:S02]  /*65530*/  @!P1 LDG.E.U8 R33, desc[UR30][R38.64+0x80] ;  /* 0x0000801e26219981 */ /* 0x000f24000c1e1100 */
[----:B----4-:R-:W-:-:S04]  /*65540*/  LOP3.LUT R33, R33, 0xff, RZ, 0xc0, !PT ;  /* 0x000000ff21217812 */ /* 0x010fc800078ec0ff */
[----:B------:R-:W-:-:S05]  /*65550*/  F2FP.F16.E4M3.UNPACK_B R33, R33 ;  /* 0x00000021ff21723e */ /* 0x000fca00020006ff */
[----:B------:R-:W-:-:S05]  /*65560*/  HADD2.F32 R33, -RZ, R33.H0_H0 ;  /* 0x20000021ff217230 */ /* 0x000fca0000004100 */
[----:B------:R-:W-:-:S04]  /*65570*/  FMUL R33, R33, UR26 ;  /* 0x0000001a21217c20 */ /* 0x000fc80008400000 */
[----:B------:R-:W-:-:S05]  /*65580*/  FFMA R33, R9, UR27, R33 ;  /* 0x0000001b09217c23 */ /* 0x000fca0008000021 */
[----:B------:R-:W-:-:S05]  /*65590*/  F2FP.SATFINITE.E4M3.F32.PACK_AB_MERGE_C R33, RZ, R33, RZ ;  /* 0x00000021ff21723e */ /* 0x000fca00048070ff */
[----:B------:R0:W-:Y:S02]  /*655a0*/  @!P1 STG.E.U8 desc[UR30][R142.64+0x80], R33 ;  /* 0x000080218e009986 */ /* 0x0001e4000c10111e */
[----:B0-----:R-:W-:-:S06]  /*655b0*/  PRMT R33, RZ, 0x7610, R33 ;  /* 0x00007610ff217816 */ /* 0x001fcc0000000021 */
[----:B------:R-:W4:Y:S01]  /*655c0*/  @!P0 LDG.E.U8 R33, desc[UR30][R38.64+0x81] ;  /* 0x0000811e26218981 */ /* 0x000f22000c1e1100 */
[----:B------:R-:W-:-:S04]  /*655d0*/  LOP3.LUT R4, R4, 0xefffffff, RZ, 0xc0, !PT ;  /* 0xefffffff04047812 */ /* 0x000fc800078ec0ff */
[----:B------:R-:W-:Y:S02]  /*655e0*/  @P6 LOP3.LUT R4, R4, 0x10000000, RZ, 0xfc, !PT ;  /* 0x1000000004046812 */ /* 0x000fe400078efcff */
[----:B------:R-:W-:Y:S01]  /*655f0*/  ISETP.LT.OR P6, PT, R31, 0x109, !P2 ;  /* 0x000001091f00780c */ /* 0x000fe200057c1670 */
[----:B------:R-:W-:-:S12]  /*65600*/  IMAD.U32 R34, RZ, RZ, UR10 ;  /* 0x0000000aff227e24 */ /* 0x000fd8000f8e00ff */
[----:B------:R-:W-:-:S04]  /*65610*/  @!P6 IADD3 R11, P4, P5, R35, UR9, R24 ;  /* 0x00000009230bec10 */ /* 0x000fc8000fd9e018 */
[----:B------:R-:W-:Y:S02]  /*65620*/  @!P6 IADD3.X R9, R34, UR8, R32, P4, P5 ;  /* 0x000000082209ec10 */ /* 0x000fe4000a7ea420 */
[----:B------:R-:W-:-:S13]  /*65630*/  ISETP.LT.OR P4, PT, R31, 0x89, !P3 ;  /* 0x000000891f00780c */ /* 0x000fda0005f81670 */
[----:B------:R-:W0:Y:S01]  /*65640*/  @!P4 LDC.64 R40, c[0x0][0x5c0] ;  /* 0x00017000ff28cb82 */ /* 0x000e220000000a00 */
[----:B------:R-:W-:Y:S02]  /*65650*/  @!P4 IMAD.MOV.U32 R34, RZ, RZ, R24 ;  /* 0x000000ffff22c224 */ /* 0x000fe400078e0018 */
[----:B------:R-:W-:Y:S02]  /*65660*/  @!P4 IMAD.MOV.U32 R35, RZ, RZ, R32 ;  /* 0x000000ffff23c224 */ /* 0x000fe400078e0020 */
[----:B------:R-:W-:Y:S01]  /*65670*/  @!P4 IMAD.WIDE.U32 R34, R14, 0x180, R34 ;  /* 0x000001800e22c825 */ /* 0x000fe200078e0022 */
[----:B------:R-:W-:Y:S01]  /*65680*/  LOP3.LUT R4, R4, 0xf7ffffff, RZ, 0xc0, !PT ;  /* 0xf7ffffff04047812 */ /* 0x000fe200078ec0ff */
[----:B------:R-:W-:Y:S04]  /*65690*/  @!P6 STL [R1+0x310], R11 ;  /* 0x0003100b0100e387 */ /* 0x000fe80000100800 */
[----:B------:R1:W-:Y:S01]  /*656a0*/  @!P6 STL [R1+0x314], R9 ;  /* 0x000314090100e387 */ /* 0x0003e20000100800 */
[----:B------:R-:W-:-:S03]  /*656b0*/  @P6 LOP3.LUT R4, R4, 0x8000000, RZ, 0xfc, !PT ;  /* 0x0800000004046812 */ /* 0x000fc600078efcff */
[----:B-1----:R-:W3:Y:S01]  /*656c0*/  LDL.LU R9, [R1+0x139c] ;  /* 0x00139c0001097983 */ /* 0x002ee20000300800 */
[----:B0-----:R-:W-:Y:S01]  /*656d0*/  @!P4 IADD3 R34, P5, R34, R40, RZ ;  /* 0x000000282222c210 */ /* 0x001fe20007fbe0ff */
[----:B------:R-:W-:Y:S01]  /*656e0*/  IMAD.U32 R40, RZ, RZ, UR11 ;  /* 0x0000000bff287e24 */ /* 0x000fe2000f8e00ff */
[----:B----4-:R-:W-:-:S04]  /*656f0*/  LOP3.LUT R33, R33, 0xff, RZ, 0xc0, !PT ;  /* 0x000000ff21217812 */ /* 0x010fc800078ec0ff */
[----:B------:R-:W-:-:S05]  /*65700*/  F2FP.F16.E4M3.UNPACK_B R33, R33 ;  /* 0x00000021ff21723e */ /* 0x000fca00020006ff */
[----:B------:R-:W-:-:S05]  /*65710*/  HADD2.F32 R33, -RZ, R33.H0_H0 ;  /* 0x20000021ff217230 */ /* 0x000fca0000004100 */
[----:B------:R-:W-:-:S04]  /*65720*/  FMUL R33, R33, UR26 ;  /* 0x0000001a21217c20 */ /* 0x000fc80008400000 */
[----:B--2---:R-:W-:Y:S01]  /*65730*/  FFMA R33, R2, UR27, R33 ;  /* 0x0000001b02217c23 */ /* 0x004fe20008000021 */
[----:B------:R-:W-:Y:S02]  /*65740*/  LOP3.LUT R4, R4, 0xfbffffff, RZ, 0xc0, !PT ;  /* 0xfbffffff04047812 */ /* 0x000fe400078ec0ff */
[----:B------:R-:W-:Y:S01]  /*65750*/  LOP3.LUT R13, R13, 0x7fffffff, RZ, 0xc0, !PT ;  /* 0x7fffffff0d0d7812 */ /* 0x000fe200078ec0ff */
[----:B------:R-:W2:Y:S01]  /*65760*/  LDL.LU R2, [R1+0x13a0] ;  /* 0x0013a00001027983 */ /* 0x000ea20000300800 */
[----:B------:R-:W-:-:S05]  /*65770*/  F2FP.SATFINITE.E4M3.F32.PACK_AB_MERGE_C R33, RZ, R33, RZ ;  /* 0x00000021ff21723e */ /* 0x000fca00048070ff */
[----:B---3--:R0:W-:Y:S01]  /*65780*/  @!P0 STG.E.U8 desc[UR30][R140.64+0x81], R33 ;  /* 0x000081218c008986 */ /* 0x0081e2000c10111e */
[----:B------:R-:W-:Y:S01]  /*65790*/  ISETP.LT.OR P0, PT, R31, 0x10a, !P2 ;  /* 0x0000010a1f00780c */ /* 0x000fe20005701670 */
[----:B0-----:R-:W-:-:S05]  /*657a0*/  @!P4 IMAD R33, R15, 0x180, RZ ;  /* 0x000001800f21c824 */ /* 0x001fca00078e02ff */
[----:B------:R-:W-:Y:S01]  /*657b0*/  @!P4 IADD3.X R35, R41, R35, R33, P5, !PT ;  /* 0x000000232923c210 */ /* 0x000fe20002ffe421 */
[----:B------:R-:W-:-:S06]  /*657c0*/  IMAD.U32 R33, RZ, RZ, UR10 ;  /* 0x0000000aff217e24 */ /* 0x000fcc000f8e00ff */
[----:B------:R-:W-:-:S04]  /*657d0*/  @!P0 IADD3 R140, P5, P6, R40, UR9, R24 ;  /* 0x00000009288c8c10 */ /* 0x000fc8000febe018 */
[----:B------:R-:W-:Y:S02]  /*657e0*/  @!P0 IADD3.X R141, R33, UR8, R32, P5, P6 ;  /* 0x00000008218d8c10 */ /* 0x000fe4000afec420 */
[----:B------:R-:W-:-:S06]  /*657f0*/  PRMT R33, RZ, 0x7610, R33 ;  /* 0x00007610ff217816 */ /* 0x000fcc0000000021 */
[----:B------:R-:W3:Y:S01]  /*65800*/  @!P4 LDG.E.U8 R33, desc[UR30][R36.64+0x88] ;  /* 0x0000881e2421c981 */ /* 0x000ee2000c1e1100 */
[----:B------:R-:W-:-:S04]  /*65810*/  @P0 LOP3.LUT R4, R4, 0x4000000, RZ, 0xfc, !PT ;  /* 0x0400000004040812 */ /* 0x000fc800078efcff */
[----:B------:R-:W-:-:S13]  /*65820*/  LOP3.LUT P1, RZ, R4, 0x80, RZ, 0xc0, !PT ;  /* 0x0000008004ff7812 */ /* 0x000fda000782c0ff */
[----:B------:R-:W-:Y:S02]  /*65830*/  @P1 LOP3.LUT R13, R13, 0x80000000, RZ, 0xfc, !PT ;  /* 0x800000000d0d1812 */ /* 0x000fe400078efcff */
[----:B------:R-:W-:Y:S02]  /*65840*/  ISETP.LT.OR P1, PT, R31, 0x111, !P2 ;  /* 0x000001111f00780c */ /* 0x000fe40005721670 */
[----:B---3--:R-:W-:-:S04]  /*65850*/  LOP3.LUT R33, R33, 0xff, RZ, 0xc0, !PT ;  /* 0x000000ff21217812 */ /* 0x008fc800078ec0ff */
[----:B------:R-:W-:-:S05]  /*65860*/  F2FP.F16.E4M3.UNPACK_B R33, R33 ;  /* 0x00000021ff21723e */ /* 0x000fca00020006ff */
[----:B------:R-:W-:-:S05]  /*65870*/  HADD2.F32 R33, -RZ, R33.H0_H0 ;  /* 0x20000021ff217230 */ /* 0x000fca0000004100 */
[----:B------:R-:W-:-:S04]  /*65880*/  FMUL R33, R33, UR26 ;  /* 0x0000001a21217c20 */ /* 0x000fc80008400000 */
[----:B------:R-:W-:Y:S01]  /*65890*/  FFMA R33, R9, UR27, R33 ;  /* 0x0000001b09217c23 */ /* 0x000fe20008000021 */
[----:B------:R-:W-:Y:S01]  /*658a0*/  LOP3.LUT R4, R4, 0xfdffffff, RZ, 0xc0, !PT ;  /* 0xfdffffff04047812 */ /* 0x000fe200078ec0ff */
[----:B------:R-:W3:Y:S04]  /*658b0*/  LDL.LU R9, [R1+0x13a4] ;  /* 0x0013a40001097983 */ /* 0x000ee80000300800 */
[----:B------:R-:W4:Y:S01]  /*658c0*/  LDL.LU.64 R90, [R1+0x340] ;  /* 0x00034000015a7983 */ /* 0x000f220000300a00 */
        /* <DEDUP_REMOVED lines=8> */
[----:B-1----:R-:W-:Y:S01]  /*65950*/  @!P4 IADD3 R34, P5, R34, R40, RZ ;  /* 0x000000282222c210 */ /* 0x002fe20007fbe0ff */
[----:B------:R-:W-:-:S03]  /*65960*/  IMAD.U32 R40, RZ, RZ, UR11 ;  /* 0x0000000bff287e24 */ /* 0x000fc6000f8e00ff */
[----:B------:R-:W-:Y:S01]  /*65970*/  @!P4 IADD3.X R35, R41, R35, R33, P5, !PT ;  /* 0x000000232923c210 */ /* 0x000fe20002ffe421 */
[----:B------:R-:W-:Y:S01]  /*65980*/  IMAD.U32 R33, RZ, RZ, UR10 ;  /* 0x0000000aff217e24 */ /* 0x000fe2000f8e00ff */
[----:B------:R-:W-:-:S04]  /*65990*/  @!P1 IADD3 R22, P5, P6, R40, UR9, R24 ;  /* 0x0000000928169c10 */ /* 0x000fc8000febe018 */
[----:B------:R-:W-:Y:S02]  /*659a0*/  @!P1 IADD3.X R11, R33, UR8, R32, P5, P6 ;  /* 0x00000008210b9c10 */ /* 0x000fe4000afec420 */
[----:B------:R-:W-:-:S06]  /*659b0*/  PRMT R33, RZ, 0x7610, R33 ;  /* 0x00007610ff217816 */ /* 0x000fcc0000000021 */
[----:B------:R-:W2:Y:S01]  /*659c0*/  @!P4 LDG.E.U8 R33, desc[UR30][R36.64+0x89] ;  /* 0x0000891e2421c981 */ /* 0x000ea2000c1e1100 */
[----:B------:R-:W-:-:S03]  /*659d0*/  ISETP.LT.OR P6, PT, R31, 0x112, !P2 ;  /* 0x000001121f00780c */ /* 0x000fc600057c1670 */
[----:B------:R-:W-:Y:S01]  /*659e0*/  @!P1 STL [R1+0x308], R22 ;  /* 0x0003081601009387 */ /* 0x000fe20000100800 */
[----:B------:R-:W-:-:S03]  /*659f0*/  @P1 LOP3.LUT R4, R4, 0x2000000, RZ, 0xfc, !PT ;  /* 0x0200000004041812 */ /* 0x000fc600078efcff */
[----:B------:R-:W-:Y:S01]  /*65a00*/  @!P1 STL [R1+0x30c], R11 ;  /* 0x00030c0b01009387 */ /* 0x000fe20000100800 */
[----:B------:R-:W-:Y:S02]  /*65a10*/  LOP3.LUT P1, RZ, R13, 0x80000000, RZ, 0xc0, !PT ;  /* 0x800000000dff7812 */ /* 0x000fe4000782c0ff */
[----:B--2---:R-:W-:-:S04]  /*65a20*/  LOP3.LUT R33, R33, 0xff, RZ, 0xc0, !PT ;  /* 0x000000ff21217812 */ /* 0x004fc800078ec0ff */
[----:B------:R-:W-:-:S05]  /*65a30*/  F2FP.F16.E4M3.UNPACK_B R33, R33 ;  /* 0x00000021ff21723e */ /* 0x000fca00020006ff */
[----:B------:R-:W-:-:S05]  /*65a40*/  HADD2.F32 R33, -RZ, R33.H0_H0 ;  /* 0x20000021ff217230 */ /* 0x000fca0000004100 */
[----:B------:R-:W-:-:S04]  /*65a50*/  FMUL R33, R33, UR26 ;  /* 0x0000001a21217c20 */ /* 0x000fc80008400000 */
[----:B------:R-:W-:Y:S01]  /*65a60*/  FFMA R33, R2, UR27, R33 ;  /* 0x0000001b02217c23 */ /* 0x000fe20008000021 */
[----:B------:R-:W-:Y:S01]  /*65a70*/  LOP3.LUT P0, RZ, R3, 0x20000000, RZ, 0xc0, !PT ;  /* 0x2000000003ff7812 */ /* 0x000fe2000780c0ff */
[----:B------:R-:W2:Y:S04]  /*65a80*/  LDL.LU R2, [R1+0x13a8] ;  /* 0x0013a80001027983 */ /* 0x000ea80000300800 */
[----:B------:R-:W2:Y:S01]  /*65a90*/  LDL.LU.64 R68, [R1+0x318] ;  /* 0x0003180001447983 */ /* 0x000ea20000300a00 */
[----:B------:R-:W-:-:S05]  /*65aa0*/  F2FP.SATFINITE.E4M3.F32.PACK_AB_MERGE_C R33, RZ, R33, RZ ;  /* 0x00000021ff21723e */ /* 0x000fca00048070ff */
[----:B------:R0:W-:Y:S02]  /*65ab0*/  @!P4 STG.E.U8 desc[UR30][R34.64+0x89], R33 ;  /* 0x000089212200c986 */ /* 0x0001e4000c10111e */
[----:B0-----:R-:W-:Y:S02]  /*65ac0*/  IMAD.U32 R34, RZ, RZ, UR11 ;  /* 0x0000000bff227e24 */ /* 0x001fe4000f8e00ff */
[----:B------:R-:W-:-:S03]  /*65ad0*/  IMAD.U32 R33, RZ, RZ, UR10 ;  /* 0x0000000aff217e24 */ /* 0x000fc6000f8e00ff */
[----:B------:R-:W-:-:S04]  /*65ae0*/  @!P6 IADD3 R142, P4, P5, R34, UR9, R24 ;  /* 0x00000009228eec10 */ /* 0x000fc8000fd9e018 */
[----:B------:R-:W-:Y:S02]  /*65af0*/  @!P6 IADD3.X R143, R33, UR8, R32, P4, P5 ;  /* 0x00000008218fec10 */ /* 0x000fe4000a7ea420 */
[----:B------:R-:W-:-:S06]  /*65b00*/  PRMT R33, RZ, 0x7610, R33 ;  /* 0x00007610ff217816 */ /* 0x000fcc0000000021 */
[----:B------:R-:W3:Y:S02]  /*65b10*/  @!P1 LDG.E.U8 R33, desc[UR30][R38.64+0x88] ;  /* 0x0000881e26219981 */ /* 0x000ee4000c1e1100 */
[----:B---3--:R-:W-:-:S04]  /*65b20*/  LOP3.LUT R33, R33, 0xff, RZ, 0xc0, !PT ;  /* 0x000000ff21217812 */ /* 0x008fc800078ec0ff */
[----:B------:R-:W-:-:S05]  /*65b30*/  F2FP.F16.E4M3.UNPACK_B R33, R33 ;  /* 0x00000021ff21723e */ /* 0x000fca00020006ff */
[----:B------:R-:W-:-:S05]  /*65b40*/  HADD2.F32 R33, -RZ, R33.H0_H0 ;  /* 0x20000021ff217230 */ /* 0x000fca0000004100 */
[----:B------:R-:W-:-:S04]  /*65b50*/  FMUL R33, R33, UR26 ;  /* 0x0000001a21217c20 */ /* 0x000fc80008400000 */
[----:B------:R-:W-:-:S05]  /*65b60*/  FFMA R33, R9, UR27, R33 ;  /* 0x0000001b09217c23 */ /* 0x000fca0008000021 */
[----:B------:R-:W-:-:S05]  /*65b70*/  F2FP.SATFINITE.E4M3.F32.PACK_AB_MERGE_C R33, RZ, R33, RZ ;  /* 0x00000021ff21723e */ /* 0x000fca00048070ff */
[----:B----4-:R0:W-:Y:S02]  /*65b80*/  @!P1 STG.E.U8 desc[UR30][R90.64+0x88], R33 ;  /* 0x000088215a009986 */ /* 0x0101e4000c10111e */
[----:B0-----:R-:W-:-:S06]  /*65b90*/  PRMT R33, RZ, 0x7610, R33 ;  /* 0x00007610ff217816 */ /* 0x001fcc0000000021 */
[----:B------:R-:W3:Y:S01]  /*65ba0*/  @!P0 LDG.E.U8 R33, desc[UR30][R38.64+0x89] ;  /* 0x0000891e26218981 */ /* 0x000ee2000c1e1100 */
[----:B------:R-:W-:-:S04]  /*65bb0*/  LOP3.LUT R4, R4, 0xfeffffff, RZ, 0xc0, !PT ;  /* 0xfeffffff04047812 */ /* 0x000fc800078ec0ff */
[----:B------:R-:W-:Y:S02]  /*65bc0*/  @P6 LOP3.LUT R4, R4, 0x1000000, RZ, 0xfc, !PT ;  /* 0x0100000004046812 */ /* 0x000fe400078efcff */
[----:B------:R-:W-:Y:S01]  /*65bd0*/  ISETP.LT.OR P6, PT, R31, 0x119, !P2 ;  /* 0x000001191f00780c */ /* 0x000fe200057c1670 */
[----:B------:R-:W-:Y:S02]  /*65be0*/  IMAD.U32 R35, RZ, RZ, UR11 ;  /* 0x0000000bff237e24 */ /* 0x000fe4000f8e00ff */
[----:B------:R-:W-:-:S10]  /*65bf0*/  IMAD.U32 R34, RZ, RZ, UR10 ;  /* 0x0000000aff227e24 */ /* 0x000fd4000f8e00ff */
        /* <DEDUP_REMOVED lines=11> */
[----:B-1----:R-:W4:Y:S01]  /*65cb0*/  LDL.LU R9, [R1+0x13ac] ;  /* 0x0013ac0001097983 */ /* 0x002f220000300800 */
[----:B0-----:R-:W-:Y:S01]  /*65cc0*/  @!P4 IADD3 R34, P5, R34, R40, RZ ;  /* 0x000000282222c210 */ /* 0x001fe20007fbe0ff */
[----:B------:R-:W-:Y:S01]  /*65cd0*/  IMAD.U32 R40, RZ, RZ, UR11 ;  /* 0x0000000bff287e24 */ /* 0x000fe2000f8e00ff */
[----:B---3--:R-:W-:-:S04]  /*65ce0*/  LOP3.LUT R33, R33, 0xff, RZ, 0xc0, !PT ;  /* 0x000000ff21217812 */ /* 0x008fc800078ec0ff */
        /* <DEDUP_REMOVED lines=8> */
[----:B------:R0:W-:Y:S01]  /*65d70*/  @!P0 STG.E.U8 desc[UR30][R68.64+0x89], R33 ;  /* 0x0000892144008986 */ /* 0x0001e2000c10111e */
        /* <DEDUP_REMOVED lines=16> */
[----:B----4-:R-:W-:Y:S01]  /*65e80*/  FFMA R33, R9, UR27, R33 ;  /* 0x0000001b09217c23 */ /* 0x010fe20008000021 */
[C---:B------:R-:W-:Y:S01]  /*65e90*/  LOP3.LUT P0, RZ, R4.reuse, 0x1, RZ, 0xc0, !PT ;  /* 0x0000000104ff7812 */ /* 0x040fe2000780c0ff */
[----:B------:R-:W3:Y:S03]  /*65ea0*/  LDL.LU R9, [R1+0x13b4] ;  /* 0x0013b40001097983 */ /* 0x000ee60000300800 */
[----:B------:R-:W-:Y:S02]  /*65eb0*/  F2FP.SATFINITE.E4M3.F32.PACK_AB_MERGE_C R33, RZ, R33, RZ ;  /* 0x00000021ff21723e */ /* 0x000fe400048070ff */
[----:B------:R-:W-:Y:S01]  /*65ec0*/  LOP3.LUT R4, R4, 0xffdfffff, RZ, 0xc0, !PT ;  /* 0xffdfffff04047812 */ /* 0x000fe200078ec0ff */
[----:B------:R-:W4:Y:S04]  /*65ed0*/  LDL.64 R146, [R1+0x348] ;  /* 0x0003480001927983 */ /* 0x000f280000100a00 */
        /* <DEDUP_REMOVED lines=24> */
[----:B------:R-:W-:Y:S02]  /*66060*/  FFMA R33, R2, UR27, R33 ;  /* 0x0000001b02217c23 */ /* 0x000fe40008000021 */
        /* <DEDUP_REMOVED lines=69> */
[----:B------:R-:W4:Y:S04]  /*664c0*/  LDL.LU.64 R96, [R1+0x360] ;  /* 0x0003600001607983 */ /* 0x000f280000300a00 */
        /* <DEDUP_REMOVED lines=68> */
[----:B------:R-:W-:Y:S02]  /*66910*/  LOP3.LUT P1, RZ, R6, 0x80000, RZ, 0xc0, !PT ;  /* 0x0008000006ff7812 */ /* 0x000fe4000782c0ff */
        /* <DEDUP_REMOVED lines=12> */
[----:B------:R-:W-:Y:S02]  /*669e0*/  @P1 LOP3.LUT R13, R13, 0x10000000, RZ, 0xfc, !PT ;  /* 0x100000000d0d1812 */ /* 0x000fe400078efcff */
[----:B------:R-:W-:Y:S02]  /*669f0*/  ISETP.LT.OR P1, PT, R31, 0x141, !P2 ;  /* 0x000001411f00780c */ /* 0x000fe40005721670 */
[----:B---3--:R-:W-:-:S04]  /*66a00*/  LOP3.LUT R33, R33, 0xff, RZ, 0xc0, !PT ;  /* 0x000000ff21217812 */ /* 0x008fc800078ec0ff */
[----:B------:R-:W-:-:S05]  /*66a10*/  F2FP.F16.E4M3.UNPACK_B R33, R33 ;  /* 0x00000021ff21723e */ /* 0x000fca00020006ff */
[----:B------:R-:W-:-:S05]  /*66a20*/  HADD2.F32 R33, -RZ, R33.H0_H0 ;  /* 0x20000021ff217230 */ /* 0x000fca0000004100 */
[----:B------:R-:W-:-:S04]  /*66a30*/  FMUL R33, R33, UR26 ;  /* 0x0000001a21217c20 */ /* 0x000fc80008400000 */
[----:B----4-:R-:W-:Y:S01]  /*66a40*/  FFMA R33, R9, UR27, R33 ;  /* 0x0000001b09217c23 */ /* 0x010fe20008000021 */
        /* <DEDUP_REMOVED lines=19> */
[----:B------:R-:W-:Y:S02]  /*66b80*/  ISETP.LT.OR P6, PT, R31, 0x142, !P2 ;  /* 0x000001421f00780c */ /* 0x000fe400057c1670 */
[----:B------:R-:W-:-:S04]  /*66b90*/  @P0 LOP3.LUT R4, R4, 0x4000, RZ, 0xfc, !PT ;  /* 0x0000400004040812 */ /* 0x000fc800078efcff */
[C---:B------:R-:W-:Y:S02]  /*66ba0*/  LOP3.LUT P0, RZ, R4.reuse, 0x40, RZ, 0xc0, !PT ;  /* 0x0000004004ff7812 */ /* 0x040fe4000780c0ff */
[----:B------:R-:W-:Y:S01]  /*66bb0*/  LOP3.LUT R4, R4, 0xffffdfff, RZ, 0xc0, !PT ;  /* 0xffffdfff04047812 */ /* 0x000fe200078ec0ff */
[----:B------:R-:W-:Y:S04]  /*66bc0*/  @!P1 STL [R1+0x368], R22 ;  /* 0x0003681601009387 */ /* 0x000fe80000100800 */
[----:B------:R-:W-:Y:S01]  /*66bd0*/  @!P1 STL [R1+0x36c], R11 ;  /* 0x00036c0b01009387 */ /* 0x000fe20000100800 */
[----:B------:R-:W-:Y:S02]  /*66be0*/  @P1 LOP3.LUT R4, R4, 0x2000, RZ, 0xfc, !PT ;  /* 0x0000200004041812 */ /* 0x000fe400078efcff */
[----:B------:R-:W-:-:S02]  /*66bf0*/  LOP3.LUT P1, RZ, R13, 0x10000000, RZ, 0xc0, !PT ;  /* 0x100000000dff7812 */ /* 0x000fc4000782c0ff */
        /* <DEDUP_REMOVED lines=70> */
[----:B------:R-:W4:Y:S01]  /*67060*/  LDL.64 R152, [R1+0x3a0] ;  /* 0x0003a00001987983 */ /* 0x000f220000100a00 */
        /* <DEDUP_REMOVED lines=17> */
[----:B------:R-:W-:Y:S01]  /*67180*/  @P0 LOP3.LUT R4, R4, 0x400, RZ, 0xfc, !PT ;  /* 0x0000040004040812 */ /* 0x000fe200078efcff */
[----:B------:R-:W-:Y:S03]  /*67190*/  @!P1 STL [R1+0x388], R22 ;  /* 0x0003881601009387 */ /* 0x000fe60000100800 */
[----:B------:R-:W-:Y:S01]  /*671a0*/  LOP3.LUT R4, R4, 0xfffffdff, RZ, 0xc0, !PT ;  /* 0xfffffdff04047812 */ /* 0x000fe200078ec0ff */
[----:B------:R-:W-:Y:S03]  /*671b0*/  @!P1 STL [R1+0x38c], R11 ;  /* 0x00038c0b01009387 */ /* 0x000fe60000100800 */
[----:B------:R-:W-:-:S02]  /*671c0*/  @P1 LOP3.LUT R4, R4, 0x200, RZ, 0xfc, !PT ;  /* 0x0000020004041812 */ /* 0x000fc400078efcff */
        /* <DEDUP_REMOVED lines=121> */
[----:B------:R-:W-:-:S03]  /*67960*/  LOP3.LUT R4, R4, 0xffffffef, RZ, 0xc0, !PT ;  /* 0xffffffef04047812 */ /* 0x000fc600078ec0ff */
[----:B------:R-:W-:Y:S04]  /*67970*/  @!P6 STL [R1+0x3a0], R22 ;  /* 0x0003a0160100e387 */ /* 0x000fe80000100800 */
[----:B------:R0:W-:Y:S01]  /*67980*/  @!P6 STL [R1+0x3a4], R11 ;  /* 0x0003a40b0100e387 */ /* 0x0001e20000100800 */
[----:B------:R-:W-:Y:S02]  /*67990*/  @P6 LOP3.LUT R4, R4, 0x10, RZ, 0xfc, !PT ;  /* 0x0000001004046812 */ /* 0x000fe400078efcff */
[----:B------:R-:W-:Y:S01]  /*679a0*/  ISETP.LT.OR P6, PT, R31, 0x169, !P2 ;  /* 0x000001691f00780c */ /* 0x000fe200057c1670 */
[----:B------:R-:W-:Y:S02]  /*679b0*/  IMAD.U32 R35, RZ, RZ, UR11 ;  /* 0x0000000bff237e24 */ /* 0x000fe4000f8e00ff */
[----:B------:R-:W-:-:S10]  /*679c0*/  IMAD.U32 R34, RZ, RZ, UR10 ;  /* 0x0000000aff227e24 */ /* 0x000fd4000f8e00ff */
[----:B0-----:R-:W-:-:S04]  /*679d0*/  @!P6 IADD3 R11, P4, P5, R35, UR9, R24 ;  /* 0x00000009230bec10 */ /* 0x001fc8000fd9e018 */
        /* <DEDUP_REMOVED lines=263> */
[----:B------:R-:W2:Y:S01]  /*68a50*/  LDL.64 R160, [R1+0x418] ;  /* 0x0004180001a07983 */ /* 0x000ea20000100a00 */
        /* <DEDUP_REMOVED lines=55> */
[----:B------:R-:W-:Y:S01]  /*68dd0*/  ISETP.LT.OR P1, PT, R31, 0x1a1, !P2 ;  /* 0x000001a11f00780c */ /* 0x000fe20005721670 */
[----:B------:R-:W-:Y:S04]  /*68de0*/  @!P0 STL [R1+0x418], R22 ;  /* 0x0004181601008387 */ /* 0x000fe80000100800 */
[----:B------:R-:W-:Y:S01]  /*68df0*/  @!P0 STL [R1+0x41c], R11 ;  /* 0x00041c0b01008387 */ /* 0x000fe20000100800 */
        /* <DEDUP_REMOVED lines=218> */
[----:B------:R0:W-:Y:S03]  /*69ba0*/  @!P1 STL [R1+0x468], R22 ;  /* 0x0004681601009387 */ /* 0x0001e60000100800 */
        /* <DEDUP_REMOVED lines=11> */
[----:B0-----:R-:W2:Y:S01]  /*69c60*/  LDL.64 R22, [R1+0x478] ;  /* 0x0004780001167983 */ /* 0x001ea20000100a00 */
        /* <DEDUP_REMOVED lines=153> */
[----:B------:R-:W3:Y:S04]  /*6a600*/  @!P4 LDG.E.U8 R33, desc[UR30][R36.64+0xf0] ;  /* 0x0000f01e2421c981 */ /* 0x000ee8000c1e1100 */
[----:B------:R-:W-:Y:S01]  /*6a610*/  @!P0 STL [R1+0x498], R22 ;  /* 0x0004981601008387 */ /* 0x000fe20000100800 */
[----:B------:R-:W-:-:S03]  /*6a620*/  @P0 LOP3.LUT R3, R3, 0x40, RZ, 0xfc, !PT ;  /* 0x0000004003030812 */ /* 0x000fc600078efcff */
[----:B------:R-:W-:Y:S01]  /*6a630*/  @!P0 STL [R1+0x49c], R11 ;  /* 0x00049c0b01008387 */ /* 0x000fe20000100800 */
        /* <DEDUP_REMOVED lines=24> */
[----:B------:R-:W2:Y:S04]  /*6a7c0*/  @!P4 LDG.E.U8 R33, desc[UR30][R36.64+0xf1] ;  /* 0x0000f11e2421c981 */ /* 0x000ea8000c1e1100 */
[----:B------:R0:W-:Y:S01]  /*6a7d0*/  @!P0 STL [R1+0x4a8], R22 ;  /* 0x0004a81601008387 */ /* 0x0001e20000100800 */
[----:B------:R-:W-:-:S03]  /*6a7e0*/  @P0 LOP3.LUT R3, R3, 0x20, RZ, 0xfc, !PT ;  /* 0x0000002003030812 */ /* 0x000fc600078efcff */
[----:B------:R-:W-:Y:S01]  /*6a7f0*/  @!P0 STL [R1+0x4ac], R11 ;  /* 0x0004ac0b01008387 */ /* 0x000fe20000100800 */
[----:B------:R-:W-:Y:S02]  /*6a800*/  ISETP.LT.OR P0, PT, R31, 0x1e2, !P2 ;  /* 0x000001e21f00780c */ /* 0x000fe40005701670 */
        /* <DEDUP_REMOVED lines=8> */
[----:B0-----:R-:W2:Y:S01]  /*6a890*/  LDL.LU.64 R22, [R1+0x4b8] ;  /* 0x0004b80001167983 */ /* 0x001ea20000300a00 */
        /* <DEDUP_REMOVED lines=18> */
[----:B------:R0:W-:Y:S01]  /*6a9c0*/  @!P0 STL [R1+0x4a0], R28 ;  /* 0x0004a01c01008387 */ /* 0x0001e20000100800 */
[----:B------:R-:W-:Y:S02]  /*6a9d0*/  IMAD.U32 R35, RZ, RZ, UR11 ;  /* 0x0000000bff237e24 */ /* 0x000fe4000f8e00ff */
[----:B------:R-:W-:Y:S01]  /*6a9e0*/  IMAD.U32 R34, RZ, RZ, UR10 ;  /* 0x0000000aff227e24 */ /* 0x000fe2000f8e00ff */
[----:B------:R-:W-:Y:S02]  /*6a9f0*/  @P0 LOP3.LUT R3, R3, 0x10, RZ, 0xfc, !PT ;  /* 0x0000001003030812 */ /* 0x000fe400078efcff */
[----:B------:R-:W-:Y:S01]  /*6aa00*/  ISETP.LT.OR P0, PT, R31, 0x1e9, !P2 ;  /* 0x000001e91f00780c */ /* 0x000fe20005701670 */
[----:B------:R-:W4:-:S12]  /*6aa10*/  LDL.LU R9, [R1+0x147c] ;  /* 0x00147c0001097983 */ /* 0x000f180000300800 */
[----:B------:R-:W-:-:S04]  /*6aa20*/  @!P0 IADD3 R29, P4, P5, R35, UR9, R24 ;  /* 0x00000009231d8c10 */ /* 0x000fc8000fd9e018 */
[----:B0-----:R-:W-:Y:S02]  /*6aa30*/  @!P0 IADD3.X R28, R34, UR8, R32, P4, P5 ;  /* 0x00000008221c8c10 */ /* 0x001fe4000a7ea420 */
[----:B------:R-:W-:-:S13]  /*6aa40*/  ISETP.LT.OR P4, PT, R31, 0xf9, !P3 ;  /* 0x000000f91f00780c */ /* 0x000fda0005f81670 */
[----:B------:R-:W0:Y:S01]  /*6aa50*/  @!P4 LDC.64 R40, c[0x0][0x5c0] ;  /* 0x00017000ff28cb82 */ /* 0x000e220000000a00 */
[----:B------:R-:W-:Y:S02]  /*6aa60*/  @!P4 IMAD.MOV.U32 R34, RZ, RZ, R24 ;  /* 0x000000ffff22c224 */ /* 0x000fe400078e0018 */
[----:B------:R-:W-:Y:S02]  /*6aa70*/  @!P4 IMAD.MOV.U32 R35, RZ, RZ, R32 ;  /* 0x000000ffff23c224 */ /* 0x000fe400078e0020 */
[----:B------:R-:W-:-:S03]  /*6aa80*/  @!P4 IMAD.WIDE.U32 R34, R14, 0x180, R34 ;  /* 0x000001800e22c825 */ /* 0x000fc600078e0022 */
[----:B0-----:R-:W-:Y:S01]  /*6aa90*/  @!P4 IADD3 R34, P5, R34, R40, RZ ;  /* 0x000000282222c210 */ /* 0x001fe20007fbe0ff */
[----:B------:R-:W-:Y:S01]  /*6aaa0*/  IMAD.U32 R40, RZ, RZ, UR11 ;  /* 0x0000000bff287e24 */ /* 0x000fe2000f8e00ff */
[----:B---3--:R-:W-:-:S04]  /*6aab0*/  LOP3.LUT R33, R33, 0xff, RZ, 0xc0, !PT ;  /* 0x000000ff21217812 */ /* 0x008fc800078ec0ff */
[----:B------:R-:W-:-:S05]  /*6aac0*/  F2FP.F16.E4M3.UNPACK_B R33, R33 ;  /* 0x00000021ff21723e */ /* 0x000fca00020006ff */
[----:B------:R-:W-:-:S05]  /*6aad0*/  HADD2.F32 R33, -RZ, R33.H0_H0 ;  /* 0x20000021ff217230 */ /* 0x000fca0000004100 */
[----:B------:R-:W-:-:S04]  /*6aae0*/  FMUL R33, R33, UR26 ;  /* 0x0000001a21217c20 */ /* 0x000fc80008400000 */
[----:B--2---:R-:W-:-:S05]  /*6aaf0*/  FFMA R33, R2, UR27, R33 ;  /* 0x0000001b02217c23 */ /* 0x004fca0008000021 */
        /* <DEDUP_REMOVED lines=9> */
[----:B------:R-:W2:Y:S01]  /*6ab90*/  @!P4 LDG.E.U8 R33, desc[UR30][R36.64+0xf8] ;  /* 0x0000f81e2421c981 */ /* 0x000ea2000c1e1100 */
[----:B------:R-:W-:-:S04]  /*6aba0*/  LOP3.LUT R3, R3, 0xfffffff7, RZ, 0xc0, !PT ;  /* 0xfffffff703037812 */ /* 0x000fc800078ec0ff */
[----:B------:R-:W-:-:S04]  /*6abb0*/  @P0 LOP3.LUT R3, R3, 0x8, RZ, 0xfc, !PT ;  /* 0x0000000803030812 */ /* 0x000fc800078efcff */
[----:B------:R-:W-:-:S04]  /*6abc0*/  LOP3.LUT R3, R3, 0xfffffffb, RZ, 0xc0, !PT ;  /* 0xfffffffb03037812 */ /* 0x000fc800078ec0ff */
[----:B------:R-:W-:Y:S02]  /*6abd0*/  @P1 LOP3.LUT R3, R3, 0x4, RZ, 0xfc, !PT ;  /* 0x0000000403031812 */ /* 0x000fe400078efcff */
[----:B------:R-:W-:Y:S01]  /*6abe0*/  ISETP.LT.OR P1, PT, R31, 0x1f1, !P2 ;  /* 0x000001f11f00780c */ /* 0x000fe20005721670 */
[----:B------:R-:W-:Y:S04]  /*6abf0*/  @!P0 STL [R1+0x4cc], R29 ;  /* 0x0004cc1d01008387 */ /* 0x000fe80000100800 */
[----:B------:R-:W-:Y:S04]  /*6ac00*/  @!P0 STL [R1+0x4d0], R28 ;  /* 0x0004d01c01008387 */ /* 0x000fe80000100800 */
[----:B------:R-:W3:Y:S01]  /*6ac10*/  LDL.LU R2, [R1+0x1480] ;  /* 0x0014800001027983 */ /* 0x000ee20000300800 */
[----:B--2---:R-:W-:-:S04]  /*6ac20*/  LOP3.LUT R33, R33, 0xff, RZ, 0xc0, !PT ;  /* 0x000000ff21217812 */ /* 0x004fc800078ec0ff */
[----:B------:R-:W-:-:S05]  /*6ac30*/  F2FP.F16.E4M3.UNPACK_B R33, R33 ;  /* 0x00000021ff21723e */ /* 0x000fca00020006ff */
[----:B------:R-:W-:-:S05]  /*6ac40*/  HADD2.F32 R33, -RZ, R33.H0_H0 ;  /* 0x20000021ff217230 */ /* 0x000fca0000004100 */
[----:B------:R-:W-:-:S04]  /*6ac50*/  FMUL R33, R33, UR26 ;  /* 0x0000001a21217c20 */ /* 0x000fc80008400000 */
[----:B----4-:R-:W-:Y:S02]  /*6ac60*/  FFMA R33, R9, UR27, R33 ;  /* 0x0000001b09217c23 */ /* 0x010fe40008000021 */
[----:B------:R-:W2:Y:S03]  /*6ac70*/  LDL.LU R9, [R1+0x1484] ;  /* 0x0014840001097983 */ /* 0x000ea60000300800 */
        /* <DEDUP_REMOVED lines=8> */
[----:B------:R0:W-:Y:S01]  /*6ad00*/  STL [R1+0x1cfc], R14 ;  /* 0x001cfc0e01007387 */ /* 0x0001e20000100800 */
[----:B-1----:R-:W-:Y:S01]  /*6ad10*/  @!P4 IADD3 R34, P5, R34, R40, RZ ;  /* 0x000000282222c210 */ /* 0x002fe20007fbe0ff */
[----:B------:R-:W-:-:S03]  /*6ad20*/  IMAD.U32 R40, RZ, RZ, UR11 ;  /* 0x0000000bff287e24 */ /* 0x000fc6000f8e00ff */
[----:B------:R-:W-:Y:S01]  /*6ad30*/  @!P4 IADD3.X R35, R41, R35, R33, P5, !PT ;  /* 0x000000232923c210 */ /* 0x000fe20002ffe421 */
[----:B------:R-:W-:Y:S01]  /*6ad40*/  IMAD.U32 R33, RZ, RZ, UR10 ;  /* 0x0000000aff217e24 */ /* 0x000fe2000f8e00ff */
[----:B0-----:R-:W-:-:S04]  /*6ad50*/  @!P1 IADD3 R14, P5, P6, R40, UR9, R24 ;  /* 0x00000009280e9c10 */ /* 0x001fc8000febe018 */
[----:B------:R-:W-:Y:S02]  /*6ad60*/  @!P1 IADD3.X R168, R33, UR8, R32, P5, P6 ;  /* 0x0000000821a89c10 */ /* 0x000fe4000afec420 */
[----:B------:R-:W-:-:S06]  /*6ad70*/  PRMT R33, RZ, 0x7610, R33 ;  /* 0x00007610ff217816 */ /* 0x000fcc0000000021 */
[----:B------:R-:W4:Y:S01]  /*6ad80*/  @!P4 LDG.E.U8 R33, desc[UR30][R36.64+0xf9] ;  /* 0x0000f91e2421c981 */ /* 0x000f22000c1e1100 */
[----:B------:R-:W-:-:S03]  /*6ad90*/  LOP3.LUT R3, R3, 0xfffffffd, RZ, 0xc0, !PT ;  /* 0xfffffffd03037812 */ /* 0x000fc600078ec0ff */
[----:B------:R-:W-:Y:S04]  /*6ada0*/  STL [R1+0x1d00], R15 ;  /* 0x001d000f01007387 */ /* 0x000fe80000100800 */
[----:B------:R-:W-:Y:S01]  /*6adb0*/  @!P1 STL [R1+0x4c4], R14 ;  /* 0x0004c40e01009387 */ /* 0x000fe20000100800 */
[----:B------:R-:W-:Y:S02]  /*6adc0*/  @P1 LOP3.LUT R3, R3, 0x2, RZ, 0xfc, !PT ;  /* 0x0000000203031812 */ /* 0x000fe400078efcff */
[----:B------:R-:W-:Y:S02]  /*6add0*/  ISETP.LT.OR P1, PT, R31, 0x1f2, !P2 ;  /* 0x000001f21f00780c */ /* 0x000fe40005721670 */
[C---:B------:R-:W-:Y:S02]  /*6ade0*/  LOP3.LUT P0, RZ, R13.reuse, 0x40000, RZ, 0xc0, !PT ;  /* 0x000400000dff7812 */ /* 0x040fe4000780c0ff */
[----:B------:R-:W-:-:S04]  /*6adf0*/  LOP3.LUT R13, R13, 0xffffdfff, RZ, 0xc0, !PT ;  /* 0xffffdfff0d0d7812 */ /* 0x000fc800078ec0ff */
[----:B------:R-:W-:Y:S02]  /*6ae00*/  @P3 LOP3.LUT R13, R13, 0x2000, RZ, 0xfc, !PT ;  /* 0x000020000d0d3812 */ /* 0x000fe400078efcff */
        /* <DEDUP_REMOVED lines=8> */
[----:B0-----:R-:W-:Y:S02]  /*6ae90*/  IMAD.U32 R34, RZ, RZ, UR11 ;  /* 0x0000000bff227e24 */ /* 0x001fe4000f8e00ff */
[----:B------:R-:W-:-:S03]  /*6aea0*/  IMAD.U32 R33, RZ, RZ, UR10 ;  /* 0x0000000aff217e24 */ /* 0x000fc6000f8e00ff */
[----:B------:R-:W-:-:S04]  /*6aeb0*/  @!P1 IADD3 R40, P4, P5, R34, UR9, R24 ;  /* 0x0000000922289c10 */ /* 0x000fc8000fd9e018 */
[----:B------:R-:W-:Y:S02]  /*6aec0*/  @!P1 IADD3.X R169, R33, UR8, R32, P4, P5 ;  /* 0x0000000821a99c10 */ /* 0x000fe4000a7ea420 */
[----:B------:R-:W-:-:S06]  /*6aed0*/  PRMT R33, RZ, 0x7610, R33 ;  /* 0x00007610ff217816 */ /* 0x000fcc0000000021 */
[----:B------:R-:W3:Y:S01]  /*6aee0*/  @!P3 LDG.E.U8 R33, desc[UR30][R38.64+0xf8] ;  /* 0x0000f81e2621b981 */ /* 0x000ee2000c1e1100 */
[----:B------:R-:W-:-:S04]  /*6aef0*/  LOP3.LUT R3, R3, 0xfffffffe, RZ, 0xc0, !PT ;  /* 0xfffffffe03037812 */ /* 0x000fc800078ec0ff */
[----:B------:R-:W-:Y:S02]  /*6af00*/  @P1 LOP3.LUT R3, R3, 0x1, RZ, 0xfc, !PT ;  /* 0x0000000103031812 */ /* 0x000fe400078efcff */
[----:B------:R-:W-:Y:S01]  /*6af10*/  ISETP.LT.OR P1, PT, R31, 0x1f9, !P2 ;  /* 0x000001f91f00780c */ /* 0x000fe20005721670 */
[----:B------:R-:W-:Y:S02]  /*6af20*/  IMAD.U32 R35, RZ, RZ, UR11 ;  /* 0x0000000bff237e24 */ /* 0x000fe4000f8e00ff */
[----:B------:R-:W-:Y:S01]  /*6af30*/  IMAD.U32 R34, RZ, RZ, UR10 ;  /* 0x0000000aff227e24 */ /* 0x000fe2000f8e00ff */
[----:B------:R-:W-:-:S09]  /*6af40*/  LOP3.LUT P6, RZ, R6, 0x80000000, RZ, 0xc0, !PT ;  /* 0x8000000006ff7812 */ /* 0x000fd200078cc0ff */
[----:B------:R-:W-:-:S04]  /*6af50*/  @!P1 IADD3 R28, P4, P5, R35, UR9, R24 ;  /* 0x00000009231c9c10 */ /* 0x000fc8000fd9e018 */
[----:B------:R-:W-:Y:S01]  /*6af60*/  @!P1 IADD3.X R29, R34, UR8, R32, P4, P5 ;  /* 0x00000008221d9c10 */ /* 0x000fe2000a7ea420 */
[----:B------:R-:W-:Y:S01]  /*6af70*/  IMAD.U32 R34, RZ, RZ, UR11 ;  /* 0x0000000bff227e24 */ /* 0x000fe2000f8e00ff */
[----:B------:R-:W-:Y:S04]  /*6af80*/  STL [R1+0x1d08], R36 ;  /* 0x001d082401007387 */ /* 0x000fe80000100800 */
[----:B------:R-:W-:Y:S04]  /*6af90*/  STL [R1+0x1d04], R37 ;  /* 0x001d042501007387 */ /* 0x000fe80000100800 */
[----:B------:R-:W4:Y:S01]  /*6afa0*/  LDL.LU R2, [R1+0x1488] ;  /* 0x0014880001027983 */ /* 0x000f220000300800 */
        /* <DEDUP_REMOVED lines=8> */
[----:B0-----:R-:W-:Y:S02]  /*6b030*/  IMAD.U32 R33, RZ, RZ, UR10 ;  /* 0x0000000aff217e24 */ /* 0x001fe4000f8e00ff */
[----:B------:R-:W2:Y:S10]  /*6b040*/  LDL.LU.64 R16, [R1+0x1e00] ;  /* 0x001e000001107983 */ /* 0x000eb40000300a00 */
[----:B------:R-:W-:Y:S01]  /*6b050*/  @!P3 IADD3 R22, P2, P4, R34, UR9, R24 ;  /* 0x000000092216bc10 */ /* 0x000fe2000fc5e018 */
[----:B------:R-:W3:Y:S03]  /*6b060*/  LDL.LU R9, [R1+0x148c] ;  /* 0x00148c0001097983 */ /* 0x000ee60000300800 */
[----:B------:R-:W-:-:S02]  /*6b070*/  @!P3 IADD3.X R23, R33, UR8, R32, P2, P4 ;  /* 0x000000082117bc10 */ /* 0x000fc400097e8420 */
[----:B------:R-:W-:-:S06]  /*6b080*/  PRMT R33, RZ, 0x7610, R33 ;  /* 0x00007610ff217816 */ /* 0x000fcc0000000021 */
[----:B------:R-:W4:Y:S04]  /*6b090*/  @!P6 LDG.E.U8 R33, desc[UR30][R38.64+0xf9] ;  /* 0x0000f91e2621e981 */ /* 0x000f28000c1e1100 */
[----:B------:R-:W-:Y:S04]  /*6b0a0*/  STL [R1+0x1d10], R38 ;  /* 0x001d102601007387 */ /* 0x000fe80000100800 */
[----:B------:R-:W-:Y:S01]  /*6b0b0*/  STL [R1+0x1d0c], R39 ;  /* 0x001d0c2701007387 */ /* 0x000fe20000100800 */
[----:B------:R-:W-:Y:S02]  /*6b0c0*/  LOP3.LUT R13, R13, 0xffff7fff, RZ, 0xc0, !PT ;  /* 0xffff7fff0d0d7812 */ /* 0x000fe400078ec0ff */
[----:B----4-:R-:W-:-:S04]  /*6b0d0*/  LOP3.LUT R33, R33, 0xff, RZ, 0xc0, !PT ;  /* 0x000000ff21217812 */ /* 0x010fc800078ec0ff */
[----:B------:R-:W-:-:S05]  /*6b0e0*/  F2FP.F16.E4M3.UNPACK_B R33, R33 ;  /* 0x00000021ff21723e */ /* 0x000fca00020006ff */
[----:B------:R-:W-:-:S05]  /*6b0f0*/  HADD2.F32 R33, -RZ, R33.H0_H0 ;  /* 0x20000021ff217230 */ /* 0x000fca0000004100 */
[----:B------:R-:W-:-:S04]  /*6b100*/  FMUL R33, R33, UR26 ;  /* 0x0000001a21217c20 */ /* 0x000fc80008400000 */
[----:B------:R-:W-:-:S05]  /*6b110*/  FFMA R33, R2, UR27, R33 ;  /* 0x0000001b02217c23 */ /* 0x000fca0008000021 */
[----:B------:R-:W-:-:S05]  /*6b120*/  F2FP.SATFINITE.E4M3.F32.PACK_AB_MERGE_C R33, RZ, R33, RZ ;  /* 0x00000021ff21723e */ /* 0x000fca00048070ff */
[----:B------:R0:W-:Y:S04]  /*6b130*/  @!P6 STG.E.U8 desc[UR30][R26.64+0xf9], R33 ;  /* 0x0000f9211a00e986 */ /* 0x0001e8000c10111e */
[----:B0-----:R-:W4:Y:S01]  /*6b140*/  LDL.LU.64 R26, [R1+0x1df8] ;  /* 0x001df800011a7983 */ /* 0x001f220000300a00 */
[----:B------:R-:W-:Y:S02]  /*6b150*/  @P1 LOP3.LUT R13, R13, 0x8000, RZ, 0xfc, !PT ;  /* 0x000080000d0d1812 */ /* 0x000fe400078efcff */
[----:B------:R-:W-:Y:S01]  /*6b160*/  ISETP.LT.OR P1, PT, R31, 0x101, !P0 ;  /* 0x000001011f00780c */ /* 0x000fe20004721670 */
[----:B------:R-:W-:Y:S01]  /*6b170*/  IMAD.U32 R33, RZ, RZ, UR10 ;  /* 0x0000000aff217e24 */ /* 0x000fe2000f8e00ff */
[----:B------:R-:W2:Y:S01]  /*6b180*/  LDL.LU R2, [R1+0x1490] ;  /* 0x0014900001027983 */ /* 0x000ea20000300800 */
[----:B------:R-:W-:-:S04]  /*6b190*/  LOP3.LUT R13, R13, 0xfffeffff, RZ, 0xc0, !PT ;  /* 0xfffeffff0d0d7812 */ /* 0x000fc800078ec0ff */
[----:B------:R-:W-:Y:S02]  /*6b1a0*/  @P3 LOP3.LUT R13, R13, 0x10000, RZ, 0xfc, !PT ;  /* 0x000100000d0d3812 */ /* 0x000fe400078efcff */
[----:B------:R-:W-:-:S04]  /*6b1b0*/  ISETP.GE.AND P3, PT, R30, 0x1, PT ;  /* 0x000000011e00780c */ /* 0x000fc80003f66270 */
[----:B------:R-:W-:-:S04]  /*6b1c0*/  @!P1 IADD3 R15, P2, P4, R34, UR13, R24 ;  /* 0x0000000d220f9c10 */ /* 0x000fc8000fc5e018 */
[----:B------:R-:W-:Y:S02]  /*6b1d0*/  @!P1 IADD3.X R14, R33, UR12, R32, P2, P4 ;  /* 0x0000000c210e9c10 */ /* 0x000fe400097e8420 */
[----:B------:R-:W-:Y:S02]  /*6b1e0*/  ISETP.LT.OR P2, PT, R31, 0x101, !P3 ;  /* 0x000001011f00780c */ /* 0x000fe40005f41670 */
[----:B------:R-:W-:-:S11]  /*6b1f0*/  PRMT R33, RZ, 0x7610, R33 ;  /* 0x00007610ff217816 */ /* 0x000fd60000000021 */
[----:B------:R-:W0:Y:S01]  /*6b200*/  @!P2 LDC.64 R34, c[0x0][0x5c0] ;  /* 0x00017000ff22ab82 */ /* 0x000e220000000a00 */
[----:B----4-:R-:W4:Y:S01]  /*6b210*/  @!P2 LDG.E.U8 R33, desc[UR30][R26.64+0x100] ;  /* 0x0001001e1a21a981 */ /* 0x010f22000c1e1100 */
[----:B0-----:R-:W-:-:S05]  /*6b220*/  @!P2 IADD3 R34, P4, R24, R34, RZ ;  /* 0x000000221822a210 */ /* 0x001fca0007f9e0ff */
[----:B------:R-:W-:Y:S01]  /*6b230*/  @!P2 IMAD.X R35, R32, 0x1, R35, P4 ;  /* 0x000000012023a824 */ /* 0x000fe200020e0623 */
[----:B----4-:R-:W-:-:S04]  /*6b240*/  LOP3.LUT R33, R33, 0xff, RZ, 0xc0, !PT ;  /* 0x000000ff21217812 */ /* 0x010fc800078ec0ff */
[----:B------:R-:W-:-:S05]  /*6b250*/  F2FP.F16.E4M3.UNPACK_B R33, R33 ;  /* 0x00000021ff21723e */ /* 0x000fca00020006ff */
[----:B------:R-:W-:-:S05]  /*6b260*/  HADD2.F32 R33, -RZ, R33.H0_H0 ;  /* 0x20000021ff217230 */ /* 0x000fca0000004100 */
[----:B------:R-:W-:-:S04]  /*6b270*/  FMUL R33, R33, UR26 ;  /* 0x0000001a21217c20 */ /* 0x000fc80008400000 */
[----:B---3--:R-:W-:-:S05]  /*6b280*/  FFMA R33, R9, UR27, R33 ;  /* 0x0000001b09217c23 */ /* 0x008fca0008000021 */
[----:B------:R-:W-:-:S05]  /*6b290*/  F2FP.SATFINITE.E4M3.F32.PACK_AB_MERGE_C R33, RZ, R33, RZ ;  /* 0x00000021ff21723e */ /* 0x000fca00048070ff */
[----:B------:R0:W-:Y:S01]  /*6b2a0*/  @!P2 STG.E.U8 desc[UR30][R34.64+0x100], R33 ;  /* 0x000100212200a986 */ /* 0x0001e2000c10111e */
[----:B------:R-:W-:Y:S02]  /*6b2b0*/  ISETP.LT.OR P2, PT, R31, 0x102, !P3 ;  /* 0x000001021f00780c */ /* 0x000fe40005f41670 */
[----:B0-----:R-:W-:-:S11]  /*6b2c0*/  PRMT R33, RZ, 0x7610, R33 ;  /* 0x00007610ff217816 */ /* 0x001fd60000000021 */
[----:B------:R-:W0:Y:S01]  /*6b2d0*/  @!P2 LDC.64 R34, c[0x0][0x5c0] ;  /* 0x00017000ff22ab82 */ /* 0x000e220000000a00 */
[----:B------:R-:W3:Y:S04]  /*6b2e0*/  @!P2 LDG.E.U8 R33, desc[UR30][R26.64+0x101] ;  /* 0x0001011e1a21a981 */ /* 0x000ee8000c1e1100 */
[----:B------:R-:W-:Y:S04]  /*6b2f0*/  STL [R1+0x1d14], R30 ;  /* 0x001d141e01007387 */ /* 0x000fe80000100800 */
[----:B------:R-:W-:Y:S04]  /*6b300*/  @!P1 STL [R1+0x4ec], R15 ;  /* 0x0004ec0f01009387 */ /* 0x000fe80000100800 */
[----:B------:R-:W-:Y:S01]  /*6b310*/  @!P1 STL [R1+0x4f0], R14 ;  /* 0x0004f00e01009387 */ /* 0x000fe20000100800 */
[----:B------:R-:W-:-:S02]  /*6b320*/  ISETP.LT.OR P1, PT, R31, 0x102, !P0 ;  /* 0x000001021f00780c */ /* 0x000fc40004721670 */
[----:B------:R-:W-:Y:S01]  /*6b330*/  LOP3.LUT P5, RZ, R0, 0x20000, RZ, 0xc0, !PT ;  /* 0x0002000000ff7812 */ /* 0x000fe200078ac0ff */
[----:B------:R-:W4:Y:S01]  /*6b340*/  LDL.LU R9, [R1+0x1494] ;  /* 0x0014940001097983 */ /* 0x000f220000300800 */
[----:B0-----:R-:W-:-:S05]  /*6b350*/  @!P2 IADD3 R34, P4, R24, R34, RZ ;  /* 0x000000221822a210 */ /* 0x001fca0007f9e0ff */
[----:B------:R-:W-:Y:S01]  /*6b360*/  @!P2 IMAD.X R35, R32, 0x1, R35, P4 ;  /* 0x000000012023a824 */ /* 0x000fe200020e0623 */
[----:B---3--:R-:W-:-:S04]  /*6b370*/  LOP3.LUT R33, R33, 0xff, RZ, 0xc0, !PT ;  /* 0x000000ff21217812 */ /* 0x008fc800078ec0ff */
[----:B------:R-:W-:-:S05]  /*6b380*/  F2FP.F16.E4M3.UNPACK_B R33, R33 ;  /* 0x00000021ff21723e */ /* 0x000fca00020006ff */
[----:B------:R-:W-:-:S05]  /*6b390*/  HADD2.F32 R33, -RZ, R33.H0_H0 ;  /* 0x20000021ff217230 */ /* 0x000fca0000004100 */
[----:B------:R-:W-:-:S04]  /*6b3a0*/  FMUL R33, R33, UR26 ;  /* 0x0000001a21217c20 */ /* 0x000fc80008400000 */
[----:B--2---:R-:W-:Y:S02]  /*6b3b0*/  FFMA R33, R2, UR27, R33 ;  /* 0x0000001b02217c23 */ /* 0x004fe40008000021 */
[----:B------:R-:W2:Y:S03]  /*6b3c0*/  LDL.LU R2, [R1+0x1498] ;  /* 0x0014980001027983 */ /* 0x000ea60000300800 */
[----:B------:R-:W-:-:S05]  /*6b3d0*/  F2FP.SATFINITE.E4M3.F32.PACK_AB_MERGE_C R33, RZ, R33, RZ ;  /* 0x00000021ff21723e */ /* 0x000fca00048070ff */
[----:B------:R0:W-:Y:S02]  /*6b3e0*/  @!P2 STG.E.U8 desc[UR30][R34.64+0x101], R33 ;  /* 0x000101212200a986 */ /* 0x0001e4000c10111e */
[----:B0-----:R-:W-:Y:S02]  /*6b3f0*/  IMAD.U32 R34, RZ, RZ, UR11 ;  /* 0x0000000bff227e24 */ /* 0x001fe4000f8e00ff */
[----:B------:R-:W-:-:S03]  /*6b400*/  IMAD.U32 R33, RZ, RZ, UR10 ;  /* 0x0000000aff217e24 */ /* 0x000fc6000f8e00ff */
[----:B------:R-:W-:-:S04]  /*6b410*/  @!P1 IADD3 R15, P2, P4, R34, UR13, R24 ;  /* 0x0000000d220f9c10 */ /* 0x000fc8000fc5e018 */
[----:B------:R-:W-:Y:S02]  /*6b420*/  @!P1 IADD3.X R14, R33, UR12, R32, P2, P4 ;  /* 0x0000000c210e9c10 */ /* 0x000fe400097e8420 */
[----:B------:R-:W-:-:S06]  /*6b430*/  PRMT R33, RZ, 0x7610, R33 ;  /* 0x00007610ff217816 */ /* 0x000fcc0000000021 */
[----:B------:R-:W3:Y:S04]  /*6b440*/  @!P5 LDG.E.U8 R33, desc[UR30][R16.64+0x100] ;  /* 0x0001001e1021d981 */ /* 0x000ee8000c1e1100 */
[----:B------:R0:W-:Y:S04]  /*6b450*/  @!P1 STL [R1+0x4dc], R15 ;  /* 0x0004dc0f01009387 */ /* 0x0001e80000100800 */
[----:B------:R1:W-:Y:S01]  /*6b460*/  @!P1 STL [R1+0x4e4], R14 ;  /* 0x0004e40e01009387 */ /* 0x0003e20000100800 */
[----:B------:R-:W-:Y:S01]  /*6b470*/  ISETP.LT.OR P1, PT, R31, 0x109, !P0 ;  /* 0x000001091f00780c */ /* 0x000fe20004721670 */
[----:B------:R-:W-:-:S02]  /*6b480*/  IMAD.U32 R35, RZ, RZ, UR11 ;  /* 0x0000000bff237e24 */ /* 0x000fc4000f8e00ff */
[----:B------:R-:W-:-:S10]  /*6b490*/  IMAD.U32 R34, RZ, RZ, UR10 ;  /* 0x0000000aff227e24 */ /* 0x000fd4000f8e00ff */
[----:B0-----:R-:W-:-:S04]  /*6b4a0*/  @!P1 IADD3 R15, P2, P4, R35, UR13, R24 ;  /* 0x0000000d230f9c10 */ /* 0x001fc8000fc5e018 */
[----:B-1----:R-:W-:Y:S01]  /*6b4b0*/  @!P1 IADD3.X R14, R34, UR12, R32, P2, P4 ;  /* 0x0000000c220e9c10 */ /* 0x002fe200097e8420 */
[----:B------:R-:W-:Y:S01]  /*6b4c0*/  IMAD.U32 R34, RZ, RZ, UR11 ;  /* 0x0000000bff227e24 */ /* 0x000fe2000f8e00ff */
[----:B------:R-:W-:Y:S02]  /*6b4d0*/  LOP3.LUT P6, RZ, R0, 0x8, RZ, 0xc0, !PT ;  /* 0x0000000800ff7812 */ /* 0x000fe400078cc0ff */
[----:B---3--:R-:W-:-:S04]  /*6b4e0*/  LOP3.LUT R33, R33, 0xff, RZ, 0xc0, !PT ;  /* 0x000000ff21217812 */ /* 0x008fc800078ec0ff */
[----:B------:R-:W-:-:S05]  /*6b4f0*/  F2FP.F16.E4M3.UNPACK_B R33, R33 ;  /* 0x00000021ff21723e */ /* 0x000fca00020006ff */
[----:B------:R-:W-:-:S05]  /*6b500*/  HADD2.F32 R33, -RZ, R33.H0_H0 ;  /* 0x20000021ff217230 */ /* 0x000fca0000004100 */
[----:B------:R-:W-:-:S04]  /*6b510*/  FMUL R33, R33, UR26 ;  /* 0x0000001a21217c20 */ /* 0x000fc80008400000 */
[----:B----4-:R-:W-:Y:S02]  /*6b520*/  FFMA R33, R9, UR27, R33 ;  /* 0x0000001b09217c23 */ /* 0x010fe40008000021 */
[----:B------:R-:W3:Y:S04]  /*6b530*/  LDL.LU R9, [R1+0x149c] ;  /* 0x00149c0001097983 */ /* 0x000ee80000300800 */
[----:B------:R-:W-:Y:S04]  /*6b540*/  @!P1 STL [R1+0x4f4], R15 ;  /* 0x0004f40f01009387 */ /* 0x000fe80000100800 */
[----:B------:R-:W-:Y:S01]  /*6b550*/  @!P1 STL [R1+0x4f8], R14 ;  /* 0x0004f80e01009387 */ /* 0x000fe20000100800 */
[----:B------:R-:W-:-:S02]  /*6b560*/  ISETP.LT.OR P1, PT, R31, 0x10a, !P0 ;  /* 0x0000010a1f00780c */ /* 0x000fc40004721670 */
[----:B------:R-:W-:-:S05]  /*6b570*/  F2FP.SATFINITE.E4M3.F32.PACK_AB_MERGE_C R33, RZ, R33, RZ ;  /* 0x00000021ff21723e */ /* 0x000fca00048070ff */
[----:B------:R0:W-:Y:S02]  /*6b580*/  @!P5 STG.E.U8 desc[UR30][R170.64+0x100], R33 ;  /* 0x00010021aa00d986 */ /* 0x0001e4000c10111e */
[----:B0-----:R-:W-:-:S04]  /*6b590*/  IMAD.U32 R33, RZ, RZ, UR10 ;  /* 0x0000000aff217e24 */ /* 0x001fc8000f8e00ff */
[----:B------:R-:W-:-:S04]  /*6b5a0*/  @!P1 IADD3 R170, P2, P4, R34, UR13, R24 ;  /* 0x0000000d22aa9c10 */ /* 0x000fc8000fc5e018 */
[----:B------:R-:W-:Y:S02]  /*6b5b0*/  @!P1 IADD3.X R171, R33, UR12, R32, P2, P4 ;  /* 0x0000000c21ab9c10 */ /* 0x000fe400097e8420 */
[----:B------:R-:W-:-:S06]  /*6b5c0*/  PRMT R33, RZ, 0x7610, R33 ;  /* 0x00007610ff217816 */ /* 0x000fcc0000000021 */
[----:B------:R-:W4:Y:S01]  /*6b5d0*/  @!P6 LDG.E.U8 R33, desc[UR30][R16.64+0x101] ;  /* 0x0001011e1021e981 */ /* 0x000f22000c1e1100 */
[----:B------:R-:W-:-:S13]  /*6b5e0*/  ISETP.LT.OR P1, PT, R31, 0x111, !P0 ;  /* 0x000001111f00780c */ /* 0x000fda0004721670 */
[----:B------:R-:W-:Y:S02]  /*6b5f0*/  @!P1 IADD3 R15, P2, P4, R34, UR13, R24 ;  /* 0x0000000d220f9c10 */ /* 0x000fe4000fc5e018 */
        /* <DEDUP_REMOVED lines=8> */
[----:B0-----:R-:W-:-:S05]  /*6b680*/  IMAD.U32 R33, RZ, RZ, UR10 ;  /* 0x0000000aff217e24 */ /* 0x001fca000f8e00ff */
[----:B------:R-:W-:Y:S02]  /*6b690*/  @!P1 IADD3.X R14, R33, UR12, R32, P2, P4 ;  /* 0x0000000c210e9c10 */ /* 0x000fe400097e8420 */
[----:B------:R-:W-:Y:S02]  /*6b6a0*/  ISETP.LT.OR P2, PT, R31, 0x109, !P3 ;  /* 0x000001091f00780c */ /* 0x000fe40005f41670 */
[----:B------:R-:W-:-:S11]  /*6b6b0*/  PRMT R33, RZ, 0x7610, R33 ;  /* 0x00007610ff217816 */ /* 0x000fd60000000021 */
[----:B------:R-:W4:Y:S01]  /*6b6c0*/  @!P2 LDG.E.U8 R33, desc[UR30][R26.64+0x108] ;  /* 0x0001081e1a21a981 */ /* 0x000f22000c1e1100 */
[----:B------:R-:W0:Y:S02]  /*6b6d0*/  @!P2 LDC.64 R34, c[0x0][0x5c0] ;  /* 0x00017000ff22ab82 */ /* 0x000e240000000a00 */
        /* <DEDUP_REMOVED lines=34> */
[----:B------:R-:W-:Y:S01]  /*6b900*/  ISETP.LT.OR P1, PT, R31, 0x119, !P0 ;  /* 0x000001191f00780c */ /* 0x000fe20004721670 */
[----:B------:R-:W-:Y:S02]  /*6b910*/  IMAD.U32 R35, RZ, RZ, UR11 ;  /* 0x0000000bff237e24 */ /* 0x000fe4000f8e00ff */
[----:B------:R-:W-:-:S10]  /*6b920*/  IMAD.U32 R34, RZ, RZ, UR10 ;  /* 0x0000000aff227e24 */ /* 0x000fd4000f8e00ff */
[----:B------:R-:W-:-:S04]  /*6b930*/  @!P1 IADD3 R15, P2, P4, R35, UR13, R24 ;  /* 0x0000000d230f9c10 */ /* 0x000fc8000fc5e018 */
[----:B------:R-:W-:Y:S01]  /*6b940*/  @!P1 IADD3.X R14, R34, UR12, R32, P2, P4 ;  /* 0x0000000c220e9c10 */ /* 0x000fe200097e8420 */
        /* <DEDUP_REMOVED lines=8> */
[----:B------:R0:W-:Y:S04]  /*6b9d0*/  @!P1 STL [R1+0x504], R15 ;  /* 0x0005040f01009387 */ /* 0x0001e80000100800 */
[----:B------:R-:W-:Y:S01]  /*6b9e0*/  @!P1 STL [R1+0x508], R14 ;  /* 0x0005080e01009387 */ /* 0x000fe20000100800 */
[----:B------:R-:W-:-:S02]  /*6b9f0*/  ISETP.LT.OR P1, PT, R31, 0x11a, !P0 ;  /* 0x0000011a1f00780c */ /* 0x000fc40004721670 */
[----:B------:R-:W-:-:S05]  /*6ba00*/  F2FP.SATFINITE.E4M3.F32.PACK_AB_MERGE_C R33, RZ, R33, RZ ;  /* 0x00000021ff21723e */ /* 0x000fca00048070ff */
[----:B------:R1:W-:Y:S06]  /*6ba10*/  @!P5 STG.E.U8 desc[UR30][R172.64+0x108], R33 ;  /* 0x00010821ac00d986 */ /* 0x0003ec000c10111e */
[----:B0-----:R-:W-:Y:S01]  /*6ba20*/  @!P1 IADD3 R15, P2, P4, R34, UR13, R24 ;  /* 0x0000000d220f9c10 */ /* 0x001fe2000fc5e018 */
[----:B-1----:R-:W-:-:S05]  /*6ba30*/  IMAD.U32 R33, RZ, RZ, UR10 ;  /* 0x0000000aff217e24 */ /* 0x002fca000f8e00ff */
[----:B------:R-:W-:Y:S02]  /*6ba40*/  @!P1 IADD3.X R14, R33, UR12, R32, P2, P4 ;  /* 0x0000000c210e9c10 */ /* 0x000fe400097e8420 */
[----:B------:R-:W-:-:S06]  /*6ba50*/  PRMT R33, RZ, 0x7610, R33 ;  /* 0x00007610ff217816 */ /* 0x000fcc0000000021 */
[----:B------:R-:W4:Y:S04]  /*6ba60*/  @!P6 LDG.E.U8 R33, desc[UR30][R16.64+0x109] ;  /* 0x0001091e1021e981 */ /* 0x000f28000c1e1100 */
[----:B------:R-:W-:Y:S04]  /*6ba70*/  @!P1 STL [R1+0x50c], R15 ;  /* 0x00050c0f01009387 */ /* 0x000fe80000100800 */
[----:B------:R-:W-:Y:S01]  /*6ba80*/  @!P1 STL [R1+0x510], R14 ;  /* 0x0005100e01009387 */ /* 0x000fe20000100800 */
[----:B------:R-:W-:Y:S02]  /*6ba90*/  ISETP.LT.OR P1, PT, R31, 0x121, !P0 ;  /* 0x000001211f00780c */ /* 0x000fe40004721670 */
        /* <DEDUP_REMOVED lines=8> */
[----:B0-----:R-:W-:Y:S01]  /*6bb20*/  IMAD.U32 R33, RZ, RZ, UR10 ;  /* 0x0000000aff217e24 */ /* 0x001fe2000f8e00ff */
[----:B------:R-:W-:-:S04]  /*6bb30*/  @!P1 IADD3 R174, P2, P4, R34, UR13, R24 ;  /* 0x0000000d22ae9c10 */ /* 0x000fc8000fc5e018 */
        /* <DEDUP_REMOVED lines=17> */
[----:B------:R-:W3:Y:S01]  /*6bc50*/  @!P2 LDG.E.U8 R33, desc[UR30][R26.64+0x111] ;  /* 0x0001111e1a21a981 */ /* 0x000ee2000c1e1100 */
[----:B------:R-:W-:Y:S02]  /*6bc60*/  ISETP.LT.OR P1, PT, R31, 0x122, !P0 ;  /* 0x000001221f00780c */ /* 0x000fe40004721670 */
[----:B------:R-:W-:Y:S02]  /*6bc70*/  LOP3.LUT P5, RZ, R5, 0x10, RZ, 0xc0, !PT ;  /* 0x0000001005ff7812 */ /* 0x000fe400078ac0ff */
[----:B0-----:R-:W-:-:S05]  /*6bc80*/  @!P2 IADD3 R34, P4, R24, R34, RZ ;  /* 0x000000221822a210 */ /* 0x001fca0007f9e0ff */
[----:B------:R-:W-:Y:S01]  /*6bc90*/  @!P2 IMAD.X R35, R32, 0x1, R35, P4 ;  /* 0x000000012023a824 */ /* 0x000fe200020e0623 */
[----:B------:R-:W-:Y:S04]  /*6bca0*/  STL [R1+0x1d18], R5 ;  /* 0x001d180501007387 */ /* 0x000fe80000100800 */
[----:B------:R-:W4:Y:S01]  /*6bcb0*/  LDL.LU R9, [R1+0x14b4] ;  /* 0x0014b40001097983 */ /* 0x000f220000300800 */
[----:B---3--:R-:W-:-:S04]  /*6bcc0*/  LOP3.LUT R33, R33, 0xff, RZ, 0xc0, !PT ;  /* 0x000000ff21217812 */ /* 0x008fc800078ec0ff */
[----:B------:R-:W-:-:S05]  /*6bcd0*/  F2FP.F16.E4M3.UNPACK_B R33, R33 ;  /* 0x00000021ff21723e */ /* 0x000fca00020006ff */
[----:B------:R-:W-:-:S05]  /*6bce0*/  HADD2.F32 R33, -RZ, R33.H0_H0 ;  /* 0x20000021ff217230 */ /* 0x000fca0000004100 */
[----:B------:R-:W-:-:S04]  /*6bcf0*/  FMUL R33, R33, UR26 ;  /* 0x0000001a21217c20 */ /* 0x000fc80008400000 */
[----:B--2---:R-:W-:Y:S01]  /*6bd00*/  FFMA R33, R2, UR27, R33 ;  /* 0x0000001b02217c23 */ /* 0x004fe20008000021 */
[----:B------:R-:W-:Y:S01]  /*6bd10*/  LOP3.LUT P6, RZ, R5, 0x8, RZ, 0xc0, !PT ;  /* 0x0000000805ff7812 */ /* 0x000fe200078cc0ff */
        /* <DEDUP_REMOVED lines=128> */
[----:B---3--:R-:W-:Y:S01]  /*6c520*/  FFMA R33, R9, UR27, R33 ;  /* 0x0000001b09217c23 */ /* 0x008fe20008000021 */
[----:B------:R-:W-:Y:S02]  /*6c530*/  ISETP.LT.OR P1, PT, R31, 0x142, !P0 ;  /* 0x000001421f00780c */ /* 0x000fe40004721670 */
[----:B------:R-:W-:Y:S01]  /*6c540*/  LOP3.LUT P5, RZ, R0, 0x80000, RZ, 0xc0, !PT ;  /* 0x0008000000ff7812 */ /* 0x000fe200078ac0ff */
[----:B------:R-:W3:Y:S01]  /*6c550*/  LDL.LU R9, [R1+0x14d4] ;  /* 0x0014d40001097983 */ /* 0x000ee20000300800 */
[----:B------:R-:W-:-:S05]  /*6c560*/  F2FP.SATFINITE.E4M3.F32.PACK_AB_MERGE_C R33, RZ, R33, RZ ;  /* 0x00000021ff21723e */ /* 0x000fca00048070ff */
[----:B------:R0:W-:Y:S01]  /*6c570*/  @!P2 STG.E.U8 desc[UR30][R34.64+0x120], R33 ;  /* 0x000120212200a986 */ /* 0x0001e2000c10111e */
[----:B------:R-:W-:Y:S02]  /*6c580*/  ISETP.LT.OR P2, PT, R31, 0x122, !P3 ;  /* 0x000001221f00780c */ /* 0x000fe40005f41670 */
[----:B0-----:R-:W-:-:S11]  /*6c590*/  PRMT R33, RZ, 0x7610, R33 ;  /* 0x00007610ff217816 */ /* 0x001fd60000000021 */
[----:B------:R-:W0:Y:S01]  /*6c5a0*/  @!P2 LDC.64 R34, c[0x0][0x5c0] ;  /* 0x00017000ff22ab82 */ /* 0x000e220000000a00 */
[----:B------:R-:W4:Y:S01]  /*6c5b0*/  @!P2 LDG.E.U8 R33, desc[UR30][R26.64+0x121] ;  /* 0x0001211e1a21a981 */ /* 0x000f22000c1e1100 */
[----:B0-----:R-:W-:-:S05]  /*6c5c0*/  @!P2 IADD3 R34, P4, R24, R34, RZ ;  /* 0x000000221822a210 */ /* 0x001fca0007f9e0ff */
[----:B------:R-:W-:Y:S01]  /*6c5d0*/  @!P2 IMAD.X R35, R32, 0x1, R35, P4 ;  /* 0x000000012023a824 */ /* 0x000fe200020e0623 */
        /* <DEDUP_REMOVED lines=13> */
[----:B------:R-:W4:Y:S01]  /*6c6b0*/  @!P5 LDG.E.U8 R33, desc[UR30][R16.64+0x120] ;  /* 0x0001201e1021d981 */ /* 0x000f22000c1e1100 */
[----:B------:R-:W-:Y:S01]  /*6c6c0*/  ISETP.LT.OR P1, PT, R31, 0x149, !P0 ;  /* 0x000001491f00780c */ /* 0x000fe20004721670 */
[----:B------:R-:W-:Y:S02]  /*6c6d0*/  IMAD.U32 R35, RZ, RZ, UR11 ;  /* 0x0000000bff237e24 */ /* 0x000fe4000f8e00ff */
[----:B------:R-:W-:-:S10]  /*6c6e0*/  IMAD.U32 R34, RZ, RZ, UR10 ;  /* 0x0000000aff227e24 */ /* 0x000fd4000f8e00ff */
[----:B------:R-:W-:-:S04]  /*6c6f0*/  @!P1 IADD3 R14, P2, P4, R35, UR13, R24 ;  /* 0x0000000d230e9c10 */ /* 0x000fc8000fc5e018 */
[----:B------:R-:W-:Y:S01]  /*6c700*/  @!P1 IADD3.X R5, R34, UR12, R32, P2, P4 ;  /* 0x0000000c22059c10 */ /* 0x000fe200097e8420 */
[----:B------:R-:W-:Y:S01]  /*6c710*/  IMAD.U32 R34, RZ, RZ, UR11 ;  /* 0x0000000bff227e24 */ /* 0x000fe2000f8e00ff */
[----:B------:R-:W-:Y:S02]  /*6c720*/  LOP3.LUT P6, RZ, R0, 0x40000, RZ, 0xc0, !PT ;  /* 0x0004000000ff7812 */ /* 0x000fe400078cc0ff */
[----:B----4-:R-:W-:-:S04]  /*6c730*/  LOP3.LUT R33, R33, 0xff, RZ, 0xc0, !PT ;  /* 0x000000ff21217812 */ /* 0x010fc800078ec0ff */
[----:B------:R-:W-:-:S05]  /*6c740*/  F2FP.F16.E4M3.UNPACK_B R33, R33 ;  /* 0x00000021ff21723e */ /* 0x000fca00020006ff */
[----:B------:R-:W-:-:S05]  /*6c750*/  HADD2.F32 R33, -RZ, R33.H0_H0 ;  /* 0x20000021ff217230 */ /* 0x000fca0000004100 */
[----:B------:R-:W-:-:S04]  /*6c760*/  FMUL R33, R33, UR26 ;  /* 0x0000001a21217c20 */ /* 0x000fc80008400000 */
[----:B---3--:R-:W-:Y:S02]  /*6c770*/  FFMA R33, R9, UR27, R33 ;  /* 0x0000001b09217c23 */ /* 0x008fe40008000021 */
        /* <DEDUP_REMOVED lines=157> */
[----:B------:R0:W-:Y:S04]  /*6d150*/  @!P1 STL [R1+0x55c], R14 ;  /* 0x00055c0e01009387 */ /* 0x0001e80000100800 */
[----:B------:R-:W-:Y:S01]  /*6d160*/  @!P1 STL [R1+0x560], R5 ;  /* 0x0005600501009387 */ /* 0x000fe20000100800 */
[----:B------:R-:W-:-:S13]  /*6d170*/  ISETP.LT.OR P1, PT, R31, 0x171, !P0 ;  /* 0x000001711f00780c */ /* 0x000fda0004721670 */
[----:B0-----:R-:W-:Y:S02]  /*6d180*/  @!P1 IADD3 R14, P2, P4, R34, UR13, R24 ;  /* 0x0000000d220e9c10 */ /* 0x001fe4000fc5e018 */
        /* <DEDUP_REMOVED lines=145> */
[----:B------:R0:W-:Y:S01]  /*6daa0*/  @!P1 STL [R1+0x58c], R5 ;  /* 0x00058c0501009387 */ /* 0x0001e20000100800 */
        /* <DEDUP_REMOVED lines=53> */
[----:B------:R-:W-:Y:S02]  /*6de00*/  @!P1 IADD3.X R37, R34, UR12, R32, P2, P4 ;  /* 0x0000000c22259c10 */ /* 0x000fe400097e8420 */
[----:B------:R-:W-:Y:S01]  /*6de10*/  ISETP.LT.OR P1, PT, R31, 0x19a, !P0 ;  /* 0x0000019a1f00780c */ /* 0x000fe20004721670 */
[----:B------:R-:W-:-:S12]  /*6de20*/  IMAD.U32 R34, RZ, RZ, UR11 ;  /* 0x0000000bff227e24 */ /* 0x000fd8000f8e00ff */
[----:B------:R-:W-:Y:S02]  /*6de30*/  @!P1 IADD3 R15, P2, P4, R34, UR13, R24 ;  /* 0x0000000d220f9c10 */ /* 0x000fe4000fc5e018 */
        /* <DEDUP_REMOVED lines=8> */
[----:B0-----:R-:W-:-:S05]  /*6dec0*/  IMAD.U32 R33, RZ, RZ, UR10 ;  /* 0x0000000aff217e24 */ /* 0x001fca000f8e00ff */
        /* <DEDUP_REMOVED lines=164> */
[C---:B------:R-:W-:Y:S02]  /*6e910*/  ISETP.LT.OR P1, PT, R31.reuse, 0x1c2, !P0 ;  /* 0x000001c21f00780c */ /* 0x040fe40004721670 */
[----:B------:R-:W-:Y:S01]  /*6e920*/  LOP3.LUT P5, RZ, R12, 0x1, RZ, 0xc0, !PT ;  /* 0x000000010cff7812 */ /* 0x000fe200078ac0ff */
[----:B------:R-:W3:Y:S01]  /*6e930*/  LDL.LU R9, [R1+0x1554] ;  /* 0x0015540001097983 */ /* 0x000ee20000300800 */
[----:B------:R-:W-:Y:S02]  /*6e940*/  LOP3.LUT P6, RZ, R10, 0x80000000, RZ, 0xc0, !PT ;  /* 0x800000000aff7812 */ /* 0x000fe400078cc0ff */
[----:B------:R-:W-:Y:S01]  /*6e950*/  F2FP.SATFINITE.E4M3.F32.PACK_AB_MERGE_C R33, RZ, R33, RZ ;  /* 0x00000021ff21723e */ /* 0x000fe200048070ff */
[----:B------:R-:W4:Y:S04]  /*6e960*/  LDL.LU R61, [R1+0x1558] ;  /* 0x00155800013d7983 */ /* 0x000f280000300800 */
[----:B------:R-:W4:Y:S04]  /*6e970*/  LDL.LU R41, [R1+0x155c] ;  /* 0x00155c0001297983 */ /* 0x000f280000300800 */
[----:B------:R0:W-:Y:S01]  /*6e980*/  @!P2 STG.E.U8 desc[UR30][R34.64+0x160], R33 ;  /* 0x000160212200a986 */ /* 0x0001e2000c10111e */
[----:B------:R-:W-:-:S02]  /*6e990*/  ISETP.LT.OR P2, PT, R31, 0x162, !P3 ;  /* 0x000001621f00780c */ /* 0x000fc40005f41670 */
        /* <DEDUP_REMOVED lines=12> */
[----:B0-----:R-:W-:Y:S02]  /*6ea60*/  IMAD.U32 R34, RZ, RZ, UR11 ;  /* 0x0000000bff227e24 */ /* 0x001fe4000f8e00ff */
[----:B------:R-:W-:-:S03]  /*6ea70*/  IMAD.U32 R33, RZ, RZ, UR10 ;  /* 0x0000000aff217e24 */ /* 0x000fc6000f8e00ff */
[----:B------:R-:W-:-:S04]  /*6ea80*/  @!P1 IADD3 R194, P2, P4, R34, UR13, R24 ;  /* 0x0000000d22c29c10 */ /* 0x000fc8000fc5e018 */
[----:B------:R-:W-:Y:S02]  /*6ea90*/  @!P1 IADD3.X R164, R33, UR12, R32, P2, P4 ;  /* 0x0000000c21a49c10 */ /* 0x000fe400097e8420 */
[----:B------:R-:W-:-:S06]  /*6eaa0*/  PRMT R33, RZ, 0x7610, R33 ;  /* 0x00007610ff217816 */ /* 0x000fcc0000000021 */
[----:B------:R-:W2:Y:S01]  /*6eab0*/  @!P5 LDG.E.U8 R33, desc[UR30][R16.64+0x160] ;  /* 0x0001601e1021d981 */ /* 0x000ea2000c1e1100 */
[----:B------:R-:W-:Y:S01]  /*6eac0*/  ISETP.LT.OR P1, PT, R31, 0x1c9, !P0 ;  /* 0x000001c91f00780c */ /* 0x000fe20004721670 */
[----:B------:R-:W-:Y:S02]  /*6ead0*/  IMAD.U32 R35, RZ, RZ, UR11 ;  /* 0x0000000bff237e24 */ /* 0x000fe4000f8e00ff */
[----:B------:R-:W-:-:S10]  /*6eae0*/  IMAD.U32 R34, RZ, RZ, UR10 ;  /* 0x0000000aff227e24 */ /* 0x000fd4000f8e00ff */
[----:B------:R-:W-:Y:S02]  /*6eaf0*/  @!P1 IADD3 R165, P2, P4, R35, UR13, R24 ;  /* 0x0000000d23a59c10 */ /* 0x000fe4000fc5e018 */
[----:B--2---:R-:W-:-:S04]  /*6eb00*/  LOP3.LUT R33, R33, 0xff, RZ, 0xc0, !PT ;  /* 0x000000ff21217812 */ /* 0x004fc800078ec0ff */
[----:B------:R-:W-:-:S05]  /*6eb10*/  F2FP.F16.E4M3.UNPACK_B R33, R33 ;  /* 0x00000021ff21723e */ /* 0x000fca00020006ff */
[----:B------:R-:W-:-:S05]  /*6eb20*/  HADD2.F32 R33, -RZ, R33.H0_H0 ;  /* 0x20000021ff217230 */ /* 0x000fca0000004100 */
[----:B------:R-:W-:-:S04]  /*6eb30*/  FMUL R33, R33, UR26 ;  /* 0x0000001a21217c20 */ /* 0x000fc80008400000 */
[----:B---3--:R-:W-:Y:S01]  /*6eb40*/  FFMA R33, R9, UR27, R33 ;  /* 0x0000001b09217c23 */ /* 0x008fe20008000021 */
[----:B------:R-:W-:Y:S02]  /*6eb50*/  @!P1 IADD3.X R9, R34, UR12, R32, P2, P4 ;  /* 0x0000000c22099c10 */ /* 0x000fe400097e8420 */
[----:B------:R-:W-:Y:S01]  /*6eb60*/  ISETP.LT.OR P1, PT, R31, 0x1ca, !P0 ;  /* 0x000001ca1f00780c */ /* 0x000fe20004721670 */
[----:B------:R-:W-:Y:S01]  /*6eb70*/  IMAD.U32 R34, RZ, RZ, UR11 ;  /* 0x0000000bff227e24 */ /* 0x000fe2000f8e00ff */
[----:B------:R-:W-:-:S05]  /*6eb80*/  F2FP.SATFINITE.E4M3.F32.PACK_AB_MERGE_C R33, RZ, R33, RZ ;  /* 0x00000021ff21723e */ /* 0x000fca00048070ff */
[----:B------:R0:W-:Y:S06]  /*6eb90*/  @!P5 STG.E.U8 desc[UR30][R78.64+0x160], R33 ;  /* 0x000160214e00d986 */ /* 0x0001ec000c10111e */
[----:B------:R-:W-:Y:S01]  /*6eba0*/  @!P1 IADD3 R195, P2, P4, R34, UR13, R24 ;  /* 0x0000000d22c39c10 */ /* 0x000fe2000fc5e018 */
[----:B0-----:R-:W-:-:S05]  /*6ebb0*/  IMAD.U32 R33, RZ, RZ, UR10 ;  /* 0x0000000aff217e24 */ /* 0x001fca000f8e00ff */
[----:B------:R-:W-:Y:S02]  /*6ebc0*/  @!P1 IADD3.X R2, R33, UR12, R32, P2, P4 ;  /* 0x0000000c21029c10 */ /* 0x000fe400097e8420 */
[----:B------:R-:W-:-:S06]  /*6ebd0*/  PRMT R33, RZ, 0x7610, R33 ;  /* 0x00007610ff217816 */ /* 0x000fcc0000000021 */
[----:B------:R-:W2:Y:S01]  /*6ebe0*/  @!P6 LDG.E.U8 R33, desc[UR30][R16.64+0x161] ;  /* 0x0001611e1021e981 */ /* 0x000ea2000c1e1100 */
[----:B------:R-:W-:-:S13]  /*6ebf0*/  ISETP.LT.OR P1, PT, R31, 0x1d1, !P0 ;  /* 0x000001d11f00780c */ /* 0x000fda0004721670 */
[----:B------:R-:W-:Y:S02]  /*6ec00*/  @!P1 IADD3 R192, P2, P4, R34, UR13, R24 ;  /* 0x0000000d22c09c10 */ /* 0x000fe4000fc5e018 */
        /* <DEDUP_REMOVED lines=8> */
[----:B0-----:R-:W-:-:S05]  /*6ec90*/  IMAD.U32 R33, RZ, RZ, UR10 ;  /* 0x0000000aff217e24 */ /* 0x001fca000f8e00ff */
[----:B------:R-:W-:Y:S02]  /*6eca0*/  @!P1 IADD3.X R193, R33, UR12, R32, P2, P4 ;  /* 0x0000000c21c19c10 */ /* 0x000fe400097e8420 */
[----:B------:R-:W-:Y:S02]  /*6ecb0*/  ISETP.LT.OR P2, PT, R31, 0x169, !P3 ;  /* 0x000001691f00780c */ /* 0x000fe40005f41670 */
[----:B------:R-:W-:-:S11]  /*6ecc0*/  PRMT R33, RZ, 0x7610, R33 ;  /* 0x00007610ff217816 */ /* 0x000fd60000000021 */
[----:B------:R-:W3:Y:S01]  /*6ecd0*/  @!P2 LDG.E.U8 R33, desc[UR30][R26.64+0x168] ;  /* 0x0001681e1a21a981 */ /* 0x000ee2000c1e1100 */
[----:B------:R-:W0:Y:S02]  /*6ece0*/  @!P2 LDC.64 R34, c[0x0][0x5c0] ;  /* 0x00017000ff22ab82 */ /* 0x000e240000000a00 */
[----:B0-----:R-:W-:-:S05]  /*6ecf0*/  @!P2 IADD3 R34, P4, R24, R34, RZ ;  /* 0x000000221822a210 */ /* 0x001fca0007f9e0ff */
[----:B------:R-:W-:Y:S01]  /*6ed00*/  @!P2 IMAD.X R35, R32, 0x1, R35, P4 ;  /* 0x000000012023a824 */ /* 0x000fe200020e0623 */
[----:B---3--:R-:W-:-:S04]  /*6ed10*/  LOP3.LUT R33, R33, 0xff, RZ, 0xc0, !PT ;  /* 0x000000ff21217812 */ /* 0x008fc800078ec0ff */
[----:B------:R-:W-:-:S05]  /*6ed20*/  F2FP.F16.E4M3.UNPACK_B R33, R33 ;  /* 0x00000021ff21723e */ /* 0x000fca00020006ff */
[----:B------:R-:W-:-:S05]  /*6ed30*/  HADD2.F32 R33, -RZ, R33.H0_H0 ;  /* 0x20000021ff217230 */ /* 0x000fca0000004100 */
[----:B------:R-:W-:-:S04]  /*6ed40*/  FMUL R33, R33, UR26 ;  /* 0x0000001a21217c20 */ /* 0x000fc80008400000 */
[----:B------:R-:W-:Y:S01]  /*6ed50*/  FFMA R33, R41, UR27, R33 ;  /* 0x0000001b29217c23 */ /* 0x000fe20008000021 */
        /* <DEDUP_REMOVED lines=70> */
[C---:B------:R-:W-:Y:S01]  /*6f1c0*/  LOP3.LUT P5, RZ, R12.reuse, 0x800, RZ, 0xc0, !PT ;  /* 0x000008000cff7812 */ /* 0x040fe200078ac0ff */
[----:B------:R-:W3:Y:S01]  /*6f1d0*/  LDL.LU R41, [R1+0x1574] ;  /* 0x0015740001297983 */ /* 0x000ee20000300800 */
[----:B------:R-:W-:Y:S02]  /*6f1e0*/  LOP3.LUT P6, RZ, R12, 0x80, RZ, 0xc0, !PT ;  /* 0x000000800cff7812 */ /* 0x000fe400078cc0ff */
[----:B------:R-:W-:Y:S01]  /*6f1f0*/  F2FP.SATFINITE.E4M3.F32.PACK_AB_MERGE_C R33, RZ, R33, RZ ;  /* 0x00000021ff21723e */ /* 0x000fe200048070ff */
        /* <DEDUP_REMOVED lines=29> */
[----:B--2---:R-:W-:-:S04]  /*6f3d0*/  LOP3.LUT R33, R33, 0xff, RZ, 0xc0, !PT ;  /* 0x000000ff21217812 */ /* 0x004fc800078ec0ff */
[----:B------:R-:W-:-:S05]  /*6f3e0*/  F2FP.F16.E4M3.UNPACK_B R33, R33 ;  /* 0x00000021ff21723e */ /* 0x000fca00020006ff */
[----:B------:R-:W-:-:S05]  /*6f3f0*/  HADD2.F32 R33, -RZ, R33.H0_H0 ;  /* 0x20000021ff217230 */ /* 0x000fca0000004100 */
[----:B------:R-:W-:-:S04]  /*6f400*/  FMUL R33, R33, UR26 ;  /* 0x0000001a21217c20 */ /* 0x000fc80008400000 */
[----:B---3--:R-:W-:Y:S02]  /*6f410*/  FFMA R33, R41, UR27, R33 ;  /* 0x0000001b29217c23 */ /* 0x008fe40008000021 */
[----:B------:R-:W2:Y:S04]  /*6f420*/  LDL.LU R41, [R1+0x157c] ;  /* 0x00157c0001297983 */ /* 0x000ea80000300800 */
[----:B------:R-:W3:Y:S01]  /*6f430*/  LDL.LU R197, [R1+0x1580] ;  /* 0x0015800001c57983 */ /* 0x000ee20000300800 */
        /* <DEDUP_REMOVED lines=12> */
[----:B------:R-:W-:-:S05]  /*6f500*/  FFMA R33, R59, UR27, R33 ;  /* 0x0000001b3b217c23 */ /* 0x000fca0008000021 */
        /* <DEDUP_REMOVED lines=14> */
[----:B--2---:R-:W-:Y:S01]  /*6f5f0*/  FFMA R33, R41, UR27, R33 ;  /* 0x0000001b29217c23 */ /* 0x004fe20008000021 */
[----:B------:R-:W-:Y:S01]  /*6f600*/  LOP3.LUT R13, R13, 0xfffdffff, RZ, 0xc0, !PT ;  /* 0xfffdffff0d0d7812 */ /* 0x000fe200078ec0ff */
[----:B------:R-:W2:Y:S01]  /*6f610*/  LDL.LU R41, [R1+0x1584] ;  /* 0x0015840001297983 */ /* 0x000ea20000300800 */
[----:B------:R-:W-:-:S03]  /*6f620*/  LOP3.LUT P1, RZ, R12, 0x100, RZ, 0xc0, !PT ;  /* 0x000001000cff7812 */ /* 0x000fc6000782c0ff */
[----:B------:R-:W4:Y:S01]  /*6f630*/  LDL.LU R196, [R1+0x1588] ;  /* 0x0015880001c47983 */ /* 0x000f220000300800 */
[----:B------:R-:W-:-:S05]  /*6f640*/  F2FP.SATFINITE.E4M3.F32.PACK_AB_MERGE_C R33, RZ, R33, RZ ;  /* 0x00000021ff21723e */ /* 0x000fca00048070ff */
[----:B------:R0:W-:Y:S01]  /*6f650*/  @!P2 STG.E.U8 desc[UR30][R34.64+0x178], R33 ;  /* 0x000178212200a986 */ /* 0x0001e2000c10111e */
[----:B------:R-:W-:Y:S02]  /*6f660*/  ISETP.LT.OR P2, PT, R31, 0x17a, !P3 ;  /* 0x0000017a1f00780c */ /* 0x000fe40005f41670 */
[----:B0-----:R-:W-:-:S11]  /*6f670*/  PRMT R33, RZ, 0x7610, R33 ;  /* 0x00007610ff217816 */ /* 0x001fd60000000021 */
[----:B------:R-:W0:Y:S01]  /*6f680*/  @!P2 LDC.64 R34, c[0x0][0x5c0] ;  /* 0x00017000ff22ab82 */ /* 0x000e220000000a00 */
[----:B------:R-:W3:Y:S01]  /*6f690*/  @!P2 LDG.E.U8 R33, desc[UR30][R26.64+0x179] ;  /* 0x0001791e1a21a981 */ /* 0x000ee2000c1e1100 */
[----:B0-----:R-:W-:-:S05]  /*6f6a0*/  @!P2 IADD3 R34, P5, R24, R34, RZ ;  /* 0x000000221822a210 */ /* 0x001fca0007fbe0ff */
[----:B------:R-:W-:Y:S01]  /*6f6b0*/  @!P2 IMAD.X R35, R32, 0x1, R35, P5 ;  /* 0x000000012023a824 */ /* 0x000fe200028e0623 */
[----:B------:R-:W-:Y:S02]  /*6f6c0*/  @P4 LOP3.LUT R13, R13, 0x20000, RZ, 0xfc, !PT ;  /* 0x000200000d0d4812 */ /* 0x000fe400078efcff */
[----:B------:R-:W-:Y:S02]  /*6f6d0*/  LOP3.LUT P4, RZ, R12, 0x400, RZ, 0xc0, !PT ;  /* 0x000004000cff7812 */ /* 0x000fe4000788c0ff */
[----:B---3--:R-:W-:-:S04]  /*6f6e0*/  LOP3.LUT R33, R33, 0xff, RZ, 0xc0, !PT ;  /* 0x000000ff21217812 */ /* 0x008fc800078ec0ff */
[----:B------:R-:W-:-:S05]  /*6f6f0*/  F2FP.F16.E4M3.UNPACK_B R33, R33 ;  /* 0x00000021ff21723e */ /* 0x000fca00020006ff */
[----:B------:R-:W-:-:S05]  /*6f700*/  HADD2.F32 R33, -RZ, R33.H0_H0 ;  /* 0x20000021ff217230 */ /* 0x000fca0000004100 */
[----:B------:R-:W-:-:S04]  /*6f710*/  FMUL R33, R33, UR26 ;  /* 0x0000001a21217c20 */ /* 0x000fc80008400000 */
[----:B------:R-:W-:Y:S02]  /*6f720*/  FFMA R33, R197, UR27, R33 ;  /* 0x0000001bc5217c23 */ /* 0x000fe40008000021 */
[----:B------:R-:W3:Y:S03]  /*6f730*/  LDL.LU R197, [R1+0x158c] ;  /* 0x00158c0001c57983 */ /* 0x000ee60000300800 */
[----:B------:R-:W-:-:S05]  /*6f740*/  F2FP.SATFINITE.E4M3.F32.PACK_AB_MERGE_C R33, RZ, R33, RZ ;  /* 0x00000021ff21723e */ /* 0x000fca00048070ff */
[----:B------:R0:W-:Y:S01]  /*6f750*/  @!P2 STG.E.U8 desc[UR30][R34.64+0x179], R33 ;  /* 0x000179212200a986 */ /* 0x0001e2000c10111e */
[----:B------:R-:W-:Y:S01]  /*6f760*/  ISETP.LT.OR P2, PT, R31, 0x1f2, !P0 ;  /* 0x000001f21f00780c */ /* 0x000fe20004741670 */
[----:B0-----:R-:W-:Y:S02]  /*6f770*/  IMAD.U32 R34, RZ, RZ, UR11 ;  /* 0x0000000bff227e24 */ /* 0x001fe4000f8e00ff */
[----:B------:R-:W-:-:S10]  /*6f780*/  IMAD.U32 R33, RZ, RZ, UR10 ;  /* 0x0000000aff217e24 */ /* 0x000fd4000f8e00ff */
[----:B------:R-:W-:-:S04]  /*6f790*/  @!P2 IADD3 R52, P5, P6, R34, UR13, R24 ;  /* 0x0000000d2234ac10 */ /* 0x000fc8000febe018 */
[----:B------:R-:W-:Y:S02]  /*6f7a0*/  @!P2 IADD3.X R53, R33, UR12, R32, P5, P6 ;  /* 0x0000000c2135ac10 */ /* 0x000fe4000afec420 */
[----:B------:R-:W-:-:S06]  /*6f7b0*/  PRMT R33, RZ, 0x7610, R33 ;  /* 0x00007610ff217816 */ /* 0x000fcc0000000021 */
[----:B------:R-:W2:Y:S02]  /*6f7c0*/  @!P4 LDG.E.U8 R33, desc[UR30][R16.64+0x178] ;  /* 0x0001781e1021c981 */ /* 0x000ea4000c1e1100 */
[----:B--2---:R-:W-:-:S04]  /*6f7d0*/  LOP3.LUT R33, R33, 0xff, RZ, 0xc0, !PT ;  /* 0x000000ff21217812 */ /* 0x004fc800078ec0ff */
[----:B------:R-:W-:-:S05]  /*6f7e0*/  F2FP.F16.E4M3.UNPACK_B R33, R33 ;  /* 0x00000021ff21723e */ /* 0x000fca00020006ff */
[----:B------:R-:W-:-:S05]  /*6f7f0*/  HADD2.F32 R33, -RZ, R33.H0_H0 ;  /* 0x20000021ff217230 */ /* 0x000fca0000004100 */
[----:B------:R-:W-:-:S04]  /*6f800*/  FMUL R33, R33, UR26 ;  /* 0x0000001a21217c20 */ /* 0x000fc80008400000 */
[----:B------:R-:W-:Y:S01]  /*6f810*/  FFMA R33, R41, UR27, R33 ;  /* 0x0000001b29217c23 */ /* 0x000fe20008000021 */
[----:B------:R-:W-:Y:S01]  /*6f820*/  ISETP.LT.OR P5, PT, R31, 0x181, !P3 ;  /* 0x000001811f00780c */ /* 0x000fe20005fa1670 */
[----:B------:R-:W2:Y:S03]  /*6f830*/  LDL.LU R41, [R1+0x1590] ;  /* 0x0015900001297983 */ /* 0x000ea60000300800 */
[----:B------:R-:W-:-:S05]  /*6f840*/  F2FP.SATFINITE.E4M3.F32.PACK_AB_MERGE_C R33, RZ, R33, RZ ;  /* 0x00000021ff21723e */ /* 0x000fca00048070ff */
[----:B------:R0:W-:Y:S04]  /*6f850*/  @!P4 STG.E.U8 desc[UR30][R200.64+0x178], R33 ;  /* 0x00017821c800c986 */ /* 0x0001e8000c10111e */
[----:B------:R-:W1:Y:S01]  /*6f860*/  @!P5 LDC.64 R34, c[0x0][0x5c0] ;  /* 0x00017000ff22db82 */ /* 0x000e620000000a00 */
[----:B0-----:R-:W-:-:S06]  /*6f870*/  PRMT R33, RZ, 0x7610, R33 ;  /* 0x00007610ff217816 */ /* 0x001fcc0000000021 */
[----:B------:R-:W4:Y:S02]  /*6f880*/  @!P1 LDG.E.U8 R33, desc[UR30][R16.64+0x179] ;  /* 0x0001791e10219981 */ /* 0x000f24000c1e1100 */
[----:B----4-:R-:W-:-:S04]  /*6f890*/  LOP3.LUT R33, R33, 0xff, RZ, 0xc0, !PT ;  /* 0x000000ff21217812 */ /* 0x010fc800078ec0ff */
[----:B------:R-:W-:-:S05]  /*6f8a0*/  F2FP.F16.E4M3.UNPACK_B R33, R33 ;  /* 0x00000021ff21723e */ /* 0x000fca00020006ff */
[----:B------:R-:W-:-:S05]  /*6f8b0*/  HADD2.F32 R33, -RZ, R33.H0_H0 ;  /* 0x20000021ff217230 */ /* 0x000fca0000004100 */
[----:B------:R-:W-:-:S04]  /*6f8c0*/  FMUL R33, R33, UR26 ;  /* 0x0000001a21217c20 */ /* 0x000fc80008400000 */
[----:B------:R-:W-:Y:S01]  /*6f8d0*/  FFMA R33, R196, UR27, R33 ;  /* 0x0000001bc4217c23 */ /* 0x000fe20008000021 */
[----:B-1----:R-:W-:Y:S02]  /*6f8e0*/  @!P5 IADD3 R34, P6, R24, R34, RZ ;  /* 0x000000221822d210 */ /* 0x002fe40007fde0ff */
[----:B------:R-:W-:Y:S01]  /*6f8f0*/  LOP3.LUT P4, RZ, R12, 0x200, RZ, 0xc0, !PT ;  /* 0x000002000cff7812 */ /* 0x000fe2000788c0ff */
[----:B------:R-:W4:Y:S01]  /*6f900*/  LDL.LU R196, [R1+0x1594] ;  /* 0x0015940001c47983 */ /* 0x000f220000300800 */
[----:B------:R-:W-:-:S05]  /*6f910*/  F2FP.SATFINITE.E4M3.F32.PACK_AB_MERGE_C R33, RZ, R33, RZ ;  /* 0x00000021ff21723e */ /* 0x000fca00048070ff */
[----:B------:R0:W-:Y:S02]  /*6f920*/  @!P1 STG.E.U8 desc[UR30][R120.64+0x179], R33 ;  /* 0x0001792178009986 */ /* 0x0001e4000c10111e */
[----:B0-----:R-:W-:-:S06]  /*6f930*/  PRMT R33, RZ, 0x7610, R33 ;  /* 0x00007610ff217816 */ /* 0x001fcc0000000021 */
[----:B------:R-:W3:Y:S01]  /*6f940*/  @!P5 LDG.E.U8 R33, desc[UR30][R26.64+0x180] ;  /* 0x0001801e1a21d981 */ /* 0x000ee2000c1e1100 */
[----:B------:R-:W-:Y:S01]  /*6f950*/  @!P5 IMAD.X R35, R32, 0x1, R35, P6 ;  /* 0x000000012023d824 */ /* 0x000fe200030e0623 */
[----:B---3--:R-:W-:-:S04]  /*6f960*/  LOP3.LUT R33, R33, 0xff, RZ, 0xc0, !PT ;  /* 0x000000ff21217812 */ /* 0x008fc800078ec0ff */
[----:B------:R-:W-:-:S05]  /*6f970*/  F2FP.F16.E4M3.UNPACK_B R33, R33 ;  /* 0x00000021ff21723e */ /* 0x000fca00020006ff */
[----:B------:R-:W-:-:S05]  /*6f980*/  HADD2.F32 R33, -RZ, R33.H0_H0 ;  /* 0x20000021ff217230 */ /* 0x000fca0000004100 */
[----:B------:R-:W-:-:S04]  /*6f990*/  FMUL R33, R33, UR26 ;  /* 0x0000001a21217c20 */ /* 0x000fc80008400000 */
[----:B------:R-:W-:Y:S01]  /*6f9a0*/  FFMA R33, R197, UR27, R33 ;  /* 0x0000001bc5217c23 */ /* 0x000fe20008000021 */
[----:B------:R-:W-:Y:S01]  /*6f9b0*/  LOP3.LUT P1, RZ, R12, 0x20, RZ, 0xc0, !PT ;  /* 0x000000200cff7812 */ /* 0x000fe2000782c0ff */
[----:B------:R-:W3:Y:S04]  /*6f9c0*/  LDL.LU R197, [R1+0x1598] ;  /* 0x0015980001c57983 */ /* 0x000ee80000300800 */
[----:B------:R-:W3:Y:S01]  /*6f9d0*/  LDL.LU R199, [R1+0x159c] ;  /* 0x00159c0001c77983 */ /* 0x000ee20000300800 */
[----:B------:R-:W-:-:S05]  /*6f9e0*/  F2FP.SATFINITE.E4M3.F32.PACK_AB_MERGE_C R33, RZ, R33, RZ ;  /* 0x00000021ff21723e */ /* 0x000fca00048070ff */
        /* <DEDUP_REMOVED lines=12> */
[----:B------:R-:W-:Y:S02]  /*6fab0*/  F2FP.SATFINITE.E4M3.F32.PACK_AB_MERGE_C R41, RZ, R33, RZ ;  /* 0x00000021ff29723e */ /* 0x000fe400048070ff */
[----:B------:R-:W-:-:S03]  /*6fac0*/  PRMT R33, RZ, 0x7610, R33 ;  /* 0x00007610ff217816 */ /* 0x000fc60000000021 */
[----:B------:R0:W-:Y:S04]  /*6fad0*/  @!P5 STG.E.U8 desc[UR30][R34.64+0x181], R41 ;  /* 0x000181292200d986 */ /* 0x0001e8000c10111e */
[----:B------:R-:W2:Y:S02]  /*6fae0*/  @!P4 LDG.E.U8 R33, desc[UR30][R16.64+0x180] ;  /* 0x0001801e1021c981 */ /* 0x000ea4000c1e1100 */
        /* <DEDUP_REMOVED lines=8> */
[----:B------:R1:W-:Y:S04]  /*6fb70*/  @!P4 STG.E.U8 desc[UR30][R206.64+0x180], R33 ;  /* 0x00018021ce00c986 */ /* 0x0003e8000c10111e */
[----:B0-----:R-:W0:Y:S01]  /*6fb80*/  @!P5 LDC.64 R34, c[0x0][0x5c0] ;  /* 0x00017000ff22db82 */ /* 0x001e220000000a00 */
[----:B-1----:R-:W-:-:S06]  /*6fb90*/  PRMT R33, RZ, 0x7610, R33 ;  /* 0x00007610ff217816 */ /* 0x002fcc0000000021 */
[----:B------:R-:W4:Y:S02]  /*6fba0*/  @!P1 LDG.E.U8 R33, desc[UR30][R16.64+0x181] ;  /* 0x0001811e10219981 */ /* 0x000f24000c1e1100 */
[----:B----4-:R-:W-:-:S04]  /*6fbb0*/  LOP3.LUT R33, R33, 0xff, RZ, 0xc0, !PT ;  /* 0x000000ff21217812 */ /* 0x010fc800078ec0ff */
[----:B------:R-:W-:-:S05]  /*6fbc0*/  F2FP.F16.E4M3.UNPACK_B R33, R33 ;  /* 0x00000021ff21723e */ /* 0x000fca00020006ff */
[----:B------:R-:W-:-:S05]  /*6fbd0*/  HADD2.F32 R33, -RZ, R33.H0_H0 ;  /* 0x20000021ff217230 */ /* 0x000fca0000004100 */
[----:B------:R-:W-:-:S04]  /*6fbe0*/  FMUL R33, R33, UR26 ;  /* 0x0000001a21217c20 */ /* 0x000fc80008400000 */
[----:B---3--:R-:W-:Y:S01]  /*6fbf0*/  FFMA R33, R197, UR27, R33 ;  /* 0x0000001bc5217c23 */ /* 0x008fe20008000021 */
[----:B0-----:R-:W-:Y:S02]  /*6fc00*/  @!P5 IADD3 R34, P6, R24, R34, RZ ;  /* 0x000000221822d210 */ /* 0x001fe40007fde0ff */
[----:B------:R-:W-:Y:S01]  /*6fc10*/  LOP3.LUT P4, RZ, R12, 0x10, RZ, 0xc0, !PT ;  /* 0x000000100cff7812 */ /* 0x000fe2000788c0ff */
[----:B------:R-:W3:Y:S01]  /*6fc20*/  LDL.LU R197, [R1+0x15a4] ;  /* 0x0015a40001c57983 */ /* 0x000ee20000300800 */
[----:B------:R-:W-:-:S05]  /*6fc30*/  F2FP.SATFINITE.E4M3.F32.PACK_AB_MERGE_C R33, RZ, R33, RZ ;  /* 0x00000021ff21723e */ /* 0x000fca00048070ff */
[----:B------:R0:W-:Y:S02]  /*6fc40*/  @!P1 STG.E.U8 desc[UR30][R84.64+0x181], R33 ;  /* 0x0001812154009986 */ /* 0x0001e4000c10111e */
[----:B0-----:R-:W-:-:S06]  /*6fc50*/  PRMT R33, RZ, 0x7610, R33 ;  /* 0x00007610ff217816 */ /* 0x001fcc0000000021 */
[----:B------:R-:W4:Y:S01]  /*6fc60*/  @!P5 LDG.E.U8 R33, desc[UR30][R26.64+0x188] ;  /* 0x0001881e1a21d981 */ /* 0x000f22000c1e1100 */
[----:B------:R-:W-:Y:S01]  /*6fc70*/  @!P5 IMAD.X R35, R32, 0x1, R35, P6 ;  /* 0x000000012023d824 */ /* 0x000fe200030e0623 */
[----:B----4-:R-:W-:-:S04]  /*6fc80*/  LOP3.LUT R33, R33, 0xff, RZ, 0xc0, !PT ;  /* 0x000000ff21217812 */ /* 0x010fc800078ec0ff */
[----:B------:R-:W-:-:S05]  /*6fc90*/  F2FP.F16.E4M3.UNPACK_B R33, R33 ;  /* 0x00000021ff21723e */ /* 0x000fca00020006ff */
[----:B------:R-:W-:-:S05]  /*6fca0*/  HADD2.F32 R33, -RZ, R33.H0_H0 ;  /* 0x20000021ff217230 */ /* 0x000fca0000004100 */
[----:B------:R-:W-:-:S04]  /*6fcb0*/  FMUL R33, R33, UR26 ;  /* 0x0000001a21217c20 */ /* 0x000fc80008400000 */
[----:B------:R-:W-:Y:S01]  /*6fcc0*/  FFMA R33, R199, UR27, R33 ;  /* 0x0000001bc7217c23 */ /* 0x000fe20008000021 */
[----:B------:R-:W-:Y:S01]  /*6fcd0*/  LOP3.LUT P1, RZ, R12, 0x2, RZ, 0xc0, !PT ;  /* 0x000000020cff7812 */ /* 0x000fe2000782c0ff */
[----:B------:R-:W4:Y:S03]  /*6fce0*/  LDL.LU R199, [R1+0x15a8] ;  /* 0x0015a80001c77983 */ /* 0x000f260000300800 */
        /* <DEDUP_REMOVED lines=12> */
[----:B------:R-:W-:Y:S02]  /*6fdb0*/  FFMA R33, R196, UR27, R33 ;  /* 0x0000001bc4217c23 */ /* 0x000fe40008000021 */
[----:B------:R-:W2:Y:S03]  /*6fdc0*/  LDL.LU R196, [R1+0x15ac] ;  /* 0x0015ac0001c47983 */ /* 0x000ea60000300800 */
[----:B------:R-:W-:Y:S02]  /*6fdd0*/  F2FP.SATFINITE.E4M3.F32.PACK_AB_MERGE_C R41, RZ, R33, RZ ;  /* 0x00000021ff29723e */ /* 0x000fe400048070ff */
[----:B------:R-:W-:-:S03]  /*6fde0*/  PRMT R33, RZ, 0x7610, R33 ;  /* 0x00007610ff217816 */ /* 0x000fc60000000021 */
[----:B------:R0:W-:Y:S04]  /*6fdf0*/  @!P5 STG.E.U8 desc[UR30][R34.64+0x189], R41 ;  /* 0x000189292200d986 */ /* 0x0001e8000c10111e */
[----:B------:R-:W3:Y:S02]  /*6fe00*/  @!P4 LDG.E.U8 R33, desc[UR30][R16.64+0x188] ;  /* 0x0001881e1021c981 */ /* 0x000ee4000c1e1100 */
[----:B---3--:R-:W-:-:S04]  /*6fe10*/  LOP3.LUT R33, R33, 0xff, RZ, 0xc0, !PT ;  /* 0x000000ff21217812 */ /* 0x008fc800078ec0ff */
[----:B------:R-:W-:-:S05]  /*6fe20*/  F2FP.F16.E4M3.UNPACK_B R33, R33 ;  /* 0x00000021ff21723e */ /* 0x000fca00020006ff */
[----:B------:R-:W-:-:S05]  /*6fe30*/  HADD2.F32 R33, -RZ, R33.H0_H0 ;  /* 0x20000021ff217230 */ /* 0x000fca0000004100 */
[----:B------:R-:W-:-:S04]  /*6fe40*/  FMUL R33, R33, UR26 ;  /* 0x0000001a21217c20 */ /* 0x000fc80008400000 */
[----:B------:R-:W-:Y:S01]  /*6fe50*/  FFMA R33, R197, UR27, R33 ;  /* 0x0000001bc5217c23 */ /* 0x000fe20008000021 */
[----:B------:R-:W-:Y:S01]  /*6fe60*/  ISETP.LT.OR P5, PT, R31, 0x191, !P3 ;  /* 0x000001911f00780c */ /* 0x000fe20005fa1670 */
[----:B------:R-:W3:Y:S03]  /*6fe70*/  LDL.LU R197, [R1+0x15b0] ;  /* 0x0015b00001c57983 */ /* 0x000ee60000300800 */
        /* <DEDUP_REMOVED lines=9> */
[----:B------:R-:W-:Y:S01]  /*6ff10*/  FFMA R33, R199, UR27, R33 ;  /* 0x0000001bc7217c23 */ /* 0x000fe20008000021 */
[----:B0-----:R-:W-:Y:S02]  /*6ff20*/  @!P5 IADD3 R34, P6, R24, R34, RZ ;  /* 0x000000221822d210 */ /* 0x001fe40007fde0ff */
[----:B------:R-:W-:Y:S01]  /*6ff30*/  LOP3.LUT P4, RZ, R12, 0x4, RZ, 0xc0, !PT ;  /* 0x000000040cff7812 */ /* 0x000fe2000788c0ff */
[----:B------:R-:W4:Y:S01]  /*6ff40*/  LDL.LU R199, [R1+0x15b4] ;  /* 0x0015b40001c77983 */ /* 0x000f220000300800 */
[----:B------:R-:W-:-:S05]  /*6ff50*/  F2FP.SATFINITE.E4M3.F32.PACK_AB_MERGE_C R33, RZ, R33, RZ ;  /* 0x00000021ff21723e */ /* 0x000fca00048070ff */
[----:B------:R0:W-:Y:S02]  /*6ff60*/  @!P1 STG.E.U8 desc[UR30][R122.64+0x189], R33 ;  /* 0x000189217a009986 */ /* 0x0001e4000c10111e */
[----:B0-----:R-:W-:-:S06]  /*6ff70*/  PRMT R33, RZ, 0x7610, R33 ;  /* 0x00007610ff217816 */ /* 0x001fcc0000000021 */
[----:B------:R-:W2:Y:S01]  /*6ff80*/  @!P5 LDG.E.U8 R33, desc[UR30][R26.64+0x190] ;  /* 0x0001901e1a21d981 */ /* 0x000ea2000c1e1100 */
[----:B------:R-:W-:Y:S01]  /*6ff90*/  @!P5 IMAD.X R35, R32, 0x1, R35, P6 ;  /* 0x000000012023d824 */ /* 0x000fe200030e0623 */
[----:B--2---:R-:W-:-:S04]  /*6ffa0*/  LOP3.LUT R33, R33, 0xff, RZ, 0xc0, !PT ;  /* 0x000000ff21217812 */ /* 0x004fc800078ec0ff */
[----:B------:R-:W-:-:S05]  /*6ffb0*/  F2FP.F16.E4M3.UNPACK_B R33, R33 ;  /* 0x00000021ff21723e */ /* 0x000fca00020006ff */
[----:B------:R-:W-:-:S05]  /*6ffc0*/  HADD2.F32 R33, -RZ, R33.H0_H0 ;  /* 0x20000021ff217230 */ /* 0x000fca0000004100 */
[----:B------:R-:W-:-:S04]  /*6ffd0*/  FMUL R33, R33, UR26 ;  /* 0x0000001a21217c20 */ /* 0x000fc80008400000 */
[----:B------:R-:W-:Y:S01]  /*6ffe0*/  FFMA R33, R196, UR27, R33 ;  /* 0x0000001bc4217c23 */ /* 0x000fe20008000021 */
[----:B------:R-:W-:Y:S01]  /*6fff0*/  LOP3.LUT P1, RZ, R10, 0x40000000, RZ, 0xc0, !PT ;  /* 0x400000000aff7812 */ /* 0x000fe2000782c0ff */
[----:B------:R-:W2:Y:S03]  /*70000*/  LDL.LU R196, [R1+0x15b8] ;  /* 0x0015b80001c47983 */ /* 0x000ea60000300800 */
        /* <DEDUP_REMOVED lines=8> */
[----:B---3--:R-:W-:-:S04]  /*70090*/  LOP3.LUT R33, R33, 0xff, RZ, 0xc0, !PT ;  /* 0x000000ff21217812 */ /* 0x008fc800078ec0ff */
[----:B------:R-:W-:-:S05]  /*700a0*/  F2FP.F16.E4M3.UNPACK_B R33, R33 ;  /* 0x00000021ff21723e */ /* 0x000fca00020006ff */
[----:B------:R-:W-:-:S05]  /*700b0*/  HADD2.F32 R33, -RZ, R33.H0_H0 ;  /* 0x20000021ff217230 */ /* 0x000fca0000004100 */
[----:B------:R-:W-:-:S04]  /*700c0*/  FMUL R33, R33, UR26 ;  /* 0x0000001a21217c20 */ /* 0x000fc80008400000 */
[----:B------:R-:W-:Y:S02]  /*700d0*/  FFMA R33, R197, UR27, R33 ;  /* 0x0000001bc5217c23 */ /* 0x000fe40008000021 */
[----:B------:R-:W3:Y:S03]  /*700e0*/  LDL.LU R197, [R1+0x15bc] ;  /* 0x0015bc0001c57983 */ /* 0x000ee60000300800 */
[----:B------:R-:W-:Y:S02]  /*700f0*/  F2FP.SATFINITE.E4M3.F32.PACK_AB_MERGE_C R41, RZ, R33, RZ ;  /* 0x00000021ff29723e */ /* 0x000fe400048070ff */
[----:B------:R-:W-:-:S03]  /*70100*/  PRMT R33, RZ, 0x7610, R33 ;  /* 0x00007610ff217816 */ /* 0x000fc60000000021 */
[----:B------:R0:W-:Y:S04]  /*70110*/  @!P5 STG.E.U8 desc[UR30][R34.64+0x191], R41 ;  /* 0x000191292200d986 */ /* 0x0001e8000c10111e */
[----:B------:R-:W4:Y:S02]  /*70120*/  @!P4 LDG.E.U8 R33, desc[UR30][R16.64+0x190] ;  /* 0x0001901e1021c981 */ /* 0x000f24000c1e1100 */
[----:B----4-:R-:W-:-:S04]  /*70130*/  LOP3.LUT R33, R33, 0xff, RZ, 0xc0, !PT ;  /* 0x000000ff21217812 */ /* 0x010fc800078ec0ff */
[----:B------:R-:W-:-:S05]  /*70140*/  F2FP.F16.E4M3.UNPACK_B R33, R33 ;  /* 0x00000021ff21723e */ /* 0x000fca00020006ff */
[----:B------:R-:W-:-:S05]  /*70150*/  HADD2.F32 R33, -RZ, R33.H0_H0 ;  /* 0x20000021ff217230 */ /* 0x000fca0000004100 */
[----:B------:R-:W-:-:S04]  /*70160*/  FMUL R33, R33, UR26 ;  /* 0x0000001a21217c20 */ /* 0x000fc80008400000 */
[----:B------:R-:W-:Y:S01]  /*70170*/  FFMA R33, R199, UR27, R33 ;  /* 0x0000001bc7217c23 */ /* 0x000fe20008000021 */
[----:B------:R-:W-:Y:S01]  /*70180*/  ISETP.LT.OR P5, PT, R31, 0x199, !P3 ;  /* 0x000001991f00780c */ /* 0x000fe20005fa1670 */
[----:B------:R-:W4:Y:S03]  /*70190*/  LDL.LU R199, [R1+0x15c0] ;  /* 0x0015c00001c77983 */ /* 0x000f260000300800 */
[----:B------:R-:W-:-:S05]  /*701a0*/  F2FP.SATFINITE.E4M3.F32.PACK_AB_MERGE_C R33, RZ, R33, RZ ;  /* 0x00000021ff21723e */ /* 0x000fca00048070ff */
[----:B------:R1:W-:Y:S04]  /*701b0*/  @!P4 STG.E.U8 desc[UR30][R210.64+0x190], R33 ;  /* 0x00019021d200c986 */ /* 0x0003e8000c10111e */
[----:B0-----:R-:W0:Y:S01]  /*701c0*/  @!P5 LDC.64 R34, c[0x0][0x5c0] ;  /* 0x00017000ff22db82 */ /* 0x001e220000000a00 */
[----:B-1----:R-:W-:-:S06]  /*701d0*/  PRMT R33, RZ, 0x7610, R33 ;  /* 0x00007610ff217816 */ /* 0x002fcc0000000021 */
[----:B------:R-:W2:Y:S02]  /*701e0*/  @!P1 LDG.E.U8 R33, desc[UR30][R16.64+0x191] ;  /* 0x0001911e10219981 */ /* 0x000ea4000c1e1100 */
[----:B--2---:R-:W-:-:S04]  /*701f0*/  LOP3.LUT R33, R33, 0xff, RZ, 0xc0, !PT ;  /* 0x000000ff21217812 */ /* 0x004fc800078ec0ff */
[----:B------:R-:W-:-:S05]  /*70200*/  F2FP.F16.E4M3.UNPACK_B R33, R33 ;  /* 0x00000021ff21723e */ /* 0x000fca00020006ff */
[----:B------:R-:W-:-:S05]  /*70210*/  HADD2.F32 R33, -RZ, R33.H0_H0 ;  /* 0x20000021ff217230 */ /* 0x000fca0000004100 */
[----:B------:R-:W-:-:S04]  /*70220*/  FMUL R33, R33, UR26 ;  /* 0x0000001a21217c20 */ /* 0x000fc80008400000 */
[----:B------:R-:W-:Y:S01]  /*70230*/  FFMA R33, R196, UR27, R33 ;  /* 0x0000001bc4217c23 */ /* 0x000fe20008000021 */
[----:B0-----:R-:W-:Y:S02]  /*70240*/  @!P5 IADD3 R34, P6, R24, R34, RZ ;  /* 0x000000221822d210 */ /* 0x001fe40007fde0ff */
[----:B------:R-:W-:Y:S01]  /*70250*/  LOP3.LUT P4, RZ, R10, 0x20000000, RZ, 0xc0, !PT ;  /* 0x200000000aff7812 */ /* 0x000fe2000788c0ff */
[----:B------:R-:W2:Y:S01]  /*70260*/  LDL.LU R196, [R1+0x15c4] ;  /* 0x0015c40001c47983 */ /* 0x000ea20000300800 */
        /* <DEDUP_REMOVED lines=11> */
[----:B------:R-:W3:Y:S03]  /*70320*/  LDL.LU R197, [R1+0x15c8] ;  /* 0x0015c80001c57983 */ /* 0x000ee60000300800 */
        /* <DEDUP_REMOVED lines=12> */
[----:B------:R-:W-:Y:S02]  /*703f0*/  FFMA R33, R199, UR27, R33 ;  /* 0x0000001bc7217c23 */ /* 0x000fe40008000021 */
[----:B------:R-:W4:Y:S03]  /*70400*/  LDL.LU R199, [R1+0x15cc] ;  /* 0x0015cc0001c77983 */ /* 0x000f260000300800 */
        /* <DEDUP_REMOVED lines=13> */
[----:B0-----:R-:W0:Y:S01]  /*704e0*/  @!P5 LDC.64 R34, c[0x0][0x5c0] ;  /* 0x00017000ff22db82 */ /* 0x001e220000000a00 */
[----:B-1----:R-:W-:-:S06]  /*704f0*/  PRMT R33, RZ, 0x7610, R33 ;  /* 0x00007610ff217816 */ /* 0x002fcc0000000021 */
[----:B------:R-:W3:Y:S02]  /*70500*/  @!P1 LDG.E.U8 R33, desc[UR30][R16.64+0x199] ;  /* 0x0001991e10219981 */ /* 0x000ee4000c1e1100 */
[----:B---3--:R-:W-:-:S04]  /*70510*/  LOP3.LUT R33, R33, 0xff, RZ, 0xc0, !PT ;  /* 0x000000ff21217812 */ /* 0x008fc800078ec0ff */
[----:B------:R-:W-:-:S05]  /*70520*/  F2FP.F16.E4M3.UNPACK_B R33, R33 ;  /* 0x00000021ff21723e */ /* 0x000fca00020006ff */
[----:B------:R-:W-:-:S05]  /*70530*/  HADD2.F32 R33, -RZ, R33.H0_H0 ;  /* 0x20000021ff217230 */ /* 0x000fca0000004100 */
[----:B------:R-:W-:-:S04]  /*70540*/  FMUL R33, R33, UR26 ;  /* 0x0000001a21217c20 */ /* 0x000fc80008400000 */
[----:B------:R-:W-:Y:S01]  /*70550*/  FFMA R33, R197, UR27, R33 ;  /* 0x0000001bc5217c23 */ /* 0x000fe20008000021 */
        /* <DEDUP_REMOVED lines=531> */
[----:B------:R-:W-:Y:S04]  /*72690*/  @!P5 STG.E.U8 desc[UR30][R34.64+0x1f1], R41 ;  /* 0x0001f1292200d986 */ /* 0x000fe8000c10111e */
        /* <DEDUP_REMOVED lines=8> */
[----:B0-----:R-:W-:Y:S02]  /*72720*/  PRMT R33, RZ, 0x7610, R33 ;  /* 0x00007610ff217816 */ /* 0x001fe40000000021 */
[----:B------:R-:W-:Y:S01]  /*72730*/  ISETP.LT.OR P5, PT, R31, 0x1f9, !P3 ;  /* 0x000001f91f00780c */ /* 0x000fe20005fa1670 */
[----:B------:R-:W4:Y:S04]  /*72740*/  LDL.LU.64 R18, [R1+0x1df0] ;  /* 0x001df00001127983 */ /* 0x000f280000300a00 */
[----:B------:R-:W2:Y:S08]  /*72750*/  @!P1 LDG.E.U8 R33, desc[UR30][R16.64+0x1f1] ;  /* 0x0001f11e10219981 */ /* 0x000eb0000c1e1100 */
[----:B------:R-:W0:Y:S01]  /*72760*/  @!P5 LDC.64 R34, c[0x0][0x5c0] ;  /* 0x00017000ff22db82 */ /* 0x000e220000000a00 */
[----:B--2---:R-:W-:-:S04]  /*72770*/  LOP3.LUT R33, R33, 0xff, RZ, 0xc0, !PT ;  /* 0x000000ff21217812 */ /* 0x004fc800078ec0ff */
[----:B------:R-:W-:-:S05]  /*72780*/  F2FP.F16.E4M3.UNPACK_B R33, R33 ;  /* 0x00000021ff21723e */ /* 0x000fca00020006ff */
[----:B------:R-:W-:-:S05]  /*72790*/  HADD2.F32 R33, -RZ, R33.H0_H0 ;  /* 0x20000021ff217230 */ /* 0x000fca0000004100 */
[----:B------:R-:W-:-:S04]  /*727a0*/  FMUL R33, R33, UR26 ;  /* 0x0000001a21217c20 */ /* 0x000fc80008400000 */
[----:B------:R-:W-:Y:S01]  /*727b0*/  FFMA R33, R196, UR27, R33 ;  /* 0x0000001bc4217c23 */ /* 0x000fe20008000021 */
[----:B0-----:R-:W-:Y:S01]  /*727c0*/  @!P5 IADD3 R34, P6, R24, R34, RZ ;  /* 0x000000221822d210 */ /* 0x001fe20007fde0ff */
[----:B------:R-:W2:Y:S01]  /*727d0*/  LDL.LU R196, [R1+0x1680] ;  /* 0x0016800001c47983 */ /* 0x000ea20000300800 */
[----:B------:R-:W-:-:S03]  /*727e0*/  LOP3.LUT P4, RZ, R7, 0x1000000, RZ, 0xc0, !PT ;  /* 0x0100000007ff7812 */ /* 0x000fc6000788c0ff */
        /* <DEDUP_REMOVED lines=59> */
[----:B------:R-:W-:Y:S02]  /*72ba0*/  F2FP.SATFINITE.E4M3.F32.PACK_AB_MERGE_C R26, RZ, R16, RZ ;  /* 0x00000010ff1a723e */ /* 0x000fe400048070ff */
[----:B------:R-:W-:-:S03]  /*72bb0*/  PRMT R16, RZ, 0x7610, R16 ;  /* 0x00007610ff107816 */ /* 0x000fc60000000010 */
[----:B------:R0:W-:Y:S04]  /*72bc0*/  @!P5 STG.E.U8 desc[UR30][R236.64+0x100], R26 ;  /* 0x0001001aec00d986 */ /* 0x0001e8000c10111e */
[----:B------:R-:W4:Y:S01]  /*72bd0*/  @!P6 LDG.E.U8 R16, desc[UR30][R18.64+0x101] ;  /* 0x0001011e1210e981 */ /* 0x000f22000c1e1100 */
[----:B0-----:R-:W-:Y:S02]  /*72be0*/  PRMT R26, RZ, 0x7610, R26 ;  /* 0x00007610ff1a7816 */ /* 0x001fe4000000001a */
        /* <DEDUP_REMOVED lines=8> */
[----:B------:R0:W-:Y:S04]  /*72c70*/  @!P6 STG.E.U8 desc[UR30][R48.64+0x101], R16 ;  /* 0x000101103000e986 */ /* 0x0001e8000c10111e */
[----:B------:R-:W4:Y:S01]  /*72c80*/  @!P3 LDG.E.U8 R26, desc[UR30][R20.64+0x100] ;  /* 0x0001001e141ab981 */ /* 0x000f22000c1e1100 */
[----:B0-----:R-:W0:Y:S02]  /*72c90*/  @!P3 LDC.64 R16, c[0x0][0x5c0] ;  /* 0x00017000ff10bb82 */ /* 0x001e240000000a00 */
[----:B0-----:R-:W-:Y:S02]  /*72ca0*/  @!P3 IADD3 R16, P5, R138, R16, RZ ;  /* 0x000000108a10b210 */ /* 0x001fe40007fbe0ff */
[----:B------:R-:W2:Y:S03]  /*72cb0*/  LDL.LU R138, [R1+0x1de8] ;  /* 0x001de800018a7983 */ /* 0x000ea60000300800 */
[----:B------:R-:W-:-:S02]  /*72cc0*/  @!P3 IMAD.X R17, R139, 0x1, R17, P5 ;  /* 0x000000018b11b824 */ /* 0x000fc400028e0611 */
[----:B------:R-:W2:Y:S04]  /*72cd0*/  LDL.LU R139, [R1+0x1de4] ;  /* 0x001de400018b7983 */ /* 0x000ea80000300800 */
[----:B------:R-:W2:Y:S01]  /*72ce0*/  LDL.LU R203, [R1+0x169c] ;  /* 0x00169c0001cb7983 */ /* 0x000ea20000300800 */
[----:B----4-:R-:W-:-:S04]  /*72cf0*/  LOP3.LUT R26, R26, 0xff, RZ, 0xc0, !PT ;  /* 0x000000ff1a1a7812 */ /* 0x010fc800078ec0ff */
[----:B------:R-:W-:-:S05]  /*72d00*/  F2FP.F16.E4M3.UNPACK_B R26, R26 ;  /* 0x0000001aff1a723e */ /* 0x000fca00020006ff */
[----:B------:R-:W-:-:S05]  /*72d10*/  HADD2.F32 R26, -RZ, R26.H0_H0 ;  /* 0x2000001aff1a7230 */ /* 0x000fca0000004100 */
[----:B------:R-:W-:-:S04]  /*72d20*/  FMUL R26, R26, UR26 ;  /* 0x0000001a1a1a7c20 */ /* 0x000fc80008400000 */
[----:B---3--:R-:W-:Y:S01]  /*72d30*/  FFMA R26, R197, UR27, R26 ;  /* 0x0000001bc51a7c23 */ /* 0x008fe2000800001a */
[----:B------:R-:W-:Y:S01]  /*72d40*/  LOP3.LUT P6, RZ, R7, 0x10000, RZ, 0xc0, !PT ;  /* 0x0001000007ff7812 */ /* 0x000fe200078cc0ff */
[----:B------:R-:W3:Y:S04]  /*72d50*/  LDL.LU R197, [R1+0x16a0] ;  /* 0x0016a00001c57983 */ /* 0x000ee80000300800 */
[----:B------:R-:W4:Y:S04]  /*72d60*/  LDL.LU R198, [R1+0x310] ;  /* 0x0003100001c67983 */ /* 0x000f280000300800 */
[----:B------:R-:W4:Y:S01]  /*72d70*/  LDL.LU R199, [R1+0x314] ;  /* 0x0003140001c77983 */ /* 0x000f220000300800 */
[----:B------:R-:W-:-:S05]  /*72d80*/  F2FP.SATFINITE.E4M3.F32.PACK_AB_MERGE_C R26, RZ, R26, RZ ;  /* 0x0000001aff1a723e */ /* 0x000fca00048070ff */
[----:B------:R0:W-:Y:S02]  /*72d90*/  @!P3 STG.E.U8 desc[UR30][R16.64+0x100], R26 ;  /* 0x0001001a1000b986 */ /* 0x0001e4000c10111e */
[----:B0-----:R-:W-:Y:S01]  /*72da0*/  PRMT R26, RZ, 0x7610, R26 ;  /* 0x00007610ff1a7816 */ /* 0x001fe2000000001a */
[----:B------:R-:W0:Y:S05]  /*72db0*/  @!P1 LDC.64 R16, c[0x0][0x5c0] ;  /* 0x00017000ff109b82 */ /* 0x000e2a0000000a00 */
[----:B------:R-:W2:Y:S01]  /*72dc0*/  @!P1 LDG.E.U8 R26, desc[UR30][R20.64+0x101] ;  /* 0x0001011e141a9981 */ /* 0x000ea2000c1e1100 */
[----:B0-----:R-:W-:-:S05]  /*72dd0*/  @!P1 IADD3 R16, P5, R42, R16, RZ ;  /* 0x000000102a109210 */ /* 0x001fca0007fbe0ff */
[----:B------:R-:W-:Y:S01]  /*72de0*/  @!P1 IMAD.X R17, R43, 0x1, R17, P5 ;  /* 0x000000012b119824 */ /* 0x000fe200028e0611 */
[----:B------:R-:W-:Y:S02]  /*72df0*/  LOP3.LUT P5, RZ, R7, 0x20000, RZ, 0xc0, !PT ;  /* 0x0002000007ff7812 */ /* 0x000fe400078ac0ff */
        /* <DEDUP_REMOVED lines=8> */
[----:B------:R0:W-:Y:S02]  /*72e80*/  @!P1 STG.E.U8 desc[UR30][R16.64+0x101], R26 ;  /* 0x0001011a10009986 */ /* 0x0001e4000c10111e */
[----:B0-----:R-:W-:-:S06]  /*72e90*/  PRMT R16, RZ, 0x7610, R16 ;  /* 0x00007610ff107816 */ /* 0x001fcc0000000010 */
[----:B------:R-:W3:Y:S02]  /*72ea0*/  @!P5 LDG.E.U8 R16, desc[UR30][R18.64+0x108] ;  /* 0x0001081e1210d981 */ /* 0x000ee4000c1e1100 */
[----:B---3--:R-:W-:-:S04]  /*72eb0*/  LOP3.LUT R16, R16, 0xff, RZ, 0xc0, !PT ;  /* 0x000000ff10107812 */ /* 0x008fc800078ec0ff */
[----:B------:R-:W-:-:S05]  /*72ec0*/  F2FP.F16.E4M3.UNPACK_B R16, R16 ;  /* 0x00000010ff10723e */ /* 0x000fca00020006ff */
[----:B------:R-:W-:-:S05]  /*72ed0*/  HADD2.F32 R16, -RZ, R16.H0_H0 ;  /* 0x20000010ff107230 */ /* 0x000fca0000004100 */
[----:B------:R-:W-:-:S04]  /*72ee0*/  FMUL R16, R16, UR26 ;  /* 0x0000001a10107c20 */ /* 0x000fc80008400000 */
[----:B------:R-:W-:-:S05]  /*72ef0*/  FFMA R16, R203, UR27, R16 ;  /* 0x0000001bcb107c23 */ /* 0x000fca0008000010 */
[----:B------:R-:W-:Y:S02]  /*72f00*/  F2FP.SATFINITE.E4M3.F32.PACK_AB_MERGE_C R26, RZ, R16, RZ ;  /* 0x00000010ff1a723e */ /* 0x000fe400048070ff */
[----:B------:R-:W-:-:S03]  /*72f10*/  PRMT R16, RZ, 0x7610, R16 ;  /* 0x00007610ff107816 */ /* 0x000fc60000000010 */
[----:B------:R0:W-:Y:S04]  /*72f20*/  @!P5 STG.E.U8 desc[UR30][R138.64+0x108], R26 ;  /* 0x0001081a8a00d986 */ /* 0x0001e8000c10111e */
[----:B------:R-:W3:Y:S01]  /*72f30*/  @!P6 LDG.E.U8 R16, desc[UR30][R18.64+0x109] ;  /* 0x0001091e1210e981 */ /* 0x000ee2000c1e1100 */
[----:B0-----:R-:W-:Y:S02]  /*72f40*/  PRMT R26, RZ, 0x7610, R26 ;  /* 0x00007610ff1a7816 */ /* 0x001fe4000000001a */
[----:B---3--:R-:W-:-:S04]  /*72f50*/  LOP3.LUT R16, R16, 0xff, RZ, 0xc0, !PT ;  /* 0x000000ff10107812 */ /* 0x008fc800078ec0ff */
[----:B------:R-:W-:-:S05]  /*72f60*/  F2FP.F16.E4M3.UNPACK_B R16, R16 ;  /* 0x00000010ff10723e */ /* 0x000fca00020006ff */
[----:B------:R-:W-:-:S05]  /*72f70*/  HADD2.F32 R16, -RZ, R16.H0_H0 ;  /* 0x20000010ff107230 */ /* 0x000fca0000004100 */
[----:B------:R-:W-:-:S04]  /*72f80*/  FMUL R16, R16, UR26 ;  /* 0x0000001a10107c20 */ /* 0x000fc80008400000 */
[----:B------:R-:W-:Y:S01]  /*72f90*/  FFMA R16, R197, UR27, R16 ;  /* 0x0000001bc5107c23 */ /* 0x000fe20008000010 */
[----:B------:R-:W-:Y:S01]  /*72fa0*/  LOP3.LUT P1, RZ, R4, 0x4000000, RZ, 0xc0, !PT ;  /* 0x0400000004ff7812 */ /* 0x000fe2000782c0ff */
[----:B------:R-:W3:Y:S04]  /*72fb0*/  LDL.LU R197, [R1+0x16a8] ;  /* 0x0016a80001c57983 */ /* 0x000ee80000300800 */
[----:B------:R-:W3:Y:S04]  /*72fc0*/  LDL.LU R201, [R1+0x16ac] ;  /* 0x0016ac0001c97983 */ /* 0x000ee80000300800 */
[----:B------:R-:W3:Y:S01]  /*72fd0*/  LDL.LU.64 R202, [R1+0x10] ;  /* 0x0000100001ca7983 */ /* 0x000ee20000300a00 */
[----:B------:R-:W-:-:S05]  /*72fe0*/  F2FP.SATFINITE.E4M3.F32.PACK_AB_MERGE_C R16, RZ, R16, RZ ;  /* 0x00000010ff10723e */ /* 0x000fca00048070ff */
[----:B------:R0:W-:Y:S04]  /*72ff0*/  @!P6 STG.E.U8 desc[UR30][R92.64+0x109], R16 ;  /* 0x000109105c00e986 */ /* 0x0001e8000c10111e */
[----:B------:R-:W2:Y:S01]  /*73000*/  @!P3 LDG.E.U8 R26, desc[UR30][R20.64+0x108] ;  /* 0x0001081e141ab981 */ /* 0x000ea2000c1e1100 */
[----:B0-----:R-:W4:Y:S02]  /*73010*/  @!P3 LDC.64 R16, c[0x0][0x5c0] ;  /* 0x00017000ff10bb82 */ /* 0x001f240000000a00 */
[----:B----4-:R-:W-:-:S05]  /*73020*/  @!P3 IADD3 R16, P5, R198, R16, RZ ;  /* 0x00000010c610b210 */ /* 0x010fca0007fbe0ff */
        /* <DEDUP_REMOVED lines=8> */
[----:B0-----:R-:W-:Y:S01]  /*730b0*/  PRMT R26, RZ, 0x7610, R26 ;  /* 0x00007610ff1a7816 */ /* 0x001fe2000000001a */
[----:B------:R-:W0:Y:S05]  /*730c0*/  @!P1 LDC.64 R16, c[0x0][0x5c0] ;  /* 0x00017000ff109b82 */ /* 0x000e2a0000000a00 */
[----:B------:R-:W2:Y:S01]  /*730d0*/  @!P1 LDG.E.U8 R26, desc[UR30][R20.64+0x109] ;  /* 0x0001091e141a9981 */ /* 0x000ea2000c1e1100 */
[----:B0-----:R-:W-:Y:S02]  /*730e0*/  @!P1 IADD3 R16, P5, R140, R16, RZ ;  /* 0x000000108c109210 */ /* 0x001fe40007fbe0ff */
[----:B------:R-:W-:Y:S01]  /*730f0*/  LOP3.LUT P6, RZ, R7, 0x4000, RZ, 0xc0, !PT ;  /* 0x0000400007ff7812 */ /* 0x000fe200078cc0ff */
[----:B------:R-:W4:Y:S04]  /*73100*/  LDL.LU R140, [R1+0x1de0] ;  /* 0x001de000018c7983 */ /* 0x000f280000300800 */
[----:B------:R-:W4:Y:S01]  /*73110*/  LDL.LU R196, [R1+0x16b0] ;  /* 0x0016b00001c47983 */ /* 0x000f220000300800 */
[----:B------:R-:W-:Y:S01]  /*73120*/  @!P1 IMAD.X R17, R141, 0x1, R17, P5 ;  /* 0x000000018d119824 */ /* 0x000fe200028e0611 */
[----:B------:R-:W-:-:S02]  /*73130*/  LOP3.LUT P5, RZ, R7, 0x8000, RZ, 0xc0, !PT ;  /* 0x0000800007ff7812 */ /* 0x000fc400078ac0ff */
[----:B------:R-:W4:Y:S01]  /*73140*/  LDL.LU R141, [R1+0x1ddc] ;  /* 0x001ddc00018d7983 */ /* 0x000f220000300800 */
[----:B------:R-:W-:-:S03]  /*73150*/  LOP3.LUT P3, RZ, R4, 0x2000000, RZ, 0xc0, !PT ;  /* 0x0200000004ff7812 */ /* 0x000fc6000786c0ff */
[----:B------:R-:W4:Y:S04]  /*73160*/  LDL.LU R198, [R1+0x308] ;  /* 0x0003080001c67983 */ /* 0x000f280000300800 */
[----:B------:R-:W4:Y:S01]  /*73170*/  LDL.LU R199, [R1+0x30c] ;  /* 0x00030c0001c77983 */ /* 0x000f220000300800 */
        /* <DEDUP_REMOVED lines=24> */
[----:B----4-:R-:W-:Y:S01]  /*73300*/  FFMA R16, R196, UR27, R16 ;  /* 0x0000001bc4107c23 */ /* 0x010fe20008000010 */
[----:B------:R-:W-:Y:S01]  /*73310*/  LOP3.LUT P1, RZ, R4, 0x1000000, RZ, 0xc0, !PT ;  /* 0x0100000004ff7812 */ /* 0x000fe2000782c0ff */
[----:B------:R-:W3:Y:S04]  /*73320*/  LDL.LU R196, [R1+0x16b8] ;  /* 0x0016b80001c47983 */ /* 0x000ee80000300800 */
[----:B------:R-:W4:Y:S04]  /*73330*/  LDL.LU R201, [R1+0x16bc] ;  /* 0x0016bc0001c97983 */ /* 0x000f280000300800 */
[----:B------:R-:W4:Y:S01]  /*73340*/  LDL.LU.64 R202, [R1+0x8] ;  /* 0x0000080001ca7983 */ /* 0x000f220000300a00 */
[----:B------:R-:W-:-:S05]  /*73350*/  F2FP.SATFINITE.E4M3.F32.PACK_AB_MERGE_C R16, RZ, R16, RZ ;  /* 0x00000010ff10723e */ /* 0x000fca00048070ff */
[----:B------:R0:W-:Y:S04]  /*73360*/  @!P6 STG.E.U8 desc[UR30][R140.64+0x111], R16 ;  /* 0x000111108c00e986 */ /* 0x0001e8000c10111e */
        /* <DEDUP_REMOVED lines=38> */
[----:B----4-:R-:W-:-:S05]  /*735d0*/  FFMA R16, R201, UR27, R16 ;  /* 0x0000001bc9107c23 */ /* 0x010fca0008000010 */
        /* <DEDUP_REMOVED lines=361> */
[C---:B------:R-:W-:Y:S01]  /*74c70*/  LOP3.LUT P6, RZ, R8.reuse, 0x40000000, RZ, 0xc0, !PT ;  /* 0x4000000008ff7812 */ /* 0x040fe200078cc0ff */
        /* <DEDUP_REMOVED lines=91> */
[----:B------:R0:W-:Y:S04]  /*75230*/  @!P6 STG.E.U8 desc[UR30][R150.64+0x159], R16 ;  /* 0x000159109600e986 */ /* 0x0001e8000c10111e */
[----:B------:R-:W4:Y:S01]  /*75240*/  @!P3 LDG.E.U8 R26, desc[UR30][R20.64+0x158] ;  /* 0x0001581e141ab981 */ /* 0x000f22000c1e1100 */
[----:B0-----:R-:W0:Y:S02]  /*75250*/  @!P3 LDC.64 R16, c[0x0][0x5c0] ;  /* 0x00017000ff10bb82 */ /* 0x001e240000000a00 */
[----:B0-----:R-:W-:-:S05]  /*75260*/  @!P3 IADD3 R16, P5, R198, R16, RZ ;  /* 0x00000010c610b210 */ /* 0x001fca0007fbe0ff */
[----:B------:R-:W-:Y:S02]  /*75270*/  @!P3 IMAD.X R17, R197, 0x1, R17, P5 ;  /* 0x00000001c511b824 */ /* 0x000fe400028e0611 */
[----:B------:R-:W3:Y:S04]  /*75280*/  LDL.LU R197, [R1+0x174c] ;  /* 0x00174c0001c57983 */ /* 0x000ee80000300800 */
[----:B------:R-:W3:Y:S01]  /*75290*/  LDL.LU.64 R200, [R1+0x68] ;  /* 0x0000680001c87983 */ /* 0x000ee20000300a00 */
[----:B----4-:R-:W-:-:S04]  /*752a0*/  LOP3.LUT R26, R26, 0xff, RZ, 0xc0, !PT ;  /* 0x000000ff1a1a7812 */ /* 0x010fc800078ec0ff */
[----:B------:R-:W-:-:S05]  /*752b0*/  F2FP.F16.E4M3.UNPACK_B R26, R26 ;  /* 0x0000001aff1a723e */ /* 0x000fca00020006ff */
[----:B------:R-:W-:-:S05]  /*752c0*/  HADD2.F32 R26, -RZ, R26.H0_H0 ;  /* 0x2000001aff1a7230 */ /* 0x000fca0000004100 */
[----:B------:R-:W-:-:S04]  /*752d0*/  FMUL R26, R26, UR26 ;  /* 0x0000001a1a1a7c20 */ /* 0x000fc80008400000 */
[----:B--2---:R-:W-:-:S05]  /*752e0*/  FFMA R26, R196, UR27, R26 ;  /* 0x0000001bc41a7c23 */ /* 0x004fca000800001a */
[----:B------:R-:W-:-:S05]  /*752f0*/  F2FP.SATFINITE.E4M3.F32.PACK_AB_MERGE_C R26, RZ, R26, RZ ;  /* 0x0000001aff1a723e */ /* 0x000fca00048070ff */
[----:B------:R0:W-:Y:S02]  /*75300*/  @!P3 STG.E.U8 desc[UR30][R16.64+0x158], R26 ;  /* 0x0001581a1000b986 */ /* 0x0001e4000c10111e */
[----:B0-----:R-:W-:Y:S01]  /*75310*/  PRMT R26, RZ, 0x7610, R26 ;  /* 0x00007610ff1a7816 */ /* 0x001fe2000000001a */
[----:B------:R-:W0:Y:S05]  /*75320*/  @!P1 LDC.64 R16, c[0x0][0x5c0] ;  /* 0x00017000ff109b82 */ /* 0x000e2a0000000a00 */
[----:B------:R-:W2:Y:S01]  /*75330*/  @!P1 LDG.E.U8 R26, desc[UR30][R20.64+0x159] ;  /* 0x0001591e141a9981 */ /* 0x000ea2000c1e1100 */
[----:B0-----:R-:W-:Y:S02]  /*75340*/  @!P1 IADD3 R16, P5, R94, R16, RZ ;  /* 0x000000105e109210 */ /* 0x001fe40007fbe0ff */
[C---:B------:R-:W-:Y:S01]  /*75350*/  LOP3.LUT P6, RZ, R8.reuse, 0x4000000, RZ, 0xc0, !PT ;  /* 0x0400000008ff7812 */ /* 0x040fe200078cc0ff */
[----:B------:R-:W4:Y:S02]  /*75360*/  LDL.LU R94, [R1+0x1d90] ;  /* 0x001d9000015e7983 */ /* 0x000f240000300800 */
[----:B------:R-:W-:Y:S01]  /*75370*/  @!P1 IMAD.X R17, R95, 0x1, R17, P5 ;  /* 0x000000015f119824 */ /* 0x000fe200028e0611 */
[----:B------:R-:W-:Y:S01]  /*75380*/  LOP3.LUT P5, RZ, R8, 0x8000000, RZ, 0xc0, !PT ;  /* 0x0800000008ff7812 */ /* 0x000fe200078ac0ff */
[----:B------:R-:W4:Y:S04]  /*75390*/  LDL.LU R95, [R1+0x1d8c] ;  /* 0x001d8c00015f7983 */ /* 0x000f280000300800 */
[----:B------:R-:W4:Y:S01]  /*753a0*/  LDL.LU R196, [R1+0x1750] ;  /* 0x0017500001c47983 */ /* 0x000f220000300800 */
[----:B------:R-:W-:-:S03]  /*753b0*/  LOP3.LUT P3, RZ, R4, 0x20, RZ, 0xc0, !PT ;  /* 0x0000002004ff7812 */ /* 0x000fc6000786c0ff */
[----:B------:R-:W4:Y:S04]  /*753c0*/  LDL.LU R202, [R1+0x3a8] ;  /* 0x0003a80001ca7983 */ /* 0x000f280000300800 */
        /* <DEDUP_REMOVED lines=16> */
[----:B------:R-:W-:Y:S01]  /*754d0*/  FFMA R16, R197, UR27, R16 ;  /* 0x0000001bc5107c23 */ /* 0x000fe20008000010 */
[----:B------:R-:W-:Y:S01]  /*754e0*/  LOP3.LUT P1, RZ, R4, 0x10, RZ, 0xc0, !PT ;  /* 0x0000001004ff7812 */ /* 0x000fe2000782c0ff */
[----:B------:R-:W3:Y:S03]  /*754f0*/  LDL.LU R197, [R1+0x3a4] ;  /* 0x0003a40001c57983 */ /* 0x000ee60000300800 */
        /* <DEDUP_REMOVED lines=9> */
[----:B------:R-:W-:Y:S02]  /*75590*/  FFMA R16, R196, UR27, R16 ;  /* 0x0000001bc4107c23 */ /* 0x000fe40008000010 */
[----:B------:R-:W4:Y:S04]  /*755a0*/  LDL.LU R196, [R1+0x1758] ;  /* 0x0017580001c47983 */ /* 0x000f280000300800 */
        /* <DEDUP_REMOVED lines=18> */
[----:B0-----:R-:W-:-:S05]  /*756d0*/  @!P1 IADD3 R16, P5, R199, R16, RZ ;  /* 0x00000010c7109210 */ /* 0x001fca0007fbe0ff */
[----:B---3--:R-:W-:Y:S01]  /*756e0*/  @!P1 IMAD.X R17, R197, 0x1, R17, P5 ;  /* 0x00000001c5119824 */ /* 0x008fe200028e0611 */
[C---:B------:R-:W-:Y:S02]  /*756f0*/  LOP3.LUT P5, RZ, R8.reuse, 0x2000000, RZ, 0xc0, !PT ;  /* 0x0200000008ff7812 */ /* 0x040fe400078ac0ff */
[----:B------:R-:W-:Y:S01]  /*75700*/  LOP3.LUT P6, RZ, R8, 0x1000000, RZ, 0xc0, !PT ;  /* 0x0100000008ff7812 */ /* 0x000fe200078cc0ff */
[----:B------:R-:W3:Y:S04]  /*75710*/  LDL.LU R197, [R1+0x1760] ;  /* 0x0017600001c57983 */ /* 0x000ee80000300800 */
[----:B------:R-:W3:Y:S01]  /*75720*/  LDL.LU.64 R202, [R1+0x58] ;  /* 0x0000580001ca7983 */ /* 0x000ee20000300a00 */
[----:B------:R-:W-:-:S03]  /*75730*/  LOP3.LUT P3, RZ, R4, 0x8, RZ, 0xc0, !PT ;  /* 0x0000000804ff7812 */ /* 0x000fc6000786c0ff */
[----:B------:R-:W3:Y:S04]  /*75740*/  LDL.LU R198, [R1+0x3d0] ;  /* 0x0003d00001c67983 */ /* 0x000ee80000300800 */
        /* <DEDUP_REMOVED lines=9> */
[----:B0-----:R-:W-:-:S06]  /*757e0*/  PRMT R16, RZ, 0x7610, R16 ;  /* 0x00007610ff107816 */ /* 0x001fcc0000000010 */
        /* <DEDUP_REMOVED lines=15> */
[----:B---3--:R-:W-:Y:S01]  /*758e0*/  FFMA R16, R197, UR27, R16 ;  /* 0x0000001bc5107c23 */ /* 0x008fe20008000010 */
[----:B------:R-:W-:Y:S01]  /*758f0*/  LOP3.LUT P1, RZ, R4, 0x4, RZ, 0xc0, !PT ;  /* 0x0000000404ff7812 */ /* 0x000fe2000782c0ff */
[----:B------:R-:W3:Y:S04]  /*75900*/  LDL.LU R197, [R1+0x1768] ;  /* 0x0017680001c57983 */ /* 0x000ee80000300800 */
[----:B------:R-:W4:Y:S01]  /*75910*/  LDL.LU R201, [R1+0x176c] ;  /* 0x00176c0001c97983 */ /* 0x000f220000300800 */
[----:B------:R-:W-:-:S05]  /*75920*/  F2FP.SATFINITE.E4M3.F32.PACK_AB_MERGE_C R16, RZ, R16, RZ ;  /* 0x00000010ff10723e */ /* 0x000fca00048070ff */
[----:B------:R0:W-:Y:S04]  /*75930*/  @!P6 STG.E.U8 desc[UR30][R202.64+0x169], R16 ;  /* 0x00016910ca00e986 */ /* 0x0001e8000c10111e */
[----:B------:R-:W2:Y:S01]  /*75940*/  @!P3 LDG.E.U8 R26, desc[UR30][R20.64+0x168] ;  /* 0x0001681e141ab981 */ /* 0x000ea2000c1e1100 */
[----:B0-----:R-:W0:Y:S03]  /*75950*/  @!P3 LDC.64 R16, c[0x0][0x5c0] ;  /* 0x00017000ff10bb82 */ /* 0x001e260000000a00 */
[----:B------:R-:W4:Y:S01]  /*75960*/  LDL.LU.64 R202, [R1+0x78] ;  /* 0x0000780001ca7983 */ /* 0x000f220000300a00 */
        /* <DEDUP_REMOVED lines=326> */
[----:B------:R-:W4:Y:S03]  /*76dd0*/  LDL.LU R199, [R1+0x17c8] ;  /* 0x0017c80001c77983 */ /* 0x000f260000300800 */
[----:B------:R-:W-:-:S05]  /*76de0*/  F2FP.SATFINITE.E4M3.F32.PACK_AB_MERGE_C R16, RZ, R16, RZ ;  /* 0x00000010ff10723e */ /* 0x000fca00048070ff */
[----:B------:R0:W-:Y:S04]  /*76df0*/  @!P6 STG.E.U8 desc[UR30][R158.64+0x199], R16 ;  /* 0x000199109e00e986 */ /* 0x0001e8000c10111e */
[----:B------:R-:W2:Y:S01]  /*76e00*/  @!P3 LDG.E.U8 R26, desc[UR30][R20.64+0x198] ;  /* 0x0001981e141ab981 */ /* 0x000ea2000c1e1100 */
[----:B0-----:R-:W0:Y:S02]  /*76e10*/  @!P3 LDC.64 R16, c[0x0][0x5c0] ;  /* 0x00017000ff10bb82 */ /* 0x001e240000000a00 */
[----:B0-----:R-:W-:-:S05]  /*76e20*/  @!P3 IADD3 R16, P5, R202, R16, RZ ;  /* 0x00000010ca10b210 */ /* 0x001fca0007fbe0ff */
[----:B------:R-:W-:Y:S02]  /*76e30*/  @!P3 IMAD.X R17, R197, 0x1, R17, P5 ;  /* 0x00000001c511b824 */ /* 0x000fe400028e0611 */
[----:B------:R-:W4:Y:S04]  /*76e40*/  LDL.LU R197, [R1+0x17cc] ;  /* 0x0017cc0001c57983 */ /* 0x000f280000300800 */
[----:B------:R-:W4:Y:S01]  /*76e50*/  LDL.LU.64 R120, [R1+0xc0] ;  /* 0x0000c00001787983 */ /* 0x000f220000300a00 */
        /* <DEDUP_REMOVED lines=34> */
[----:B------:R-:W-:Y:S01]  /*77080*/  FFMA R16, R197, UR27, R16 ;  /* 0x0000001bc5107c23 */ /* 0x000fe20008000010 */
[----:B------:R-:W-:Y:S01]  /*77090*/  LOP3.LUT P1, RZ, R3, 0x100000, RZ, 0xc0, !PT ;  /* 0x0010000003ff7812 */ /* 0x000fe2000782c0ff */
[----:B------:R-:W4:Y:S03]  /*770a0*/  LDL.LU R197, [R1+0x424] ;  /* 0x0004240001c57983 */ /* 0x000f260000300800 */
        /* <DEDUP_REMOVED lines=9> */
[----:B------:R-:W-:Y:S02]  /*77140*/  FFMA R16, R196, UR27, R16 ;  /* 0x0000001bc4107c23 */ /* 0x000fe40008000010 */
[----:B------:R-:W3:Y:S04]  /*77150*/  LDL.LU R196, [R1+0x17d8] ;  /* 0x0017d80001c47983 */ /* 0x000ee80000300800 */
[----:B------:R-:W3:Y:S01]  /*77160*/  LDL.LU R121, [R1+0x17dc] ;  /* 0x0017dc0001797983 */ /* 0x000ee20000300800 */
[----:B------:R-:W-:-:S05]  /*77170*/  F2FP.SATFINITE.E4M3.F32.PACK_AB_MERGE_C R16, RZ, R16, RZ ;  /* 0x00000010ff10723e */ /* 0x000fca00048070ff */
[----:B------:R0:W-:Y:S04]  /*77180*/  @!P6 STG.E.U8 desc[UR30][R200.64+0x1a1], R16 ;  /* 0x0001a110c800e986 */ /* 0x0001e8000c10111e */
[----:B------:R-:W2:Y:S01]  /*77190*/  @!P3 LDG.E.U8 R26, desc[UR30][R20.64+0x1a0] ;  /* 0x0001a01e141ab981 */ /* 0x000ea2000c1e1100 */
[----:B0-----:R-:W0:Y:S03]  /*771a0*/  @!P3 LDC.64 R16, c[0x0][0x5c0] ;  /* 0x00017000ff10bb82 */ /* 0x001e260000000a00 */
[----:B------:R-:W3:Y:S01]  /*771b0*/  LDL.LU.64 R200, [R1+0xb8] ;  /* 0x0000b80001c87983 */ /* 0x000ee20000300a00 */
        /* <DEDUP_REMOVED lines=13> */
[----:B----4-:R-:W-:Y:S01]  /*77290*/  @!P1 IMAD.X R17, R197, 0x1, R17, P5 ;  /* 0x00000001c5119824 */ /* 0x010fe200028e0611 */
[C---:B------:R-:W-:Y:S02]  /*772a0*/  LOP3.LUT P5, RZ, R8.reuse, 0x100, RZ, 0xc0, !PT ;  /* 0x0000010008ff7812 */ /* 0x040fe400078ac0ff */
[----:B------:R-:W-:Y:S01]  /*772b0*/  LOP3.LUT P6, RZ, R8, 0x10, RZ, 0xc0, !PT ;  /* 0x0000001008ff7812 */ /* 0x000fe200078cc0ff */
[----:B------:R-:W4:Y:S04]  /*772c0*/  LDL.LU R197, [R1+0x17e0] ;  /* 0x0017e00001c57983 */ /* 0x000f280000300800 */
[----:B------:R-:W4:Y:S01]  /*772d0*/  LDL.LU.64 R202, [R1+0xb0] ;  /* 0x0000b00001ca7983 */ /* 0x000f220000300a00 */
        /* <DEDUP_REMOVED lines=218> */
[----:B------:R-:W4:Y:S01]  /*78080*/  LDL.LU.64 R200, [R1+0xd8] ;  /* 0x0000d80001c87983 */ /* 0x000f220000300a00 */
[----:B---3--:R-:W-:Y:S01]  /*78090*/  @!P1 IMAD.X R17, R197, 0x1, R17, P5 ;  /* 0x00000001c5119824 */ /* 0x008fe200028e0611 */
[----:B------:R-:W-:-:S02]  /*780a0*/  LOP3.LUT P5, RZ, R6, 0x400, RZ, 0xc0, !PT ;  /* 0x0000040006ff7812 */ /* 0x000fc400078ac0ff */
[----:B------:R-:W-:Y:S01]  /*780b0*/  LOP3.LUT P3, RZ, R3, 0x800, RZ, 0xc0, !PT ;  /* 0x0000080003ff7812 */ /* 0x000fe2000786c0ff */
        /* <DEDUP_REMOVED lines=30> */
[----:B------:R-:W3:Y:S03]  /*782a0*/  LDL.LU R198, [R1+0x1828] ;  /* 0x0018280001c67983 */ /* 0x000ee60000300800 */
[----:B------:R-:W-:-:S05]  /*782b0*/  F2FP.SATFINITE.E4M3.F32.PACK_AB_MERGE_C R16, RZ, R16, RZ ;  /* 0x00000010ff10723e */ /* 0x000fca00048070ff */
[----:B------:R0:W-:Y:S04]  /*782c0*/  @!P6 STG.E.U8 desc[UR30][R200.64+0x1c9], R16 ;  /* 0x0001c910c800e986 */ /* 0x0001e8000c10111e */
[----:B------:R-:W2:Y:S01]  /*782d0*/  @!P3 LDG.E.U8 R26, desc[UR30][R20.64+0x1c8] ;  /* 0x0001c81e141ab981 */ /* 0x000ea2000c1e1100 */
[----:B0-----:R-:W0:Y:S02]  /*782e0*/  @!P3 LDC.64 R16, c[0x0][0x5c0] ;  /* 0x00017000ff10bb82 */ /* 0x001e240000000a00 */
[----:B0-----:R-:W-:-:S05]  /*782f0*/  @!P3 IADD3 R16, P5, R202, R16, RZ ;  /* 0x00000010ca10b210 */ /* 0x001fca0007fbe0ff */
[----:B------:R-:W-:Y:S02]  /*78300*/  @!P3 IMAD.X R17, R197, 0x1, R17, P5 ;  /* 0x00000001c511b824 */ /* 0x000fe400028e0611 */
[----:B------:R-:W3:Y:S04]  /*78310*/  LDL.LU R197, [R1+0x182c] ;  /* 0x00182c0001c57983 */ /* 0x000ee80000300800 */
[----:B------:R-:W3:Y:S01]  /*78320*/  LDL.LU.64 R120, [R1+0x118] ;  /* 0x0001180001787983 */ /* 0x000ee20000300a00 */
        /* <DEDUP_REMOVED lines=12> */
[----:B------:R-:W3:Y:S04]  /*783f0*/  LDL.LU R199, [R1+0x1830] ;  /* 0x0018300001c77983 */ /* 0x000ee80000300800 */
[----:B------:R-:W3:Y:S01]  /*78400*/  LDL.LU.64 R200, [R1+0xe8] ;  /* 0x0000e80001c87983 */ /* 0x000ee20000300a00 */
[----:B----4-:R-:W-:Y:S01]  /*78410*/  @!P1 IMAD.X R17, R196, 0x1, R17, P5 ;  /* 0x00000001c4119824 */ /* 0x010fe200028e0611 */
[----:B------:R-:W-:-:S02]  /*78420*/  LOP3.LUT P5, RZ, R6, 0x100, RZ, 0xc0, !PT ;  /* 0x0000010006ff7812 */ /* 0x000fc400078ac0ff */
[----:B------:R-:W-:Y:S01]  /*78430*/  LOP3.LUT P3, RZ, R3, 0x200, RZ, 0xc0, !PT ;  /* 0x0000020003ff7812 */ /* 0x000fe2000786c0ff */
        /* <DEDUP_REMOVED lines=91> */
[----:B0-----:R-:W-:Y:S02]  /*789f0*/  @!P3 IADD3 R16, P5, R202, R16, RZ ;  /* 0x00000010ca10b210 */ /* 0x001fe40007fbe0ff */
[----:B------:R-:W3:Y:S04]  /*78a00*/  LDL.LU R202, [R1+0x184c] ;  /* 0x00184c0001ca7983 */ /* 0x000ee80000300800 */
[----:B------:R-:W3:Y:S01]  /*78a10*/  LDL.LU.64 R120, [R1+0x140] ;  /* 0x0001400001787983 */ /* 0x000ee20000300a00 */
        /* <DEDUP_REMOVED lines=50> */
[----:B------:R0:W-:Y:S04]  /*78d40*/  @!P6 STG.E.U8 desc[UR30][R200.64+0x1e1], R16 ;  /* 0x0001e110c800e986 */ /* 0x0001e8000c10111e */
[----:B------:R-:W2:Y:S01]  /*78d50*/  @!P3 LDG.E.U8 R26, desc[UR30][R20.64+0x1e0] ;  /* 0x0001e01e141ab981 */ /* 0x000ea2000c1e1100 */
[----:B0-----:R-:W4:Y:S03]  /*78d60*/  @!P3 LDC.64 R16, c[0x0][0x5c0] ;  /* 0x00017000ff10bb82 */ /* 0x001f260000000a00 */
[----:B------:R-:W3:Y:S01]  /*78d70*/  LDL.LU.64 R200, [R1+0x130] ;  /* 0x0001300001c87983 */ /* 0x000ee20000300a00 */
        /* <DEDUP_REMOVED lines=13> */
[----:B------:R-:W-:Y:S01]  /*78e50*/  @!P1 IMAD.X R17, R11, 0x1, R17, P5 ;  /* 0x000000010b119824 */ /* 0x000fe200028e0611 */
[C---:B------:R-:W-:Y:S02]  /*78e60*/  LOP3.LUT P5, RZ, R6.reuse, 0x4, RZ, 0xc0, !PT ;  /* 0x0000000406ff7812 */ /* 0x040fe400078ac0ff */
[----:B------:R-:W-:Y:S01]  /*78e70*/  LOP3.LUT P6, RZ, R6, 0x2, RZ, 0xc0, !PT ;  /* 0x0000000206ff7812 */ /* 0x000fe200078cc0ff */
[----:B------:R-:W4:Y:S04]  /*78e80*/  LDL.LU R11, [R1+0x1d48] ;  /* 0x001d4800010b7983 */ /* 0x000f280000300800 */
        /* <DEDUP_REMOVED lines=85> */
[----:B------:R-:W-:-:S05]  /*793e0*/  FFMA R16, R198, UR27, R16 ;  /* 0x0000001bc6107c23 */ /* 0x000fca0008000010 */
[----:B------:R-:W-:-:S05]  /*793f0*/  F2FP.SATFINITE.E4M3.F32.PACK_AB_MERGE_C R16, RZ, R16, RZ ;  /* 0x00000010ff10723e */ /* 0x000fca00048070ff */
[----:B------:R0:W-:Y:S04]  /*79400*/  @!P6 STG.E.U8 desc[UR30][R166.64+0x1f1], R16 ;  /* 0x0001f110a600e986 */ /* 0x0001e8000c10111e */
[----:B------:R-:W4:Y:S01]  /*79410*/  @!P3 LDG.E.U8 R26, desc[UR30][R20.64+0x1f0] ;  /* 0x0001f01e141ab981 */ /* 0x000f22000c1e1100 */
[----:B0-----:R-:W0:Y:S02]  /*79420*/  @!P3 LDC.64 R16, c[0x0][0x5c0] ;  /* 0x00017000ff10bb82 */ /* 0x001e240000000a00 */
[----:B0-----:R-:W-:-:S05]  /*79430*/  @!P3 IADD3 R16, P5, R199, R16, RZ ;  /* 0x00000010c710b210 */ /* 0x001fca0007fbe0ff */
[----:B------:R-:W-:Y:S02]  /*79440*/  @!P3 IMAD.X R17, R168, 0x1, R17, P5 ;  /* 0x00000001a811b824 */ /* 0x000fe400028e0611 */
[----:B------:R-:W3:Y:S04]  /*79450*/  LDL.LU R168, [R1+0x1d3c] ;  /* 0x001d3c0001a87983 */ /* 0x000ee80000300800 */
[----:B------:R-:W3:Y:S01]  /*79460*/  LDL.LU R199, [R1+0x187c] ;  /* 0x00187c0001c77983 */ /* 0x000ee20000300800 */
        /* <DEDUP_REMOVED lines=8> */
[----:B0-----:R-:W-:Y:S01]  /*794f0*/  PRMT R26, RZ, 0x7610, R26 ;  /* 0x00007610ff1a7816 */ /* 0x001fe2000000001a */
[----:B------:R-:W0:Y:S05]  /*79500*/  @!P1 LDC.64 R16, c[0x0][0x5c0] ;  /* 0x00017000ff109b82 */ /* 0x000e2a0000000a00 */
[----:B------:R-:W4:Y:S01]  /*79510*/  @!P1 LDG.E.U8 R26, desc[UR30][R20.64+0x1f1] ;  /* 0x0001f11e141a9981 */ /* 0x000f22000c1e1100 */
[----:B0-----:R-:W-:-:S05]  /*79520*/  @!P1 IADD3 R16, P5, R40, R16, RZ ;  /* 0x0000001028109210 */ /* 0x001fca0007fbe0ff */
[----:B------:R-:W-:Y:S01]  /*79530*/  @!P1 IMAD.X R17, R169, 0x1, R17, P5 ;  /* 0x00000001a9119824 */ /* 0x000fe200028e0611 */
[C---:B------:R-:W-:Y:S01]  /*79540*/  LOP3.LUT P5, RZ, R11.reuse, 0x40000000, RZ, 0xc0, !PT ;  /* 0x400000000bff7812 */ /* 0x040fe200078ac0ff */
[----:B------:R-:W2:Y:S01]  /*79550*/  LDL.LU R169, [R1+0x1d38] ;  /* 0x001d380001a97983 */ /* 0x000ea20000300800 */
[----:B------:R-:W-:-:S03]  /*79560*/  LOP3.LUT P6, RZ, R11, 0x20000000, RZ, 0xc0, !PT ;  /* 0x200000000bff7812 */ /* 0x000fc600078cc0ff */
[----:B------:R-:W2:Y:S01]  /*79570*/  LDL.LU.64 R202, [R1+0x110] ;  /* 0x0001100001ca7983 */ /* 0x000ea20000300a00 */
        /* <DEDUP_REMOVED lines=15> */
[C---:B------:R-:W-:Y:S02]  /*79670*/  LOP3.LUT P1, RZ, R13.reuse, 0x8000, RZ, 0xc0, !PT ;  /* 0x000080000dff7812 */ /* 0x040fe4000782c0ff */
[----:B------:R-:W-:Y:S01]  /*79680*/  LOP3.LUT P3, RZ, R13, 0x10000, RZ, 0xc0, !PT ;  /* 0x000100000dff7812 */ /* 0x000fe2000786c0ff */
[----:B------:R-:W4:Y:S01]  /*79690*/  LDL.LU R199, [R1+0x1888] ;  /* 0x0018880001c77983 */ /* 0x000f220000300800 */
[----:B------:R-:W-:Y:S02]  /*796a0*/  F2FP.SATFINITE.E4M3.F32.PACK_AB_MERGE_C R26, RZ, R16, RZ ;  /* 0x00000010ff1a723e */ /* 0x000fe400048070ff */
[----:B------:R-:W-:-:S03]  /*796b0*/  PRMT R16, RZ, 0x7610, R16 ;  /* 0x00007610ff107816 */ /* 0x000fc60000000010 */
[----:B--2---:R-:W-:Y:S04]  /*796c0*/  @!P5 STG.E.U8 desc[UR30][R168.64+0x1f8], R26 ;  /* 0x0001f81aa800d986 */ /* 0x004fe8000c10111e */
[----:B------:R0:W2:Y:S02]  /*796d0*/  @!P6 LDG.E.U8 R16, desc[UR30][R18.64+0x1f9] ;  /* 0x0001f91e1210e981 */ /* 0x0000a4000c1e1100 */
[----:B0-----:R-:W-:Y:S02]  /*796e0*/  PRMT R18, RZ, 0x7610, R18 ;  /* 0x00007610ff127816 */ /* 0x001fe40000000012 */
[----:B--2---:R-:W-:-:S04]  /*796f0*/  LOP3.LUT R16, R16, 0xff, RZ, 0xc0, !PT ;  /* 0x000000ff10107812 */ /* 0x004fc800078ec0ff */
[----:B------:R-:W-:-:S05]  /*79700*/  F2FP.F16.E4M3.UNPACK_B R16, R16 ;  /* 0x00000010ff10723e */ /* 0x000fca00020006ff */
[----:B------:R-:W-:-:S05]  /*79710*/  HADD2.F32 R16, -RZ, R16.H0_H0 ;  /* 0x20000010ff107230 */ /* 0x000fca0000004100 */
[----:B------:R-:W-:-:S04]  /*79720*/  FMUL R16, R16, UR26 ;  /* 0x0000001a10107c20 */ /* 0x000fc80008400000 */
[----:B------:R-:W-:-:S05]  /*79730*/  FFMA R16, R196, UR27, R16 ;  /* 0x0000001bc4107c23 */ /* 0x000fca0008000010 */
[----:B------:R-:W-:-:S05]  /*79740*/  F2FP.SATFINITE.E4M3.F32.PACK_AB_MERGE_C R16, RZ, R16, RZ ;  /* 0x00000010ff10723e */ /* 0x000fca00048070ff */
[----:B------:R0:W-:Y:S04]  /*79750*/  @!P6 STG.E.U8 desc[UR30][R202.64+0x1f9], R16 ;  /* 0x0001f910ca00e986 */ /* 0x0001e8000c10111e */
[----:B------:R-:W2:Y:S01]  /*79760*/  @!P1 LDG.E.U8 R18, desc[UR30][R20.64+0x1f8] ;  /* 0x0001f81e14129981 */ /* 0x000ea2000c1e1100 */
[----:B0-----:R-:W0:Y:S02]  /*79770*/  @!P1 LDC.64 R16, c[0x0][0x5c0] ;  /* 0x00017000ff109b82 */ /* 0x001e240000000a00 */
[----:B0-----:R-:W-:Y:S02]  /*79780*/  @!P1 IADD3 R16, P5, R28, R16, RZ ;  /* 0x000000101c109210 */ /* 0x001fe40007fbe0ff */
[----:B------:R-:W4:Y:S03]  /*79790*/  LDL.LU R28, [R1+0x1d34] ;  /* 0x001d3400011c7983 */ /* 0x000f260000300800 */
[----:B------:R-:W-:-:S02]  /*797a0*/  @!P1 IMAD.X R17, R29, 0x1, R17, P5 ;  /* 0x000000011d119824 */ /* 0x000fc400028e0611 */
[----:B------:R-:W4:Y:S04]  /*797b0*/  LDL.LU R29, [R1+0x1d30] ;  /* 0x001d3000011d7983 */ /* 0x000f280000300800 */
[----:B------:R-:W4:Y:S01]  /*797c0*/  LDL.LU R196, [R1+0x188c] ;  /* 0x00188c0001c47983 */ /* 0x000f220000300800 */
[----:B--2---:R-:W-:-:S04]  /*797d0*/  LOP3.LUT R18, R18, 0xff, RZ, 0xc0, !PT ;  /* 0x000000ff12127812 */ /* 0x004fc800078ec0ff */
[----:B------:R-:W-:-:S05]  /*797e0*/  F2FP.F16.E4M3.UNPACK_B R18, R18 ;  /* 0x00000012ff12723e */ /* 0x000fca00020006ff */
[----:B------:R-:W-:-:S05]  /*797f0*/  HADD2.F32 R18, -RZ, R18.H0_H0 ;  /* 0x20000012ff127230 */ /* 0x000fca0000004100 */
[----:B------:R-:W-:-:S04]  /*79800*/  FMUL R18, R18, UR26 ;  /* 0x0000001a12127c20 */ /* 0x000fc80008400000 */
[----:B---3--:R-:W-:-:S05]  /*79810*/  FFMA R18, R197, UR27, R18 ;  /* 0x0000001bc5127c23 */ /* 0x008fca0008000012 */
[----:B------:R-:W-:-:S05]  /*79820*/  F2FP.SATFINITE.E4M3.F32.PACK_AB_MERGE_C R18, RZ, R18, RZ ;  /* 0x00000012ff12723e */ /* 0x000fca00048070ff */
[----:B------:R0:W-:Y:S02]  /*79830*/  @!P1 STG.E.U8 desc[UR30][R16.64+0x1f8], R18 ;  /* 0x0001f81210009986 */ /* 0x0001e4000c10111e */
[----:B0-----:R-:W-:Y:S01]  /*79840*/  PRMT R18, RZ, 0x7610, R18 ;  /* 0x00007610ff127816 */ /* 0x001fe20000000012 */
[----:B------:R-:W0:Y:S05]  /*79850*/  @!P3 LDC.64 R16, c[0x0][0x5c0] ;  /* 0x00017000ff10bb82 */ /* 0x000e2a0000000a00 */
[----:B------:R-:W2:Y:S01]  /*79860*/  @!P3 LDG.E.U8 R18, desc[UR30][R20.64+0x1f9] ;  /* 0x0001f91e1412b981 */ /* 0x000ea2000c1e1100 */
[----:B0-----:R-:W-:-:S03]  /*79870*/  @!P3 IADD3 R16, P5, R22, R16, RZ ;  /* 0x000000101610b210 */ /* 0x001fc60007fbe0ff */
[----:B------:R-:W3:Y:S02]  /*79880*/  LDL.LU R22, [R1+0x1d2c] ;  /* 0x001d2c0001167983 */ /* 0x000ee40000300800 */
[----:B------:R-:W-:Y:S02]  /*79890*/  @!P3 IMAD.X R17, R23, 0x1, R17, P5 ;  /* 0x000000011711b824 */ /* 0x000fe400028e0611 */
[----:B------:R-:W3:Y:S01]  /*798a0*/  LDL.LU R23, [R1+0x1d28] ;  /* 0x001d280001177983 */ /* 0x000ee20000300800 */
[----:B------:R-:W-:-:S03]  /*798b0*/  LOP3.LUT P1, RZ, R13, 0x4000, RZ, 0xc0, !PT ;  /* 0x000040000dff7812 */ /* 0x000fc6000782c0ff */
[----:B------:R-:W3:Y:S04]  /*798c0*/  LDL.LU R197, [R1+0x1890] ;  /* 0x0018900001c57983 */ /* 0x000ee80000300800 */
[----:B------:R-:W3:Y:S04]  /*798d0*/  LDL.LU.64 R200, [R1+0x138] ;  /* 0x0001380001c87983 */ /* 0x000ee80000300a00 */
[----:B------:R-:W3:Y:S01]  /*798e0*/  LDL.LU R202, [R1+0x4ec] ;  /* 0x0004ec0001ca7983 */ /* 0x000ee20000300800 */
[----:B------:R-:W-:Y:S02]  /*798f0*/  ISETP.LT.OR P6, PT, R31, 0x101, !P1 ;  /* 0x000001011f00780c */ /* 0x000fe40004fc1670 */
[----:B--2---:R-:W-:-:S02]  /*79900*/  LOP3.LUT R18, R18, 0xff, RZ, 0xc0, !PT ;  /* 0x000000ff12127812 */ /* 0x004fc400078ec0ff */
[----:B------:R-:W-:Y:S01]  /*79910*/  ISETP.LT.OR P5, PT, R31, 0x102, !P1 ;  /* 0x000001021f00780c */ /* 0x000fe20004fa1670 */
[----:B------:R-:W2:Y:S04]  /*79920*/  LDL.LU R203, [R1+0x4f0] ;  /* 0x0004f00001cb7983 */ /* 0x000ea80000300800 */
[----:B------:R-:W2:Y:S01]  /*79930*/  LDL.LU R198, [R1+0x1894] ;  /* 0x0018940001c67983 */ /* 0x000ea20000300800 */
[----:B------:R-:W-:-:S05]  /*79940*/  F2FP.F16.E4M3.UNPACK_B R18, R18 ;  /* 0x00000012ff12723e */ /* 0x000fca00020006ff */
[----:B------:R-:W-:-:S05]  /*79950*/  HADD2.F32 R18, -RZ, R18.H0_H0 ;  /* 0x20000012ff127230 */ /* 0x000fca0000004100 */
[----:B------:R-:W-:-:S04]  /*79960*/  FMUL R18, R18, UR26 ;  /* 0x0000001a12127c20 */ /* 0x000fc80008400000 */
[----:B----4-:R-:W-:Y:S02]  /*79970*/  FFMA R18, R199, UR27, R18 ;  /* 0x0000001bc7127c23 */ /* 0x010fe40008000012 */
[----:B------:R-:W4:Y:S03]  /*79980*/  LDL.LU R199, [R1+0x4dc] ;  /* 0x0004dc0001c77983 */ /* 0x000f260000300800 */
[----:B------:R-:W-:-:S05]  /*79990*/  F2FP.SATFINITE.E4M3.F32.PACK_AB_MERGE_C R18, RZ, R18, RZ ;  /* 0x00000012ff12723e */ /* 0x000fca00048070ff */
[----:B------:R0:W-:Y:S02]  /*799a0*/  @!P3 STG.E.U8 desc[UR30][R16.64+0x1f9], R18 ;  /* 0x0001f9121000b986 */ /* 0x0001e4000c10111e */
[----:B0-----:R-:W-:-:S06]  /*799b0*/  PRMT R16, RZ, 0x7610, R16 ;  /* 0x00007610ff107816 */ /* 0x001fcc0000000010 */
[----:B---3--:R-:W3:Y:S02]  /*799c0*/  @!P6 LDG.E.U8 R16, desc[UR30][R22.64+0x100] ;  /* 0x0001001e1610e981 */ /* 0x008ee4000c1e1100 */
        /* <DEDUP_REMOVED lines=9> */
[----:B------:R-:W2:Y:S04]  /*79a60*/  @!P5 LDG.E.U8 R16, desc[UR30][R22.64+0x101] ;  /* 0x0001011e1610d981 */ /* 0x000ea8000c1e1100 */
[----:B0-----:R-:W4:Y:S01]  /*79a70*/  LDL.LU.64 R28, [R1+0x1d20] ;  /* 0x001d2000011c7983 */ /* 0x001f220000300a00 */
[----:B------:R-:W-:Y:S02]  /*79a80*/  ISETP.LT.OR P6, PT, R31, 0x101, !P0 ;  /* 0x000001011f00780c */ /* 0x000fe400047c1670 */
[----:B------:R-:W-:-:S02]  /*79a90*/  PRMT R18, RZ, 0x7610, R18 ;  /* 0x00007610ff127816 */ /* 0x000fc40000000012 */
[----:B--2---:R-:W-:-:S04]  /*79aa0*/  LOP3.LUT R16, R16, 0xff, RZ, 0xc0, !PT ;  /* 0x000000ff10107812 */ /* 0x004fc800078ec0ff */
[----:B------:R-:W-:-:S05]  /*79ab0*/  F2FP.F16.E4M3.UNPACK_B R16, R16 ;  /* 0x00000010ff10723e */ /* 0x000fca00020006ff */
[----:B------:R-:W-:-:S05]  /*79ac0*/  HADD2.F32 R16, -RZ, R16.H0_H0 ;  /* 0x20000010ff107230 */ /* 0x000fca0000004100 */
[----:B------:R-:W-:-:S04]  /*79ad0*/  FMUL R16, R16, UR26 ;  /* 0x0000001a10107c20 */ /* 0x000fc80008400000 */
[----:B------:R-:W-:Y:S02]  /*79ae0*/  FFMA R16, R197, UR27, R16 ;  /* 0x0000001bc5107c23 */ /* 0x000fe40008000010 */
[----:B------:R-:W2:Y:S04]  /*79af0*/  LDL.LU R197, [R1+0x1898] ;  /* 0x0018980001c57983 */ /* 0x000ea80000300800 */
[----:B------:R-:W2:Y:S01]  /*79b00*/  LDL.LU R121, [R1+0x189c] ;  /* 0x00189c0001797983 */ /* 0x000ea20000300800 */
[----:B------:R-:W-:-:S05]  /*79b10*/  F2FP.SATFINITE.E4M3.F32.PACK_AB_MERGE_C R16, RZ, R16, RZ ;  /* 0x00000010ff10723e */ /* 0x000fca00048070ff */
[----:B------:R0:W-:Y:S02]  /*79b20*/  @!P5 STG.E.U8 desc[UR30][R200.64+0x101], R16 ;  /* 0x00010110c800d986 */ /* 0x0001e4000c10111e */
[----:B0-----:R-:W0:Y:S02]  /*79b30*/  @!P6 LDC.64 R16, c[0x0][0x5c0] ;  /* 0x00017000ff10eb82 */ /* 0x001e240000000a00 */
[----:B------:R-:W2:Y:S01]  /*79b40*/  LDL.LU.64 R200, [R1+0x160] ;  /* 0x0001600001c87983 */ /* 0x000ea20000300a00 */
[----:B0-----:R-:W-:-:S05]  /*79b50*/  @!P6 IADD3 R16, P5, R202, R16, RZ ;  /* 0x00000010ca10e210 */ /* 0x001fca0007fbe0ff */
[----:B------:R-:W-:Y:S01]  /*79b60*/  @!P6 IMAD.X R17, R203, 0x1, R17, P5 ;  /* 0x00000001cb11e824 */ /* 0x000fe200028e0611 */
[----:B------:R-:W-:-:S13]  /*79b70*/  ISETP.LT.OR P5, PT, R31, 0x101, !P0 ;  /* 0x000001011f00780c */ /* 0x000fda00047a1670 */
[----:B----4-:R-:W4:Y:S01]  /*79b80*/  @!P5 LDG.E.U8 R18, desc[UR30][R28.64+0x100] ;  /* 0x0001001e1c12d981 */ /* 0x010f22000c1e1100 */
[----:B------:R-:W-:Y:S02]  /*79b90*/  ISETP.LT.OR P6, PT, R31, 0x102, !P0 ;  /* 0x000001021f00780c */ /* 0x000fe400047c1670 */
        /* <DEDUP_REMOVED lines=8> */
[----:B------:R-:W-:Y:S02]  /*79c20*/  PRMT R18, RZ, 0x7610, R18 ;  /* 0x00007610ff127816 */ /* 0x000fe40000000012 */
[----:B0-----:R-:W-:-:S05]  /*79c30*/  @!P6 IADD3 R16, P5, R199, R16, RZ ;  /* 0x00000010c710e210 */ /* 0x001fca0007fbe0ff */
[----:B---3--:R-:W-:Y:S01]  /*79c40*/  @!P6 IMAD.X R17, R196, 0x1, R17, P5 ;  /* 0x00000001c411e824 */ /* 0x008fe200028e0611 */
[C---:B------:R-:W-:Y:S01]  /*79c50*/  ISETP.LT.OR P5, PT, R31.reuse, 0x102, !P0 ;  /* 0x000001021f00780c */ /* 0x040fe200047a1670 */
[----:B------:R-:W3:Y:S01]  /*79c60*/  LDL.LU R196, [R1+0x18a0] ;  /* 0x0018a00001c47983 */ /* 0x000ee20000300800 */
[----:B------:R-:W-:-:S03]  /*79c70*/  ISETP.LT.OR P6, PT, R31, 0x109, !P1 ;  /* 0x000001091f00780c */ /* 0x000fc60004fc1670 */
[----:B------:R-:W4:Y:S04]  /*79c80*/  LDL.LU.64 R202, [R1+0x150] ;  /* 0x0001500001ca7983 */ /* 0x000f280000300a00 */
[----:B------:R-:W4:Y:S04]  /*79c90*/  LDL.LU R198, [R1+0x4f4] ;  /* 0x0004f40001c67983 */ /* 0x000f280000300800 */
[----:B------:R-:W4:Y:S04]  /*79ca0*/  LDL.LU R199, [R1+0x4f8] ;  /* 0x0004f80001c77983 */ /* 0x000f280000300800 */
[----:B------:R-:W2:Y:S02]  /*79cb0*/  @!P5 LDG.E.U8 R18, desc[UR30][R28.64+0x101] ;  /* 0x0001011e1c12d981 */ /* 0x000ea4000c1e1100 */
[----:B--2---:R-:W-:-:S04]  /*79cc0*/  LOP3.LUT R18, R18, 0xff, RZ, 0xc0, !PT ;  /* 0x000000ff12127812 */ /* 0x004fc800078ec0ff */
[----:B------:R-:W-:-:S05]  /*79cd0*/  F2FP.F16.E4M3.UNPACK_B R18, R18 ;  /* 0x00000012ff12723e */ /* 0x000fca00020006ff */
[----:B------:R-:W-:-:S05]  /*79ce0*/  HADD2.F32 R18, -RZ, R18.H0_H0 ;  /* 0x20000012ff127230 */ /* 0x000fca0000004100 */
[----:B------:R-:W-:-:S04]  /*79cf0*/  FMUL R18, R18, UR26 ;  /* 0x0000001a12127c20 */ /* 0x000fc80008400000 */
[----:B------:R-:W-:Y:S02]  /*79d00*/  FFMA R18, R197, UR27, R18 ;  /* 0x0000001bc5127c23 */ /* 0x000fe40008000012 */
[----:B------:R-:W2:Y:S03]  /*79d10*/  LDL.LU R197, [R1+0x18a4] ;  /* 0x0018a40001c57983 */ /* 0x000ea60000300800 */
[----:B------:R-:W-:-:S05]  /*79d20*/  F2FP.SATFINITE.E4M3.F32.PACK_AB_MERGE_C R18, RZ, R18, RZ ;  /* 0x00000012ff12723e */ /* 0x000fca00048070ff */
[----:B------:R0:W-:Y:S02]  /*79d30*/  @!P5 STG.E.U8 desc[UR30][R16.64+0x101], R18 ;  /* 0x000101121000d986 */ /* 0x0001e4000c10111e */
[----:B0-----:R-:W-:-:S06]  /*79d40*/  PRMT R16, RZ, 0x7610, R16 ;  /* 0x00007610ff107816 */ /* 0x001fcc0000000010 */
[----:B------:R-:W3:Y:S01]  /*79d50*/  @!P6 LDG.E.U8 R16, desc[UR30][R22.64+0x108] ;  /* 0x0001081e1610e981 */ /* 0x000ee2000c1e1100 */
[----:B------:R-:W-:Y:S02]  /*79d60*/  ISETP.LT.OR P5, PT, R31, 0x10a, !P1 ;  /* 0x0000010a1f00780c */ /* 0x000fe40004fa1670 */
        /* <DEDUP_REMOVED lines=9> */
[----:B------:R-:W-:Y:S02]  /*79e00*/  ISETP.LT.OR P6, PT, R31, 0x109, !P0 ;  /* 0x000001091f00780c */ /* 0x000fe400047c1670 */
[----:B0-----:R-:W-:Y:S02]  /*79e10*/  PRMT R18, RZ, 0x7610, R18 ;  /* 0x00007610ff127816 */ /* 0x001fe40000000012 */
[----:B---3--:R-:W-:-:S04]  /*79e20*/  LOP3.LUT R16, R16, 0xff, RZ, 0xc0, !PT ;  /* 0x000000ff10107812 */ /* 0x008fc800078ec0ff */
[----:B------:R-:W-:-:S05]  /*79e30*/  F2FP.F16.E4M3.UNPACK_B R16, R16 ;  /* 0x00000010ff10723e */ /* 0x000fca00020006ff */
[----:B------:R-:W-:-:S05]  /*79e40*/  HADD2.F32 R16, -RZ, R16.H0_H0 ;  /* 0x20000010ff107230 */ /* 0x000fca0000004100 */
[----:B------:R-:W-:-:S04]  /*79e50*/  FMUL R16, R16, UR26 ;  /* 0x0000001a10107c20 */ /* 0x000fc80008400000 */
[----:B------:R-:W-:Y:S02]  /*79e60*/  FFMA R16, R196, UR27, R16 ;  /* 0x0000001bc4107c23 */ /* 0x000fe40008000010 */
[----:B------:R-:W3:Y:S04]  /*79e70*/  LDL.LU R196, [R1+0x18a8] ;  /* 0x0018a80001c47983 */ /* 0x000ee80000300800 */
[----:B------:R-:W3:Y:S04]  /*79e80*/  LDL.LU R121, [R1+0x18ac] ;  /* 0x0018ac0001797983 */ /* 0x000ee80000300800 */
[----:B------:R-:W3:Y:S01]  /*79e90*/  LDL.LU.64 R200, [R1+0x178] ;  /* 0x0001780001c87983 */ /* 0x000ee20000300a00 */
[----:B------:R-:W-:-:S05]  /*79ea0*/  F2FP.SATFINITE.E4M3.F32.PACK_AB_MERGE_C R16, RZ, R16, RZ ;  /* 0x00000010ff10723e */ /* 0x000fca00048070ff */
[----:B----4-:R0:W-:Y:S02]  /*79eb0*/  @!P5 STG.E.U8 desc[UR30][R202.64+0x109], R16 ;  /* 0x00010910ca00d986 */ /* 0x0101e4000c10111e */
[----:B0-----:R-:W0:Y:S02]  /*79ec0*/  @!P6 LDC.64 R16, c[0x0][0x5c0] ;  /* 0x00017000ff10eb82 */ /* 0x001e240000000a00 */
[----:B0-----:R-:W-:-:S05]  /*79ed0*/  @!P6 IADD3 R16, P5, R198, R16, RZ ;  /* 0x00000010c610e210 */ /* 0x001fca0007fbe0ff */
[----:B------:R-:W-:Y:S01]  /*79ee0*/  @!P6 IMAD.X R17, R199, 0x1, R17, P5 ;  /* 0x00000001c711e824 */ /* 0x000fe200028e0611 */
[C---:B------:R-:W-:Y:S01]  /*79ef0*/  ISETP.LT.OR P5, PT, R31.reuse, 0x109, !P0 ;  /* 0x000001091f00780c */ /* 0x040fe200047a1670 */
[----:B------:R-:W4:Y:S01]  /*79f00*/  LDL.LU R199, [R1+0x18b0] ;  /* 0x0018b00001c77983 */ /* 0x000f220000300800 */
[----:B------:R-:W-:-:S03]  /*79f10*/  ISETP.LT.OR P6, PT, R31, 0x10a, !P0 ;  /* 0x0000010a1f00780c */ /* 0x000fc600047c1670 */
[----:B------:R-:W4:Y:S04]  /*79f20*/  LDL.LU.64 R202, [R1+0x170] ;  /* 0x0001700001ca7983 */ /* 0x000f280000300a00 */
        /* <DEDUP_REMOVED lines=10> */
[----:B0-----:R-:W0:Y:S01]  /*79fd0*/  @!P6 LDC.64 R16, c[0x0][0x5c0] ;  /* 0x00017000ff10eb82 */ /* 0x001e220000000a00 */
[----:B------:R-:W-:Y:S02]  /*79fe0*/  PRMT R18, RZ, 0x7610, R18 ;  /* 0x00007610ff127816 */ /* 0x000fe40000000012 */
[----:B0-----:R-:W-:-:S05]  /*79ff0*/  @!P6 IADD3 R16, P5, R170, R16, RZ ;  /* 0x00000010aa10e210 */ /* 0x001fca0007fbe0ff */
[----:B------:R-:W-:Y:S01]  /*7a000*/  @!P6 IMAD.X R17, R171, 0x1, R17, P5 ;  /* 0x00000001ab11e824 */ /* 0x000fe200028e0611 */
[----:B------:R-:W-:-:S13]  /*7a010*/  ISETP.LT.OR P5, PT, R31, 0x10a, !P0 ;  /* 0x0000010a1f00780c */ /* 0x000fda00047a1670 */
[----:B------:R-:W3:Y:S01]  /*7a020*/  @!P5 LDG.E.U8 R18, desc[UR30][R28.64+0x109] ;  /* 0x0001091e1c12d981 */ /* 0x000ee2000c1e1100 */
[----:B------:R-:W-:Y:S02]  /*7a030*/  ISETP.LT.OR P6, PT, R31, 0x111, !P1 ;  /* 0x000001111f00780c */ /* 0x000fe40004fc1670 */
[----:B---3--:R-:W-:-:S04]  /*7a040*/  LOP3.LUT R18, R18, 0xff, RZ, 0xc0, !PT ;  /* 0x000000ff12127812 */ /* 0x008fc800078ec0ff */
[----:B------:R-:W-:-:S05]  /*7a050*/  F2FP.F16.E4M3.UNPACK_B R18, R18 ;  /* 0x00000012ff12723e */ /* 0x000fca00020006ff */
[----:B------:R-:W-:-:S05]  /*7a060*/  HADD2.F32 R18, -RZ, R18.H0_H0 ;  /* 0x20000012ff127230 */ /* 0x000fca0000004100 */
[----:B------:R-:W-:-:S04]  /*7a070*/  FMUL R18, R18, UR26 ;  /* 0x0000001a12127c20 */ /* 0x000fc80008400000 */
[----:B------:R-:W-:Y:S02]  /*7a080*/  FFMA R18, R196, UR27, R18 ;  /* 0x0000001bc4127c23 */ /* 0x000fe40008000012 */
[----:B------:R-:W3:Y:S03]  /*7a090*/  LDL.LU R196, [R1+0x18b4] ;  /* 0x0018b40001c47983 */ /* 0x000ee60000300800 */
[----:B------:R-:W-:-:S05]  /*7a0a0*/  F2FP.SATFINITE.E4M3.F32.PACK_AB_MERGE_C R18, RZ, R18, RZ ;  /* 0x00000012ff12723e */ /* 0x000fca00048070ff */
[----:B------:R0:W-:Y:S02]  /*7a0b0*/  @!P5 STG.E.U8 desc[UR30][R16.64+0x109], R18 ;  /* 0x000109121000d986 */ /* 0x0001e4000c10111e */
[----:B0-----:R-:W-:-:S06]  /*7a0c0*/  PRMT R16, RZ, 0x7610, R16 ;  /* 0x00007610ff107816 */ /* 0x001fcc0000000010 */
[----:B------:R-:W4:Y:S01]  /*7a0d0*/  @!P6 LDG.E.U8 R16, desc[UR30][R22.64+0x110] ;  /* 0x0001101e1610e981 */ /* 0x000f22000c1e1100 */
[----:B------:R-:W-:Y:S02]  /*7a0e0*/  ISETP.LT.OR P5, PT, R31, 0x112, !P1 ;  /* 0x000001121f00780c */ /* 0x000fe40004fa1670 */
        /* <DEDUP_REMOVED lines=9> */
[----:B------:R-:W-:Y:S02]  /*7a180*/  ISETP.LT.OR P6, PT, R31, 0x111, !P0 ;  /* 0x000001111f00780c */ /* 0x000fe400047c1670 */
        /* <DEDUP_REMOVED lines=8> */
[----:B------:R0:W-:Y:S02]  /*7a210*/  @!P5 STG.E.U8 desc[UR30][R202.64+0x111], R16 ;  /* 0x00011110ca00d986 */ /* 0x0001e4000c10111e */
[----:B0-----:R-:W0:Y:S02]  /*7a220*/  @!P6 LDC.64 R16, c[0x0][0x5c0] ;  /* 0x00017000ff10eb82 */ /* 0x001e240000000a00 */
[----:B0-----:R-:W-:-:S05]  /*7a230*/  @!P6 IADD3 R16, P5, R198, R16, RZ ;  /* 0x00000010c610e210 */ /* 0x001fca0007fbe0ff */
[----:B--2---:R-:W-:Y:S01]  /*7a240*/  @!P6 IMAD.X R17, R197, 0x1, R17, P5 ;  /* 0x00000001c511e824 */ /* 0x004fe200028e0611 */
[C---:B------:R-:W-:Y:S01]  /*7a250*/  ISETP.LT.OR P5, PT, R31.reuse, 0x111, !P0 ;  /* 0x000001111f00780c */ /* 0x040fe200047a1670 */
[----:B------:R-:W2:Y:S01]  /*7a260*/  LDL.LU R197, [R1+0x18bc] ;  /* 0x0018bc0001c57983 */ /* 0x000ea20000300800 */
[----:B------:R-:W-:-:S03]  /*7a270*/  ISETP.LT.OR P6, PT, R31, 0x112, !P0 ;  /* 0x000001121f00780c */ /* 0x000fc600047c1670 */
[----:B------:R-:W2:Y:S08]  /*7a280*/  LDL.LU.64 R120, [R1+0x188] ;  /* 0x0001880001787983 */ /* 0x000eb00000300a00 */
[----:B------:R-:W3:Y:S02]  /*7a290*/  @!P5 LDG.E.U8 R18, desc[UR30][R28.64+0x110] ;  /* 0x0001101e1c12d981 */ /* 0x000ee4000c1e1100 */
[----:B---3--:R-:W-:-:S04]  /*7a2a0*/  LOP3.LUT R18, R18, 0xff, RZ, 0xc0, !PT ;  /* 0x000000ff12127812 */ /* 0x008fc800078ec0ff */
[----:B------:R-:W-:-:S05]  /*7a2b0*/  F2FP.F16.E4M3.UNPACK_B R18, R18 ;  /* 0x00000012ff12723e */ /* 0x000fca00020006ff */
[----:B------:R-:W-:-:S05]  /*7a2c0*/  HADD2.F32 R18, -RZ, R18.H0_H0 ;  /* 0x20000012ff127230 */ /* 0x000fca0000004100 */
[----:B------:R-:W-:-:S04]  /*7a2d0*/  FMUL R18, R18, UR26 ;  /* 0x0000001a12127c20 */ /* 0x000fc80008400000 */
[----:B------:R-:W-:Y:S02]  /*7a2e0*/  FFMA R18, R196, UR27, R18 ;  /* 0x0000001bc4127c23 */ /* 0x000fe40008000012 */
[----:B------:R-:W3:Y:S04]  /*7a2f0*/  LDL.LU R196, [R1+0x18c0] ;  /* 0x0018c00001c47983 */ /* 0x000ee80000300800 */
[----:B------:R-:W3:Y:S04]  /*7a300*/  LDL.LU.64 R200, [R1+0x180] ;  /* 0x0001800001c87983 */ /* 0x000ee80000300a00 */
[----:B------:R-:W3:Y:S01]  /*7a310*/  LDL.LU R202, [R1+0x504] ;  /* 0x0005040001ca7983 */ /* 0x000ee20000300800 */
[----:B------:R-:W-:-:S03]  /*7a320*/  F2FP.SATFINITE.E4M3.F32.PACK_AB_MERGE_C R18, RZ, R18, RZ ;  /* 0x00000012ff12723e */ /* 0x000fc600048070ff */
[----:B------:R-:W3:Y:S04]  /*7a330*/  LDL.LU R203, [R1+0x508] ;  /* 0x0005080001cb7983 */ /* 0x000ee80000300800 */
[----:B------:R-:W3:Y:S04]  /*7a340*/  LDL.LU R198, [R1+0x18c4] ;  /* 0x0018c40001c67983 */ /* 0x000ee80000300800 */
[----:B------:R0:W-:Y:S02]  /*7a350*/  @!P5 STG.E.U8 desc[UR30][R16.64+0x110], R18 ;  /* 0x000110121000d986 */ /* 0x0001e4000c10111e */
[----:B0-----:R-:W0:Y:S01]  /*7a360*/  @!P6 LDC.64 R16, c[0x0][0x5c0] ;  /* 0x00017000ff10eb82 */ /* 0x001e220000000a00 */
[----:B------:R-:W-:-:S02]  /*7a370*/  PRMT R18, RZ, 0x7610, R18 ;  /* 0x00007610ff127816 */ /* 0x000fc40000000012 */
[----:B0-----:R-:W-:-:S05]  /*7a380*/  @!P6 IADD3 R16, P5, R76, R16, RZ ;  /* 0x000000104c10e210 */ /* 0x001fca0007fbe0ff */
[----:B------:R-:W-:Y:S01]  /*7a390*/  @!P6 IMAD.X R17, R77, 0x1, R17, P5 ;  /* 0x000000014d11e824 */ /* 0x000fe200028e0611 */
[----:B------:R-:W-:-:S13]  /*7a3a0*/  ISETP.LT.OR P5, PT, R31, 0x112, !P0 ;  /* 0x000001121f00780c */ /* 0x000fda00047a1670 */
[----:B------:R-:W4:Y:S01]  /*7a3b0*/  @!P5 LDG.E.U8 R18, desc[UR30][R28.64+0x111] ;  /* 0x0001111e1c12d981 */ /* 0x000f22000c1e1100 */
[----:B------:R-:W-:Y:S02]  /*7a3c0*/  ISETP.LT.OR P6, PT, R31, 0x119, !P1 ;  /* 0x000001191f00780c */ /* 0x000fe40004fc1670 */
        /* <DEDUP_REMOVED lines=8> */
[----:B0-----:R-:W-:-:S06]  /*7a450*/  PRMT R16, RZ, 0x7610, R16 ;  /* 0x00007610ff107816 */ /* 0x001fcc0000000010 */
[----:B------:R-:W2:Y:S01]  /*7a460*/  @!P6 LDG.E.U8 R16, desc[UR30][R22.64+0x118] ;  /* 0x0001181e1610e981 */ /* 0x000ea2000c1e1100 */
[----:B------:R-:W-:Y:S02]  /*7a470*/  ISETP.LT.OR P5, PT, R31, 0x11a, !P1 ;  /* 0x0000011a1f00780c */ /* 0x000fe40004fa1670 */
        /* <DEDUP_REMOVED lines=20> */
[----:B0-----:R-:W0:Y:S02]  /*7a5c0*/  @!P6 LDC.64 R16, c[0x0][0x5c0] ;  /* 0x00017000ff10eb82 */ /* 0x001e240000000a00 */
[----:B------:R-:W3:Y:S01]  /*7a5d0*/  LDL.LU R201, [R1+0x18cc] ;  /* 0x0018cc0001c97983 */ /* 0x000ee20000300800 */
[----:B0-----:R-:W-:-:S05]  /*7a5e0*/  @!P6 IADD3 R16, P5, R202, R16, RZ ;  /* 0x00000010ca10e210 */ /* 0x001fca0007fbe0ff */
[----:B------:R-:W-:Y:S01]  /*7a5f0*/  @!P6 IMAD.X R17, R203, 0x1, R17, P5 ;  /* 0x00000001cb11e824 */ /* 0x000fe200028e0611 */
[----:B------:R-:W-:Y:S01]  /*7a600*/  ISETP.LT.OR P5, PT, R31, 0x119, !P0 ;  /* 0x000001191f00780c */ /* 0x000fe200047a1670 */
[----:B------:R-:W3:-:S12]  /*7a610*/  LDL.LU.64 R202, [R1+0x1a0] ;  /* 0x0001a00001ca7983 */ /* 0x000ed80000300a00 */
[----:B------:R-:W4:Y:S01]  /*7a620*/  @!P5 LDG.E.U8 R18, desc[UR30][R28.64+0x118] ;  /* 0x0001181e1c12d981 */ /* 0x000f22000c1e1100 */
        /* <DEDUP_REMOVED lines=11> */
[----:B--2---:R-:W-:Y:S01]  /*7a6e0*/  @!P6 IMAD.X R17, R197, 0x1, R17, P5 ;  /* 0x00000001c511e824 */ /* 0x004fe200028e0611 */
[C---:B------:R-:W-:Y:S01]  /*7a6f0*/  ISETP.LT.OR P5, PT, R31.reuse, 0x11a, !P0 ;  /* 0x0000011a1f00780c */ /* 0x040fe200047a1670 */
[----:B------:R-:W2:Y:S01]  /*7a700*/  LDL.LU R197, [R1+0x18d0] ;  /* 0x0018d00001c57983 */ /* 0x000ea20000300800 */
[----:B------:R-:W-:-:S03]  /*7a710*/  ISETP.LT.OR P6, PT, R31, 0x121, !P1 ;  /* 0x000001211f00780c */ /* 0x000fc60004fc1670 */
[----:B------:R-:W4:Y:S08]  /*7a720*/  LDL.LU.64 R198, [R1+0x198] ;  /* 0x0001980001c67983 */ /* 0x000f300000300a00 */
[----:B------:R-:W3:Y:S02]  /*7a730*/  @!P5 LDG.E.U8 R18, desc[UR30][R28.64+0x119] ;  /* 0x0001191e1c12d981 */ /* 0x000ee4000c1e1100 */
        /* <DEDUP_REMOVED lines=19> */
[----:B------:R-:W2:Y:S01]  /*7a870*/  @!P5 LDG.E.U8 R16, desc[UR30][R22.64+0x121] ;  /* 0x0001211e1610d981 */ /* 0x000ea2000c1e1100 */
[----:B------:R-:W-:Y:S02]  /*7a880*/  ISETP.LT.OR P6, PT, R31, 0x121, !P0 ;  /* 0x000001211f00780c */ /* 0x000fe400047c1670 */
[----:B0-----:R-:W-:Y:S02]  /*7a890*/  PRMT R18, RZ, 0x7610, R18 ;  /* 0x00007610ff127816 */ /* 0x001fe40000000012 */
[----:B--2---:R-:W-:-:S04]  /*7a8a0*/  LOP3.LUT R16, R16, 0xff, RZ, 0xc0, !PT ;  /* 0x000000ff10107812 */ /* 0x004fc800078ec0ff */
[----:B------:R-:W-:-:S05]  /*7a8b0*/  F2FP.F16.E4M3.UNPACK_B R16, R16 ;  /* 0x00000010ff10723e */ /* 0x000fca00020006ff */
[----:B------:R-:W-:-:S05]  /*7a8c0*/  HADD2.F32 R16, -RZ, R16.H0_H0 ;  /* 0x20000010ff107230 */ /* 0x000fca0000004100 */
[----:B------:R-:W-:-:S04]  /*7a8d0*/  FMUL R16, R16, UR26 ;  /* 0x0000001a10107c20 */ /* 0x000fc80008400000 */
[----:B------:R-:W-:Y:S02]  /*7a8e0*/  FFMA R16, R197, UR27, R16 ;  /* 0x0000001bc5107c23 */ /* 0x000fe40008000010 */
[----:B------:R-:W2:Y:S04]  /*7a8f0*/  LDL.LU R197, [R1+0x18d8] ;  /* 0x0018d80001c57983 */ /* 0x000ea80000300800 */
[----:B------:R-:W2:Y:S04]  /*7a900*/  LDL.LU R121, [R1+0x18dc] ;  /* 0x0018dc0001797983 */ /* 0x000ea80000300800 */
[----:B------:R-:W2:Y:S01]  /*7a910*/  LDL.LU.64 R200, [R1+0x1b0] ;  /* 0x0001b00001c87983 */ /* 0x000ea20000300a00 */
[----:B------:R-:W-:-:S05]  /*7a920*/  F2FP.SATFINITE.E4M3.F32.PACK_AB_MERGE_C R16, RZ, R16, RZ ;  /* 0x00000010ff10723e */ /* 0x000fca00048070ff */
[----:B----4-:R0:W-:Y:S02]  /*7a930*/  @!P5 STG.E.U8 desc[UR30][R198.64+0x121], R16 ;  /* 0x00012110c600d986 */ /* 0x0101e4000c10111e */
[----:B0-----:R-:W0:Y:S02]  /*7a940*/  @!P6 LDC.64 R16, c[0x0][0x5c0] ;  /* 0x00017000ff10eb82 */ /* 0x001e240000000a00 */
        /* <DEDUP_REMOVED lines=9> */
[----:B---3--:R-:W-:Y:S02]  /*7a9e0*/  FFMA R18, R196, UR27, R18 ;  /* 0x0000001bc4127c23 */ /* 0x008fe40008000012 */
[----:B------:R-:W3:Y:S04]  /*7a9f0*/  LDL.LU R196, [R1+0x18e0] ;  /* 0x0018e00001c47983 */ /* 0x000ee80000300800 */
[----:B------:R-:W4:Y:S04]  /*7aa00*/  LDL.LU.64 R202, [R1+0x1a8] ;  /* 0x0001a80001ca7983 */ /* 0x000f280000300a00 */
[----:B------:R-:W4:Y:S01]  /*7aa10*/  LDL.LU R198, [R1+0x514] ;  /* 0x0005140001c67983 */ /* 0x000f220000300800 */
[----:B------:R-:W-:-:S03]  /*7aa20*/  F2FP.SATFINITE.E4M3.F32.PACK_AB_MERGE_C R18, RZ, R18, RZ ;  /* 0x00000012ff12723e */ /* 0x000fc600048070ff */
[----:B------:R-:W4:Y:S04]  /*7aa30*/  LDL.LU R199, [R1+0x518] ;  /* 0x0005180001c77983 */ /* 0x000f280000300800 */
[----:B------:R0:W-:Y:S02]  /*7aa40*/  @!P5 STG.E.U8 desc[UR30][R16.64+0x120], R18 ;  /* 0x000120121000d986 */ /* 0x0001e4000c10111e */
[----:B0-----:R-:W0:Y:S01]  /*7aa50*/  @!P6 LDC.64 R16, c[0x0][0x5c0] ;  /* 0x00017000ff10eb82 */ /* 0x001e220000000a00 */
[----:B------:R-:W-:Y:S02]  /*7aa60*/  PRMT R18, RZ, 0x7610, R18 ;  /* 0x00007610ff127816 */ /* 0x000fe40000000012 */
[----:B0-----:R-:W-:-:S05]  /*7aa70*/  @!P6 IADD3 R16, P5, R172, R16, RZ ;  /* 0x00000010ac10e210 */ /* 0x001fca0007fbe0ff */
[----:B------:R-:W-:Y:S01]  /*7aa80*/  @!P6 IMAD.X R17, R173, 0x1, R17, P5 ;  /* 0x00000001ad11e824 */ /* 0x000fe200028e0611 */
[----:B------:R-:W-:-:S13]  /*7aa90*/  ISETP.LT.OR P5, PT, R31, 0x122, !P0 ;  /* 0x000001221f00780c */ /* 0x000fda00047a1670 */
        /* <DEDUP_REMOVED lines=413> */
[----:B------:R-:W2:Y:S01]  /*7c470*/  @!P5 LDG.E.U8 R16, desc[UR30][R22.64+0x161] ;  /* 0x0001611e1610d981 */ /* 0x000ea2000c1e1100 */
[----:B------:R-:W-:Y:S02]  /*7c480*/  ISETP.LT.OR P6, PT, R31, 0x161, !P0 ;  /* 0x000001611f00780c */ /* 0x000fe400047c1670 */
[----:B------:R-:W-:Y:S02]  /*7c490*/  PRMT R18, RZ, 0x7610, R18 ;  /* 0x00007610ff127816 */ /* 0x000fe40000000012 */
[----:B--2---:R-:W-:-:S04]  /*7c4a0*/  LOP3.LUT R16, R16, 0xff, RZ, 0xc0, !PT ;  /* 0x000000ff10107812 */ /* 0x004fc800078ec0ff */
[----:B------:R-:W-:-:S05]  /*7c4b0*/  F2FP.F16.E4M3.UNPACK_B R16, R16 ;  /* 0x00000010ff10723e */ /* 0x000fca00020006ff */
[----:B------:R-:W-:-:S05]  /*7c4c0*/  HADD2.F32 R16, -RZ, R16.H0_H0 ;  /* 0x20000010ff107230 */ /* 0x000fca0000004100 */
[----:B------:R-:W-:-:S04]  /*7c4d0*/  FMUL R16, R16, UR26 ;  /* 0x0000001a10107c20 */ /* 0x000fc80008400000 */
[----:B------:R-:W-:-:S05]  /*7c4e0*/  FFMA R16, R197, UR27, R16 ;  /* 0x0000001bc5107c23 */ /* 0x000fca0008000010 */
[----:B------:R-:W-:-:S05]  /*7c4f0*/  F2FP.SATFINITE.E4M3.F32.PACK_AB_MERGE_C R16, RZ, R16, RZ ;  /* 0x00000010ff10723e */ /* 0x000fca00048070ff */
[----:B----4-:R0:W-:Y:S02]  /*7c500*/  @!P5 STG.E.U8 desc[UR30][R198.64+0x161], R16 ;  /* 0x00016110c600d986 */ /* 0x0101e4000c10111e */
[----:B0-----:R-:W0:Y:S02]  /*7c510*/  @!P6 LDC.64 R16, c[0x0][0x5c0] ;  /* 0x00017000ff10eb82 */ /* 0x001e240000000a00 */
[----:B------:R-:W2:Y:S04]  /*7c520*/  LDL.LU R199, [R1+0x1958] ;  /* 0x0019580001c77983 */ /* 0x000ea80000300800 */
[----:B------:R-:W4:Y:S04]  /*7c530*/  LDL.LU R197, [R1+0x195c] ;  /* 0x00195c0001c57983 */ /* 0x000f280000300800 */
[----:B------:R-:W4:Y:S01]  /*7c540*/  LDL.LU.64 R120, [R1+0x248] ;  /* 0x0002480001787983 */ /* 0x000f220000300a00 */
        /* <DEDUP_REMOVED lines=39> */
[----:B------:R-:W-:Y:S01]  /*7c7c0*/  FFMA R16, R197, UR27, R16 ;  /* 0x0000001bc5107c23 */ /* 0x000fe20008000010 */
[----:B------:R-:W-:Y:S01]  /*7c7d0*/  PRMT R18, RZ, 0x7610, R18 ;  /* 0x00007610ff127816 */ /* 0x000fe20000000012 */
[----:B------:R-:W4:Y:S03]  /*7c7e0*/  LDL.LU R197, [R1+0x560] ;  /* 0x0005600001c57983 */ /* 0x000f260000300800 */
        /* <DEDUP_REMOVED lines=13> */
[----:B------:R0:W-:Y:S02]  /*7c8c0*/  @!P5 STG.E.U8 desc[UR30][R200.64+0x169], R16 ;  /* 0x00016910c800d986 */ /* 0x0001e4000c10111e */
[----:B0-----:R-:W0:Y:S02]  /*7c8d0*/  @!P6 LDC.64 R16, c[0x0][0x5c0] ;  /* 0x00017000ff10eb82 */ /* 0x001e240000000a00 */
[----:B------:R-:W3:Y:S01]  /*7c8e0*/  LDL.LU.64 R200, [R1+0x258] ;  /* 0x0002580001c87983 */ /* 0x000ee20000300a00 */
        /* <DEDUP_REMOVED lines=14> */
[----:B0-----:R-:W-:Y:S02]  /*7c9d0*/  @!P6 IADD3 R16, P5, R199, R16, RZ ;  /* 0x00000010c710e210 */ /* 0x001fe40007fbe0ff */
[----:B------:R-:W2:Y:S04]  /*7c9e0*/  LDL.LU R199, [R1+0x1970] ;  /* 0x0019700001c77983 */ /* 0x000ea80000300800 */
[----:B------:R-:W2:Y:S01]  /*7c9f0*/  LDL.LU.64 R202, [R1+0x250] ;  /* 0x0002500001ca7983 */ /* 0x000ea20000300a00 */
[----:B----4-:R-:W-:Y:S01]  /*7ca00*/  @!P6 IMAD.X R17, R197, 0x1, R17, P5 ;  /* 0x00000001c511e824 */ /* 0x010fe200028e0611 */
[----:B------:R-:W-:-:S02]  /*7ca10*/  ISETP.LT.OR P5, PT, R31, 0x16a, !P0 ;  /* 0x0000016a1f00780c */ /* 0x000fc400047a1670 */
[----:B------:R-:W4:Y:S01]  /*7ca20*/  LDL.LU R198, [R1+0x564] ;  /* 0x0005640001c67983 */ /* 0x000f220000300800 */
[----:B------:R-:W-:-:S03]  /*7ca30*/  ISETP.LT.OR P6, PT, R31, 0x171, !P1 ;  /* 0x000001711f00780c */ /* 0x000fc60004fc1670 */
[----:B------:R-:W4:Y:S07]  /*7ca40*/  LDL.LU R197, [R1+0x568] ;  /* 0x0005680001c57983 */ /* 0x000f2e0000300800 */
        /* <DEDUP_REMOVED lines=31> */
[----:B0-----:R-:W4:Y:S02]  /*7cc40*/  @!P6 LDC.64 R16, c[0x0][0x5c0] ;  /* 0x00017000ff10eb82 */ /* 0x001f240000000a00 */
[----:B----4-:R-:W-:-:S05]  /*7cc50*/  @!P6 IADD3 R16, P5, R198, R16, RZ ;  /* 0x00000010c610e210 */ /* 0x010fca0007fbe0ff */
[----:B------:R-:W-:Y:S01]  /*7cc60*/  @!P6 IMAD.X R17, R197, 0x1, R17, P5 ;  /* 0x00000001c511e824 */ /* 0x000fe200028e0611 */
[C---:B------:R-:W-:Y:S01]  /*7cc70*/  ISETP.LT.OR P5, PT, R31.reuse, 0x171, !P0 ;  /* 0x000001711f00780c */ /* 0x040fe200047a1670 */
[----:B------:R-:W4:Y:S01]  /*7cc80*/  LDL.LU R197, [R1+0x197c] ;  /* 0x00197c0001c57983 */ /* 0x000f220000300800 */
        /* <DEDUP_REMOVED lines=71> */
[----:B----4-:R-:W-:Y:S01]  /*7d100*/  @!P6 IMAD.X R17, R197, 0x1, R17, P5 ;  /* 0x00000001c511e824 */ /* 0x010fe200028e0611 */
        /* <DEDUP_REMOVED lines=94> */
[----:B0-----:R-:W-:-:S03]  /*7d6f0*/  @!P6 IADD3 R16, P5, R203, R16, RZ ;  /* 0x00000010cb10e210 */ /* 0x001fc60007fbe0ff */
[----:B------:R-:W3:Y:S02]  /*7d700*/  LDL.LU.64 R202, [R1+0x2a8] ;  /* 0x0002a80001ca7983 */ /* 0x000ee40000300a00 */
        /* <DEDUP_REMOVED lines=11> */
[----:B0-----:R-:W4:Y:S01]  /*7d7c0*/  @!P6 LDC.64 R16, c[0x0][0x5c0] ;  /* 0x00017000ff10eb82 */ /* 0x001f220000000a00 */
[----:B------:R-:W-:Y:S02]  /*7d7d0*/  PRMT R18, RZ, 0x7610, R18 ;  /* 0x00007610ff127816 */ /* 0x000fe40000000012 */
[----:B----4-:R-:W-:-:S05]  /*7d7e0*/  @!P6 IADD3 R16, P5, R197, R16, RZ ;  /* 0x00000010c510e210 */ /* 0x010fca0007fbe0ff */
[----:B------:R-:W-:Y:S01]  /*7d7f0*/  @!P6 IMAD.X R17, R0, 0x1, R17, P5 ;  /* 0x000000010011e824 */ /* 0x000fe200028e0611 */
[C---:B------:R-:W-:Y:S01]  /*7d800*/  ISETP.LT.OR P5, PT, R31.reuse, 0x18a, !P0 ;  /* 0x0000018a1f00780c */ /* 0x040fe200047a1670 */
[----:B------:R0:W5:Y:S01]  /*7d810*/  LDL.LU R0, [R1+0x1d1c] ;  /* 0x001d1c0001007983 */ /* 0x0001620000300800 */
[----:B------:R-:W-:-:S03]  /*7d820*/  ISETP.LT.OR P6, PT, R31, 0x191, !P1 ;  /* 0x000001911f00780c */ /* 0x000fc60004fc1670 */
[----:B------:R-:W2:Y:S04]  /*7d830*/  LDL.LU R197, [R1+0x19b0] ;  /* 0x0019b00001c57983 */ /* 0x000ea80000300800 */
[----:B------:R-:W4:Y:S04]  /*7d840*/  LDL.LU.64 R198, [R1+0x2a0] ;  /* 0x0002a00001c67983 */ /* 0x000f280000300a00 */
        /* <DEDUP_REMOVED lines=9> */
[----:B-1----:R-:W-:-:S06]  /*7d8e0*/  PRMT R16, RZ, 0x7610, R16 ;  /* 0x00007610ff107816 */ /* 0x002fcc0000000010 */
        /* <DEDUP_REMOVED lines=9> */
[----:B-1----:R-:W-:-:S06]  /*7d980*/  PRMT R16, RZ, 0x7610, R16 ;  /* 0x00007610ff107816 */ /* 0x002fcc0000000010 */
        /* <DEDUP_REMOVED lines=10> */
[----:B----4-:R1:W-:Y:S02]  /*7da30*/  @!P5 STG.E.U8 desc[UR30][R198.64+0x191], R16 ;  /* 0x00019110c600d986 */ /* 0x0103e4000c10111e */
[----:B-1----:R-:W1:Y:S02]  /*7da40*/  @!P6 LDC.64 R16, c[0x0][0x5c0] ;  /* 0x00017000ff10eb82 */ /* 0x002e640000000a00 */
[----:B-1----:R-:W-:Y:S02]  /*7da50*/  @!P6 IADD3 R16, P5, R5, R16, RZ ;  /* 0x000000100510e210 */ /* 0x002fe40007fbe0ff */
[----:B------:R0:W5:Y:S03]  /*7da60*/  LDL.LU R5, [R1+0x1d18] ;  /* 0x001d180001057983 */ /* 0x0001660000300800 */
[----:B------:R-:W-:Y:S01]  /*7da70*/  @!P6 IMAD.X R17, R30, 0x1, R17, P5 ;  /* 0x000000011e11e824 */ /* 0x000fe200028e0611 */
[C---:B------:R-:W-:Y:S01]  /*7da80*/  ISETP.LT.OR P5, PT, R31.reuse, 0x191, !P0 ;  /* 0x000001911f00780c */ /* 0x040fe200047a1670 */
[----:B------:R-:W4:Y:S01]  /*7da90*/  LDL.LU R30, [R1+0x1d14] ;  /* 0x001d1400011e7983 */ /* 0x000f220000300800 */
[----:B------:R-:W-:-:S03]  /*7daa0*/  ISETP.LT.OR P6, PT, R31, 0x192, !P0 ;  /* 0x000001921f00780c */ /* 0x000fc600047c1670 */
[----:B------:R-:W4:Y:S04]  /*7dab0*/  LDL.LU R201, [R1+0x19bc] ;  /* 0x0019bc0001c97983 */ /* 0x000f280000300800 */
[----:B------:R-:W4:Y:S04]  /*7dac0*/  LDL.LU.64 R202, [R1+0x2b8] ;  /* 0x0002b80001ca7983 */ /* 0x000f280000300a00 */
[----:B------:R-:W3:Y:S02]  /*7dad0*/  @!P5 LDG.E.U8 R18, desc[UR30][R28.64+0x190] ;  /* 0x0001901e1c12d981 */ /* 0x000ee4000c1e1100 */
[----:B---3--:R-:W-:-:S04]  /*7dae0*/  LOP3.LUT R18, R18, 0xff, RZ, 0xc0, !PT ;  /* 0x000000ff12127812 */ /* 0x008fc800078ec0ff */
[----:B------:R-:W-:-:S05]  /*7daf0*/  F2FP.F16.E4M3.UNPACK_B R18, R18 ;  /* 0x00000012ff12723e */ /* 0x000fca00020006ff */
[----:B------:R-:W-:-:S05]  /*7db00*/  HADD2.F32 R18, -RZ, R18.H0_H0 ;  /* 0x20000012ff127230 */ /* 0x000fca0000004100 */
[----:B------:R-:W-:-:S04]  /*7db10*/  FMUL R18, R18, UR26 ;  /* 0x0000001a12127c20 */ /* 0x000fc80008400000 */
[----:B------:R-:W-:-:S05]  /*7db20*/  FFMA R18, R196, UR27, R18 ;  /* 0x0000001bc4127c23 */ /* 0x000fca0008000012 */
[----:B------:R-:W-:-:S05]  /*7db30*/  F2FP.SATFINITE.E4M3.F32.PACK_AB_MERGE_C R18, RZ, R18, RZ ;  /* 0x00000012ff12723e */ /* 0x000fca00048070ff */
[----:B------:R1:W-:Y:S02]  /*7db40*/  @!P5 STG.E.U8 desc[UR30][R16.64+0x190], R18 ;  /* 0x000190121000d986 */ /* 0x0003e4000c10111e */
[----:B-1----:R-:W1:Y:S01]  /*7db50*/  @!P6 LDC.64 R16, c[0x0][0x5c0] ;  /* 0x00017000ff10eb82 */ /* 0x002e620000000a00 */
[----:B------:R-:W-:Y:S02]  /*7db60*/  PRMT R18, RZ, 0x7610, R18 ;  /* 0x00007610ff127816 */ /* 0x000fe40000000012 */
[----:B-1----:R-:W-:Y:S02]  /*7db70*/  @!P6 IADD3 R16, P5, R38, R16, RZ ;  /* 0x000000102610e210 */ /* 0x002fe40007fbe0ff */
[----:B------:R-:W3:Y:S03]  /*7db80*/  LDL.LU R38, [R1+0x1d10] ;  /* 0x001d100001267983 */ /* 0x000ee60000300800 */
[----:B------:R-:W-:Y:S01]  /*7db90*/  @!P6 IMAD.X R17, R39, 0x1, R17, P5 ;  /* 0x000000012711e824 */ /* 0x000fe200028e0611 */
[C---:B------:R-:W-:Y:S01]  /*7dba0*/  ISETP.LT.OR P5, PT, R31.reuse, 0x192, !P0 ;  /* 0x000001921f00780c */ /* 0x040fe200047a1670 */
[----:B------:R-:W3:Y:S01]  /*7dbb0*/  LDL.LU R39, [R1+0x1d0c] ;  /* 0x001d0c0001277983 */ /* 0x000ee20000300800 */
[----:B------:R-:W-:-:S03]  /*7dbc0*/  ISETP.LT.OR P6, PT, R31, 0x199, !P1 ;  /* 0x000001991f00780c */ /* 0x000fc60004fc1670 */
[----:B------:R-:W3:Y:S04]  /*7dbd0*/  LDL.LU R196, [R1+0x19c0] ;  /* 0x0019c00001c47983 */ /* 0x000ee80000300800 */
[----:B------:R-:W3:Y:S04]  /*7dbe0*/  LDL.LU.64 R198, [R1+0x2b0] ;  /* 0x0002b00001c67983 */ /* 0x000ee80000300a00 */
        /* <DEDUP_REMOVED lines=9> */
[----:B-1----:R-:W-:-:S06]  /*7dc80*/  PRMT R16, RZ, 0x7610, R16 ;  /* 0x00007610ff107816 */ /* 0x002fcc0000000010 */
        /* <DEDUP_REMOVED lines=9> */
[----:B-1----:R-:W-:-:S06]  /*7dd20*/  PRMT R16, RZ, 0x7610, R16 ;  /* 0x00007610ff107816 */ /* 0x002fcc0000000010 */
[----:B------:R-:W4:Y:S01]  /*7dd30*/  @!P5 LDG.E.U8 R16, desc[UR30][R22.64+0x199] ;  /* 0x0001991e1610d981 */ /* 0x000f22000c1e1100 */
[----:B------:R-:W-:Y:S02]  /*7dd40*/  ISETP.LT.OR P6, PT, R31, 0x199, !P0 ;  /* 0x000001991f00780c */ /* 0x000fe400047c1670 */
[----:B------:R-:W-:Y:S02]  /*7dd50*/  PRMT R18, RZ, 0x7610, R18 ;  /* 0x00007610ff127816 */ /* 0x000fe40000000012 */
        /* <DEDUP_REMOVED lines=8> */
[----:B-1----:R-:W1:Y:S02]  /*7dde0*/  @!P6 LDC.64 R16, c[0x0][0x5c0] ;  /* 0x00017000ff10eb82 */ /* 0x002e640000000a00 */
[----:B-1----:R-:W-:Y:S02]  /*7ddf0*/  @!P6 IADD3 R16, P5, R36, R16, RZ ;  /* 0x000000102410e210 */ /* 0x002fe40007fbe0ff */
[----:B------:R-:W4:Y:S03]  /*7de00*/  LDL.LU R36, [R1+0x1d08] ;  /* 0x001d080001247983 */ /* 0x000f260000300800 */
[----:B------:R-:W-:Y:S01]  /*7de10*/  @!P6 IMAD.X R17, R37, 0x1, R17, P5 ;  /* 0x000000012511e824 */ /* 0x000fe200028e0611 */
[C---:B------:R-:W-:Y:S01]  /*7de20*/  ISETP.LT.OR P5, PT, R31.reuse, 0x199, !P0 ;  /* 0x000001991f00780c */ /* 0x040fe200047a1670 */
[----:B------:R-:W4:Y:S01]  /*7de30*/  LDL.LU R37, [R1+0x1d04] ;  /* 0x001d040001257983 */ /* 0x000f220000300800 */
[----:B------:R-:W-:-:S03]  /*7de40*/  ISETP.LT.OR P6, PT, R31, 0x19a, !P0 ;  /* 0x0000019a1f00780c */ /* 0x000fc600047c1670 */
[----:B------:R-:W4:Y:S04]  /*7de50*/  LDL.LU R201, [R1+0x19cc] ;  /* 0x0019cc0001c97983 */ /* 0x000f280000300800 */
[----:B------:R-:W4:Y:S04]  /*7de60*/  LDL.LU.64 R202, [R1+0x2d0] ;  /* 0x0002d00001ca7983 */ /* 0x000f280000300a00 */
[----:B------:R-:W2:Y:S02]  /*7de70*/  @!P5 LDG.E.U8 R18, desc[UR30][R28.64+0x198] ;  /* 0x0001981e1c12d981 */ /* 0x000ea4000c1e1100 */
[----:B--2---:R-:W-:-:S04]  /*7de80*/  LOP3.LUT R18, R18, 0xff, RZ, 0xc0, !PT ;  /* 0x000000ff12127812 */ /* 0x004fc800078ec0ff */
        /* <DEDUP_REMOVED lines=9> */
[----:B------:R-:W2:Y:S03]  /*7df20*/  LDL.LU R15, [R1+0x1d00] ;  /* 0x001d0000010f7983 */ /* 0x000ea60000300800 */
[----:B------:R-:W-:Y:S01]  /*7df30*/  @!P6 IMAD.X R17, R14, 0x1, R17, P5 ;  /* 0x000000010e11e824 */ /* 0x000fe200028e0611 */
[C---:B------:R-:W-:Y:S01]  /*7df40*/  ISETP.LT.OR P5, PT, R31.reuse, 0x19a, !P0 ;  /* 0x0000019a1f00780c */ /* 0x040fe200047a1670 */
[----:B------:R-:W2:Y:S01]  /*7df50*/  LDL.LU R14, [R1+0x1cfc] ;  /* 0x001cfc00010e7983 */ /* 0x000ea20000300800 */
[----:B------:R-:W-:-:S03]  /*7df60*/  ISETP.LT.OR P6, PT, R31, 0x1a1, !P1 ;  /* 0x000001a11f00780c */ /* 0x000fc60004fc1670 */
[----:B------:R-:W2:Y:S04]  /*7df70*/  LDL.LU R197, [R1+0x19d0] ;  /* 0x0019d00001c57983 */ /* 0x000ea80000300800 */
[----:B------:R-:W2:Y:S04]  /*7df80*/  LDL.LU.64 R198, [R1+0x2c8] ;  /* 0x0002c80001c67983 */ /* 0x000ea80000300a00 */
        /* <DEDUP_REMOVED lines=45> */
[----:B------:R-:W-:Y:S02]  /*7e260*/  FFMA R18, R196, UR27, R18 ;  /* 0x0000001bc4127c23 */ /* 0x000fe40008000012 */
[----:B------:R-:W3:Y:S04]  /*7e270*/  LDL.LU R196, [R1+0x19e0] ;  /* 0x0019e00001c47983 */ /* 0x000ee80000300800 */
[----:B------:R-:W3:Y:S01]  /*7e280*/  LDL.LU.64 R198, [R1+0x2d8] ;  /* 0x0002d80001c67983 */ /* 0x000ee20000300a00 */
[----:B------:R-:W-:-:S05]  /*7e290*/  F2FP.SATFINITE.E4M3.F32.PACK_AB_MERGE_C R18, RZ, R18, RZ ;  /* 0x00000012ff12723e */ /* 0x000fca00048070ff */
[----:B------:R1:W-:Y:S02]  /*7e2a0*/  @!P5 STG.E.U8 desc[UR30][R16.64+0x1a0], R18 ;  /* 0x0001a0121000d986 */ /* 0x0003e4000c10111e */
[----:B-1----:R-:W1:Y:S01]  /*7e2b0*/  @!P6 LDC.64 R16, c[0x0][0x5c0] ;  /* 0x00017000ff10eb82 */ /* 0x002e620000000a00 */
[----:B------:R-:W-:Y:S02]  /*7e2c0*/  PRMT R18, RZ, 0x7610, R18 ;  /* 0x00007610ff127816 */ /* 0x000fe40000000012 */
[----:B-1----:R-:W-:-:S05]  /*7e2d0*/  @!P6 IADD3 R16, P5, R190, R16, RZ ;  /* 0x00000010be10e210 */ /* 0x002fca0007fbe0ff */
        /* <DEDUP_REMOVED lines=227> */
[----:B-1----:R-:W-:-:S05]  /*7f110*/  @!P6 IADD3 R16, P5, R194, R16, RZ ;  /* 0x00000010c210e210 */ /* 0x002fca0007fbe0ff */
        /* <DEDUP_REMOVED lines=25> */
[----:B-1----:R-:W-:Y:S02]  /*7f2b0*/  PRMT R16, RZ, 0x7610, R16 ;  /* 0x00007610ff107816 */ /* 0x002fe40000000010 */
[----:B------:R-:W-:Y:S01]  /*7f2c0*/  PRMT R18, RZ, 0x7610, R18 ;  /* 0x00007610ff127816 */ /* 0x000fe20000000012 */
[----:B------:R-:W4:Y:S04]  /*7f2d0*/  LDL.LU R199, [R1+0x1a28] ;  /* 0x001a280001c77983 */ /* 0x000f280000300800 */
[----:B------:R-:W3:Y:S01]  /*7f2e0*/  @!P5 LDG.E.U8 R16, desc[UR30][R22.64+0x1c9] ;  /* 0x0001c91e1610d981 */ /* 0x000ee2000c1e1100 */
[----:B------:R-:W-:-:S02]  /*7f2f0*/  ISETP.LT.OR P6, PT, R31, 0x1c9, !P0 ;  /* 0x000001c91f00780c */ /* 0x000fc400047c1670 */
[----:B---3--:R-:W-:-:S04]  /*7f300*/  LOP3.LUT R16, R16, 0xff, RZ, 0xc0, !PT ;  /* 0x000000ff10107812 */ /* 0x008fc800078ec0ff */
[----:B------:R-:W-:-:S05]  /*7f310*/  F2FP.F16.E4M3.UNPACK_B R16, R16 ;  /* 0x00000010ff10723e */ /* 0x000fca00020006ff */
[----:B------:R-:W-:-:S05]  /*7f320*/  HADD2.F32 R16, -RZ, R16.H0_H0 ;  /* 0x20000010ff107230 */ /* 0x000fca0000004100 */
[----:B------:R-:W-:-:S04]  /*7f330*/  FMUL R16, R16, UR26 ;  /* 0x0000001a10107c20 */ /* 0x000fc80008400000 */
[----:B------:R-:W-:-:S05]  /*7f340*/  FFMA R16, R196, UR27, R16 ;  /* 0x0000001bc4107c23 */ /* 0x000fca0008000010 */
[----:B------:R-:W-:-:S05]  /*7f350*/  F2FP.SATFINITE.E4M3.F32.PACK_AB_MERGE_C R16, RZ, R16, RZ ;  /* 0x00000010ff10723e */ /* 0x000fca00048070ff */
[----:B------:R1:W-:Y:S02]  /*7f360*/  @!P5 STG.E.U8 desc[UR30][R202.64+0x1c9], R16 ;  /* 0x0001c910ca00d986 */ /* 0x0003e4000c10111e */
[----:B-1----:R-:W1:Y:S02]  /*7f370*/  @!P6 LDC.64 R16, c[0x0][0x5c0] ;  /* 0x00017000ff10eb82 */ /* 0x002e640000000a00 */
[----:B-1----:R-:W-:Y:S02]  /*7f380*/  @!P6 IADD3 R16, P5, R165, R16, RZ ;  /* 0x00000010a510e210 */ /* 0x002fe40007fbe0ff */
[----:B------:R-:W3:Y:S03]  /*7f390*/  LDL.LU R165, [R1+0x1cb4] ;  /* 0x001cb40001a57983 */ /* 0x000ee60000300800 */
[----:B------:R-:W-:Y:S01]  /*7f3a0*/  @!P6 IMAD.X R17, R9, 0x1, R17, P5 ;  /* 0x000000010911e824 */ /* 0x000fe200028e0611 */
[C---:B------:R-:W-:Y:S01]  /*7f3b0*/  ISETP.LT.OR P5, PT, R31.reuse, 0x1c9, !P0 ;  /* 0x000001c91f00780c */ /* 0x040fe200047a1670 */
[----:B------:R0:W5:Y:S01]  /*7f3c0*/  LDL.LU R9, [R1+0x1cb0] ;  /* 0x001cb00001097983 */ /* 0x0001620000300800 */
        /* <DEDUP_REMOVED lines=16> */
[----:B------:R0:W5:Y:S01]  /*7f4d0*/  LDL.LU R2, [R1+0x1cac] ;  /* 0x001cac0001027983 */ /* 0x0001620000300800 */
[----:B------:R-:W-:-:S03]  /*7f4e0*/  ISETP.LT.OR P6, PT, R31, 0x1d1, !P1 ;  /* 0x000001d11f00780c */ /* 0x000fc60004fc1670 */
[----:B------:R-:W2:Y:S04]  /*7f4f0*/  LDL.LU R197, [R1+0x1a30] ;  /* 0x001a300001c57983 */ /* 0x000ea80000300800 */
[----:B------:R-:W2:Y:S04]  /*7f500*/  LDL.LU.64 R202, [R1+0x120] ;  /* 0x0001200001ca7983 */ /* 0x000ea80000300a00 */
[----:B------:R-:W4:Y:S02]  /*7f510*/  @!P5 LDG.E.U8 R18, desc[UR30][R28.64+0x1c9] ;  /* 0x0001c91e1c12d981 */ /* 0x000f24000c1e1100 */
        /* <DEDUP_REMOVED lines=20> */
[----:B------:R-:W2:Y:S01]  /*7f660*/  @!P5 LDG.E.U8 R18, desc[UR30][R22.64+0x1d1] ;  /* 0x0001d11e1612d981 */ /* 0x000ea2000c1e1100 */
[----:B------:R-:W-:-:S13]  /*7f670*/  ISETP.LT.OR P6, PT, R31, 0x1d1, !P0 ;  /* 0x000001d11f00780c */ /* 0x000fda00047c1670 */
[----:B-1----:R-:W1:Y:S01]  /*7f680*/  @!P6 LDC.64 R16, c[0x0][0x5c0] ;  /* 0x00017000ff10eb82 */ /* 0x002e620000000a00 */
[----:B--2---:R-:W-:-:S04]  /*7f690*/  LOP3.LUT R18, R18, 0xff, RZ, 0xc0, !PT ;  /* 0x000000ff12127812 */ /* 0x004fc800078ec0ff */
[----:B------:R-:W-:-:S05]  /*7f6a0*/  F2FP.F16.E4M3.UNPACK_B R18, R18 ;  /* 0x00000012ff12723e */ /* 0x000fca00020006ff */
[----:B------:R-:W-:-:S05]  /*7f6b0*/  HADD2.F32 R18, -RZ, R18.H0_H0 ;  /* 0x20000012ff127230 */ /* 0x000fca0000004100 */
[----:B------:R-:W-:-:S04]  /*7f6c0*/  FMUL R18, R18, UR26 ;  /* 0x0000001a12127c20 */ /* 0x000fc80008400000 */
[----:B------:R-:W-:Y:S02]  /*7f6d0*/  FFMA R18, R197, UR27, R18 ;  /* 0x0000001bc5127c23 */ /* 0x000fe40008000012 */
[----:B------:R-:W2:Y:S03]  /*7f6e0*/  LDL.LU R197, [R1+0x1a3c] ;  /* 0x001a3c0001c57983 */ /* 0x000ea60000300800 */
[----:B------:R-:W-:-:S05]  /*7f6f0*/  F2FP.SATFINITE.E4M3.F32.PACK_AB_MERGE_C R19, RZ, R18, RZ ;  /* 0x00000012ff13723e */ /* 0x000fca00048070ff */
[----:B------:R0:W-:Y:S01]  /*7f700*/  @!P5 STG.E.U8 desc[UR30][R202.64+0x1d1], R19 ;  /* 0x0001d113ca00d986 */ /* 0x0001e2000c10111e */
[----:B-1----:R-:W-:-:S05]  /*7f710*/  @!P6 IADD3 R16, P5, R192, R16, RZ ;  /* 0x00000010c010e210 */ /* 0x002fca0007fbe0ff */
[----:B------:R-:W-:Y:S01]  /*7f720*/  @!P6 IMAD.X R17, R193, 0x1, R17, P5 ;  /* 0x00000001c111e824 */ /* 0x000fe200028e0611 */
[----:B------:R-:W-:Y:S02]  /*7f730*/  ISETP.LT.OR P5, PT, R31, 0x1d1, !P0 ;  /* 0x000001d11f00780c */ /* 0x000fe400047a1670 */
[----:B------:R-:W-:-:S11]  /*7f740*/  PRMT R18, RZ, 0x7610, R18 ;  /* 0x00007610ff127816 */ /* 0x000fd60000000012 */
        /* <DEDUP_REMOVED lines=8> */
[----:B0-----:R-:W-:-:S05]  /*7f7d0*/  F2FP.SATFINITE.E4M3.F32.PACK_AB_MERGE_C R19, RZ, R18, RZ ;  /* 0x00000012ff13723e */ /* 0x001fca00048070ff */
        /* <DEDUP_REMOVED lines=27> */
[----:B------:R-:W-:Y:S04]  /*7f990*/  @!P6 STG.E.U8 desc[UR30][R164.64+0x1d8], R21 ;  /* 0x0001d815a400e986 */ /* 0x000fe8000c10111e */
[----:B------:R-:W4:Y:S01]  /*7f9a0*/  @!P5 LDG.E.U8 R18, desc[UR30][R22.64+0x1d9] ;  /* 0x0001d91e1612d981 */ /* 0x000f22000c1e1100 */
[----:B------:R-:W-:-:S13]  /*7f9b0*/  ISETP.LT.OR P6, PT, R31, 0x1d9, !P0 ;  /* 0x000001d91f00780c */ /* 0x000fda00047c1670 */
[----:B0-----:R-:W0:Y:S01]  /*7f9c0*/  @!P6 LDC.64 R16, c[0x0][0x5c0] ;  /* 0x00017000ff10eb82 */ /* 0x001e220000000a00 */
[----:B----4-:R-:W-:-:S04]  /*7f9d0*/  LOP3.LUT R18, R18, 0xff, RZ, 0xc0, !PT ;  /* 0x000000ff12127812 */ /* 0x010fc800078ec0ff */
[----:B------:R-:W-:-:S05]  /*7f9e0*/  F2FP.F16.E4M3.UNPACK_B R18, R18 ;  /* 0x00000012ff12723e */ /* 0x000fca00020006ff */
[----:B------:R-:W-:-:S05]  /*7f9f0*/  HADD2.F32 R18, -RZ, R18.H0_H0 ;  /* 0x20000012ff127230 */ /* 0x000fca0000004100 */
[----:B------:R-:W-:-:S04]  /*7fa00*/  FMUL R18, R18, UR26 ;  /* 0x0000001a12127c20 */ /* 0x000fc80008400000 */
[----:B------:R-:W-:Y:S02]  /*7fa10*/  FFMA R18, R199, UR27, R18 ;  /* 0x0000001bc7127c23 */ /* 0x000fe40008000012 */
[----:B------:R-:W4:Y:S03]  /*7fa20*/  LDL.LU R199, [R1+0x1a4c] ;  /* 0x001a4c0001c77983 */ /* 0x000f260000300800 */
[----:B------:R-:W-:-:S05]  /*7fa30*/  F2FP.SATFINITE.E4M3.F32.PACK_AB_MERGE_C R19, RZ, R18, RZ ;  /* 0x00000012ff13723e */ /* 0x000fca00048070ff */
[----:B------:R1:W-:Y:S01]  /*7fa40*/  @!P5 STG.E.U8 desc[UR30][R102.64+0x1d9], R19 ;  /* 0x0001d9136600d986 */ /* 0x0003e2000c10111e */
[----:B0-----:R-:W-:-:S05]  /*7fa50*/  @!P6 IADD3 R16, P5, R118, R16, RZ ;  /* 0x000000107610e210 */ /* 0x001fca0007fbe0ff */
[----:B------:R-:W-:Y:S01]  /*7fa60*/  @!P6 IMAD.X R17, R119, 0x1, R17, P5 ;  /* 0x000000017711e824 */ /* 0x000fe200028e0611 */
[----:B------:R-:W-:Y:S02]  /*7fa70*/  ISETP.LT.OR P5, PT, R31, 0x1d9, !P0 ;  /* 0x000001d91f00780c */ /* 0x000fe400047a1670 */
[----:B------:R-:W-:-:S11]  /*7fa80*/  PRMT R18, RZ, 0x7610, R18 ;  /* 0x00007610ff127816 */ /* 0x000fd60000000012 */
        /* <DEDUP_REMOVED lines=8> */
[----:B-1----:R-:W-:-:S05]  /*7fb10*/  F2FP.SATFINITE.E4M3.F32.PACK_AB_MERGE_C R19, RZ, R18, RZ ;  /* 0x00000012ff13723e */ /* 0x002fca00048070ff */
        /* <DEDUP_REMOVED lines=27> */
[----:B------:R-:W-:Y:S04]  /*7fcd0*/  @!P6 STG.E.U8 desc[UR30][R98.64+0x1e0], R21 ;  /* 0x0001e0156200e986 */ /* 0x000fe8000c10111e */
[----:B------:R-:W3:Y:S01]  /*7fce0*/  @!P5 LDG.E.U8 R18, desc[UR30][R22.64+0x1e1] ;  /* 0x0001e11e1612d981 */ /* 0x000ee2000c1e1100 */
[----:B------:R-:W-:-:S13]  /*7fcf0*/  ISETP.LT.OR P6, PT, R31, 0x1e1, !P0 ;  /* 0x000001e11f00780c */ /* 0x000fda00047c1670 */
[----:B0-----:R-:W0:Y:S01]  /*7fd00*/  @!P6 LDC.64 R16, c[0x0][0x5c0] ;  /* 0x00017000ff10eb82 */ /* 0x001e220000000a00 */
        /* <DEDUP_REMOVED lines=8> */
[----:B0-----:R-:W-:-:S05]  /*7fd90*/  @!P6 IADD3 R16, P5, R114, R16, RZ ;  /* 0x000000107210e210 */ /* 0x001fca0007fbe0ff */
[----:B------:R-:W-:Y:S01]  /*7fda0*/  @!P6 IMAD.X R17, R115, 0x1, R17, P5 ;  /* 0x000000017311e824 */ /* 0x000fe200028e0611 */
[----:B------:R-:W-:Y:S02]  /*7fdb0*/  ISETP.LT.OR P5, PT, R31, 0x1e1, !P0 ;  /* 0x000001e11f00780c */ /* 0x000fe400047a1670 */
[----:B------:R-:W-:-:S11]  /*7fdc0*/  PRMT R18, RZ, 0x7610, R18 ;  /* 0x00007610ff127816 */ /* 0x000fd60000000012 */
        /* <DEDUP_REMOVED lines=8> */
[----:B-1----:R-:W-:-:S05]  /*7fe50*/  F2FP.SATFINITE.E4M3.F32.PACK_AB_MERGE_C R19, RZ, R18, RZ ;  /* 0x00000012ff13723e */ /* 0x002fca00048070ff */
[----:B------:R0:W-:Y:S02]  /*7fe60*/  @!P5 STG.E.U8 desc[UR30][R16.64+0x1e0], R19 ;  /* 0x0001e0131000d986 */ /* 0x0001e4000c10111e */
[----:B0-----:R-:W0:Y:S01]  /*7fe70*/  @!P6 LDC.64 R16, c[0x0][0x5c0] ;  /* 0x00017000ff10eb82 */ /* 0x001e220000000a00 */
[----:B------:R-:W-:Y:S02]  /*7fe80*/  PRMT R18, RZ, 0x7610, R18 ;  /* 0x00007610ff127816 */ /* 0x000fe40000000012 */
        /* <DEDUP_REMOVED lines=27> */
[----:B0-----:R-:W0:Y:S01]  /*80040*/  @!P6 LDC.64 R16, c[0x0][0x5c0] ;  /* 0x00017000ff10eb82 */ /* 0x001e220000000a00 */
        /* <DEDUP_REMOVED lines=8> */
[----:B0-----:R-:W-:-:S05]  /*800d0*/  @!P6 IADD3 R16, P5, R78, R16, RZ ;  /* 0x000000104e10e210 */ /* 0x001fca0007fbe0ff */
        /* <DEDUP_REMOVED lines=11> */
[----:B-1----:R-:W-:Y:S02]  /*80190*/  F2FP.SATFINITE.E4M3.F32.PACK_AB_MERGE_C R19, RZ, R18, RZ ;  /* 0x00000012ff13723e */ /* 0x002fe400048070ff */
[----:B------:R-:W-:-:S03]  /*801a0*/  PRMT R18, RZ, 0x7610, R18 ;  /* 0x00007610ff127816 */ /* 0x000fc60000000012 */
[----:B------:R0:W-:Y:S04]  /*801b0*/  @!P5 STG.E.U8 desc[UR30][R16.64+0x1e8], R19 ;  /* 0x0001e8131000d986 */ /* 0x0001e8000c10111e */
[----:B------:R-:W3:Y:S01]  /*801c0*/  @!P6 LDG.E.U8 R18, desc[UR30][R28.64+0x1e9] ;  /* 0x0001e91e1c12e981 */ /* 0x000ee2000c1e1100 */
[----:B0-----:R-:W0:Y:S02]  /*801d0*/  @!P6 LDC.64 R16, c[0x0][0x5c0] ;  /* 0x00017000ff10eb82 */ /* 0x001e240000000a00 */
[----:B0-----:R-:W-:-:S05]  /*801e0*/  @!P6 IADD3 R16, P5, R60, R16, RZ ;  /* 0x000000103c10e210 */ /* 0x001fca0007fbe0ff */
[----:B------:R-:W-:Y:S01]  /*801f0*/  @!P6 IMAD.X R17, R61, 0x1, R17, P5 ;  /* 0x000000013d11e824 */ /* 0x000fe200028e0611 */
[----:B------:R-:W-:Y:S02]  /*80200*/  ISETP.LT.OR P5, PT, R31, 0x1f1, !P1 ;  /* 0x000001f11f00780c */ /* 0x000fe40004fa1670 */
[----:B---3--:R-:W-:-:S04]  /*80210*/  LOP3.LUT R18, R18, 0xff, RZ, 0xc0, !PT ;  /* 0x000000ff12127812 */ /* 0x008fc800078ec0ff */
[----:B------:R-:W-:-:S05]  /*80220*/  F2FP.F16.E4M3.UNPACK_B R18, R18 ;  /* 0x00000012ff12723e */ /* 0x000fca00020006ff */
[----:B------:R-:W-:-:S05]  /*80230*/  HADD2.F32 R18, -RZ, R18.H0_H0 ;  /* 0x20000012ff127230 */ /* 0x000fca0000004100 */
[----:B------:R-:W-:-:S04]  /*80240*/  FMUL R18, R18, UR26 ;  /* 0x0000001a12127c20 */ /* 0x000fc80008400000 */
[----:B------:R-:W-:Y:S01]  /*80250*/  FFMA R18, R196, UR27, R18 ;  /* 0x0000001bc4127c23 */ /* 0x000fe20008000012 */
[----:B------:R-:W-:Y:S02]  /*80260*/  LOP3.LUT P4, RZ, R13, 0x20000, RZ, 0xc0, !PT ;  /* 0x000200000dff7812 */ /* 0x000fe4000788c0ff */
[----:B------:R-:W-:Y:S01]  /*80270*/  PRMT R20, RZ, 0x7610, R20 ;  /* 0x00007610ff147816 */ /* 0x000fe20000000014 */
[----:B------:R-:W3:Y:S01]  /*80280*/  LDL.LU R196, [R1+0x1a74] ;  /* 0x001a740001c47983 */ /* 0x000ee20000300800 */
[----:B------:R-:W-:Y:S02]  /*80290*/  F2FP.SATFINITE.E4M3.F32.PACK_AB_MERGE_C R19, RZ, R18, RZ ;  /* 0x00000012ff13723e */ /* 0x000fe400048070ff */
[----:B------:R-:W-:-:S03]  /*802a0*/  PRMT R18, RZ, 0x7610, R18 ;  /* 0x00007610ff127816 */ /* 0x000fc60000000012 */
[----:B------:R0:W-:Y:S04]  /*802b0*/  @!P6 STG.E.U8 desc[UR30][R16.64+0x1e9], R19 ;  /* 0x0001e9131000e986 */ /* 0x0001e8000c10111e */
[----:B------:R-:W2:Y:S01]  /*802c0*/  @!P5 LDG.E.U8 R18, desc[UR30][R22.64+0x1f0] ;  /* 0x0001f01e1612d981 */ /* 0x000ea2000c1e1100 */
[----:B------:R-:W-:Y:S01]  /*802d0*/  ISETP.LT.OR P6, PT, R31, 0x1f2, !P1 ;  /* 0x000001f21f00780c */ /* 0x000fe20004fc1670 */
[----:B0-----:R-:W0:Y:S01]  /*802e0*/  @!P4 LDC.64 R16, c[0x0][0x5c0] ;  /* 0x00017000ff10cb82 */ /* 0x001e220000000a00 */
        /* <DEDUP_REMOVED lines=15> */
[----:B0-----:R-:W-:Y:S01]  /*803e0*/  @!P4 IADD3 R16, P5, R58, R16, RZ ;  /* 0x000000103a10c210 */ /* 0x001fe20007fbe0ff */
[----:B------:R-:W4:Y:S03]  /*803f0*/  LDL.LU R199, [R1+0x1a7c] ;  /* 0x001a7c0001c77983 */ /* 0x000f260000300800 */
[----:B------:R-:W-:Y:S01]  /*80400*/  F2FP.SATFINITE.E4M3.F32.PACK_AB_MERGE_C R27, RZ, R18, RZ ;  /* 0x00000012ff1b723e */ /* 0x000fe200048070ff */
[----:B------:R-:W-:Y:S01]  /*80410*/  @!P4 IMAD.X R17, R59, 0x1, R17, P5 ;  /* 0x000000013b11c824 */ /* 0x000fe200028e0611 */
[----:B------:R-:W0:Y:S03]  /*80420*/  @!P2 LDC.64 R18, c[0x0][0x5c0] ;  /* 0x00017000ff12ab82 */ /* 0x000e260000000a00 */
[----:B------:R2:W-:Y:S04]  /*80430*/  @!P6 STG.E.U8 desc[UR30][R46.64+0x1f1], R27 ;  /* 0x0001f11b2e00e986 */ /* 0x0005e8000c10111e */
[----:B------:R-:W3:Y:S02]  /*80440*/  @!P4 LDG.E.U8 R20, desc[UR30][R28.64+0x1f0] ;  /* 0x0001f01e1c14c981 */ /* 0x000ee4000c1e1100 */
[----:B---3--:R-:W-:-:S04]  /*80450*/  LOP3.LUT R20, R20, 0xff, RZ, 0xc0, !PT ;  /* 0x000000ff14147812 */ /* 0x008fc800078ec0ff */
[----:B------:R-:W-:-:S05]  /*80460*/  F2FP.F16.E4M3.UNPACK_B R20, R20 ;  /* 0x00000014ff14723e */ /* 0x000fca00020006ff */
[----:B------:R-:W-:-:S05]  /*80470*/  HADD2.F32 R20, -RZ, R20.H0_H0 ;  /* 0x20000014ff147230 */ /* 0x000fca0000004100 */
[----:B------:R-:W-:-:S04]  /*80480*/  FMUL R20, R20, UR26 ;  /* 0x0000001a14147c20 */ /* 0x000fc80008400000 */
[----:B------:R-:W-:Y:S01]  /*80490*/  FFMA R20, R196, UR27, R20 ;  /* 0x0000001bc4147c23 */ /* 0x000fe20008000014 */
[----:B------:R-:W-:Y:S02]  /*804a0*/  ISETP.LT.OR P6, PT, R31, 0x1f9, !P1 ;  /* 0x000001f91f00780c */ /* 0x000fe40004fc1670 */
[----:B0-----:R-:W-:Y:S01]  /*804b0*/  @!P2 IADD3 R18, P5, R52, R18, RZ ;  /* 0x000000123412a210 */ /* 0x001fe20007fbe0ff */
[----:B------:R-:W3:Y:S01]  /*804c0*/  LDL.LU R196, [R1+0x1a80] ;  /* 0x001a800001c47983 */ /* 0x000ee20000300800 */
[----:B-1----:R-:W-:Y:S02]  /*804d0*/  F2FP.SATFINITE.E4M3.F32.PACK_AB_MERGE_C R21, RZ, R20, RZ ;  /* 0x00000014ff15723e */ /* 0x002fe400048070ff */
[----:B------:R-:W-:-:S03]  /*804e0*/  PRMT R20, RZ, 0x7610, R20 ;  /* 0x00007610ff147816 */ /* 0x000fc60000000014 */
[----:B------:R0:W-:Y:S04]  /*804f0*/  @!P4 STG.E.U8 desc[UR30][R16.64+0x1f0], R21 ;  /* 0x0001f0151000c986 */ /* 0x0001e8000c10111e */
[----:B------:R-:W2:Y:S01]  /*80500*/  @!P2 LDG.E.U8 R20, desc[UR30][R28.64+0x1f1] ;  /* 0x0001f11e1c14a981 */ /* 0x000ea2000c1e1100 */
        /* <DEDUP_REMOVED lines=11> */
[----:B------:R-:W-:-:S13]  /*805c0*/  ISETP.LT.OR P2, PT, R31, 0x1fa, !P1 ;  /* 0x000001fa1f00780c */ /* 0x000fda0004f41670 */
[----:B0-----:R-:W0:Y:S01]  /*805d0*/  @!P2 LDC.64 R16, c[0x0][0x5c0] ;  /* 0x00017000ff10ab82 */ /* 0x001e220000000a00 */
        /* <DEDUP_REMOVED lines=9> */
[----:B0-----:R-:W-:-:S04]  /*80670*/  @!P2 IADD3 R16, P1, P4, R24, UR13, R16 ;  /* 0x0000000d1810ac10 */ /* 0x001fc8000fc3e010 */
[----:B------:R-:W-:Y:S02]  /*80680*/  @!P2 IADD3.X R17, R32, UR12, R17, P1, P4 ;  /* 0x0000000c2011ac10 */ /* 0x000fe40008fe8411 */
[----:B------:R-:W-:Y:S02]  /*80690*/  ISETP.LT.OR P1, PT, R31, 0x1f9, !P0 ;  /* 0x000001f91f00780c */ /* 0x000fe40004721670 */
[----:B-1----:R-:W-:Y:S02]  /*806a0*/  PRMT R18, RZ, 0x7610, R18 ;  /* 0x00007610ff127816 */ /* 0x002fe40000000012 */
[----:B---3--:R-:W-:-:S04]  /*806b0*/  LOP3.LUT R20, R20, 0xff, RZ, 0xc0, !PT ;  /* 0x000000ff14147812 */ /* 0x008fc800078ec0ff */
[----:B------:R-:W-:-:S05]  /*806c0*/  F2FP.F16.E4M3.UNPACK_B R20, R20 ;  /* 0x00000014ff14723e */ /* 0x000fca00020006ff */
[----:B------:R-:W-:-:S05]  /*806d0*/  HADD2.F32 R20, -RZ, R20.H0_H0 ;  /* 0x20000014ff147230 */ /* 0x000fca0000004100 */
[----:B------:R-:W-:-:S04]  /*806e0*/  FMUL R20, R20, UR26 ;  /* 0x0000001a14147c20 */ /* 0x000fc80008400000 */
[----:B------:R-:W-:Y:S01]  /*806f0*/  FFMA R20, R196, UR27, R20 ;  /* 0x0000001bc4147c23 */ /* 0x000fe20008000014 */
[----:B----4-:R-:W-:Y:S02]  /*80700*/  IMAD.U32 R21, RZ, RZ, UR11 ;  /* 0x0000000bff157e24 */ /* 0x010fe4000f8e00ff */
[----:B------:R-:W-:Y:S01]  /*80710*/  IMAD.U32 R23, RZ, RZ, UR10 ;  /* 0x0000000aff177e24 */ /* 0x000fe2000f8e00ff */
[----:B------:R-:W-:Y:S01]  /*80720*/  ISETP.LT.OR P0, PT, R31, 0x1fa, !P0 ;  /* 0x000001fa1f00780c */ /* 0x000fe20004701670 */
[----:B------:R-:W3:Y:S01]  /*80730*/  LDL.LU R196, [R1+0x1a88] ;  /* 0x001a880001c47983 */ /* 0x000ee20000300800 */
[----:B------:R-:W-:-:S05]  /*80740*/  F2FP.SATFINITE.E4M3.F32.PACK_AB_MERGE_C R19, RZ, R20, RZ ;  /* 0x00000014ff13723e */ /* 0x000fca00048070ff */
[----:B------:R0:W-:Y:S04]  /*80750*/  @!P2 STG.E.U8 desc[UR30][R16.64+0x1f9], R19 ;  /* 0x0001f9131000a986 */ /* 0x0001e8000c10111e */
[----:B------:R-:W4:Y:S01]  /*80760*/  @!P1 LDG.E.U8 R18, desc[UR30][R28.64+0x1f8] ;  /* 0x0001f81e1c129981 */ /* 0x000f22000c1e1100 */
[----:B0-----:R-:W0:Y:S01]  /*80770*/  @!P1 LDC.64 R16, c[0x0][0x5c0] ;  /* 0x00017000ff109b82 */ /* 0x001e220000000a00 */
[----:B------:R-:W-:-:S04]  /*80780*/  @!P1 IADD3 R21, P2, P4, R21, UR13, R24 ;  /* 0x0000000d15159c10 */ /* 0x000fc8000fc5e018 */
[----:B------:R-:W-:Y:S02]  /*80790*/  @!P1 IADD3.X R20, R23, UR12, R32, P2, P4 ;  /* 0x0000000c17149c10 */ /* 0x000fe400097e8420 */
[----:B0-----:R-:W-:-:S05]  /*807a0*/  @!P1 IADD3 R16, P2, R21, R16, RZ ;  /* 0x0000001015109210 */ /* 0x001fca0007f5e0ff */
[----:B------:R-:W-:Y:S01]  /*807b0*/  @!P1 IMAD.X R17, R20, 0x1, R17, P2 ;  /* 0x0000000114119824 */ /* 0x000fe200010e0611 */
[----:B----4-:R-:W-:-:S04]  /*807c0*/  LOP3.LUT R18, R18, 0xff, RZ, 0xc0, !PT ;  /* 0x000000ff12127812 */ /* 0x010fc800078ec0ff */
[----:B------:R-:W-:-:S05]  /*807d0*/  F2FP.F16.E4M3.UNPACK_B R18, R18 ;  /* 0x00000012ff12723e */ /* 0x000fca00020006ff */
[----:B------:R-:W-:-:S05]  /*807e0*/  HADD2.F32 R18, -RZ, R18.H0_H0 ;  /* 0x20000012ff127230 */ /* 0x000fca0000004100 */
[----:B------:R-:W-:-:S04]  /*807f0*/  FMUL R18, R18, UR26 ;  /* 0x0000001a12127c20 */ /* 0x000fc80008400000 */
[----:B--2---:R-:W-:Y:S01]  /*80800*/  FFMA R18, R197, UR27, R18 ;  /* 0x0000001bc5127c23 */ /* 0x004fe20008000012 */
[----:B------:R-:W-:Y:S01]  /*80810*/  IMAD.U32 R21, RZ, RZ, UR11 ;  /* 0x0000000bff157e24 */ /* 0x000fe2000f8e00ff */
[----:B------:R-:W-:Y:S01]  /*80820*/  LOP3.LUT P3, RZ, R13, 0x2000, RZ, 0xc0, !PT ;  /* 0x000020000dff7812 */ /* 0x000fe2000786c0ff */
[----:B------:R-:W2:Y:S02]  /*80830*/  LDL.LU R197, [R1+0x1a8c] ;  /* 0x001a8c0001c57983 */ /* 0x000ea40000300800 */
[----:B------:R-:W-:Y:S02]  /*80840*/  F2FP.SATFINITE.E4M3.F32.PACK_AB_MERGE_C R19, RZ, R18, RZ ;  /* 0x00000012ff13723e */ /* 0x000fe400048070ff */
[----:B------:R-:W-:-:S03]  /*80850*/  PRMT R18, RZ, 0x7610, R18 ;  /* 0x00007610ff127816 */ /* 0x000fc60000000012 */
[----:B------:R0:W-:Y:S04]  /*80860*/  @!P1 STG.E.U8 desc[UR30][R16.64+0x1f8], R19 ;  /* 0x0001f81310009986 */ /* 0x0001e8000c10111e */
[----:B------:R-:W4:Y:S01]  /*80870*/  @!P0 LDG.E.U8 R18, desc[UR30][R28.64+0x1f9] ;  /* 0x0001f91e1c128981 */ /* 0x000f22000c1e1100 */
[----:B0-----:R-:W0:Y:S01]  /*80880*/  @!P0 LDC.64 R16, c[0x0][0x5c0] ;  /* 0x00017000ff108b82 */ /* 0x001e220000000a00 */
[----:B------:R-:W-:Y:S02]  /*80890*/  @!P0 IADD3 R21, P2, P4, R21, UR13, R24 ;  /* 0x0000000d15158c10 */ /* 0x000fe4000fc5e018 */
[----:B------:R-:W-:Y:S02]  /*808a0*/  ISETP.LT.OR P1, PT, R31, 0x101, !P3 ;  /* 0x000001011f00780c */ /* 0x000fe40005f21670 */
[----:B------:R-:W-:-:S02]  /*808b0*/  @!P0 IADD3.X R20, R23, UR12, R32, P2, P4 ;  /* 0x0000000c17148c10 */ /* 0x000fc400097e8420 */
[----:B0-----:R-:W-:-:S05]  /*808c0*/  @!P0 IADD3 R16, P2, R21, R16, RZ ;  /* 0x0000001015108210 */ /* 0x001fca0007f5e0ff */
[----:B------:R-:W-:Y:S01]  /*808d0*/  @!P0 IMAD.X R17, R20, 0x1, R17, P2 ;  /* 0x0000000114118824 */ /* 0x000fe200010e0611 */
[----:B----4-:R-:W-:-:S04]  /*808e0*/  LOP3.LUT R18, R18, 0xff, RZ, 0xc0, !PT ;  /* 0x000000ff12127812 */ /* 0x010fc800078ec0ff */
[----:B------:R-:W-:-:S05]  /*808f0*/  F2FP.F16.E4M3.UNPACK_B R18, R18 ;  /* 0x00000012ff12723e */ /* 0x000fca00020006ff */
[----:B------:R-:W-:-:S05]  /*80900*/  HADD2.F32 R18, -RZ, R18.H0_H0 ;  /* 0x20000012ff127230 */ /* 0x000fca0000004100 */
[----:B------:R-:W-:-:S04]  /*80910*/  FMUL R18, R18, UR26 ;  /* 0x0000001a12127c20 */ /* 0x000fc80008400000 */
[----:B---3--:R-:W-:Y:S01]  /*80920*/  FFMA R18, R196, UR27, R18 ;  /* 0x0000001bc4127c23 */ /* 0x008fe20008000012 */
[----:B------:R-:W-:Y:S01]  /*80930*/  @!P1 IMAD.MOV.U32 R19, RZ, RZ, R32 ;  /* 0x000000ffff139224 */ /* 0x000fe200078e0020 */
[----:B------:R-:W3:Y:S03]  /*80940*/  LDL.LU R196, [R1+0x1a90] ;  /* 0x001a900001c47983 */ /* 0x000ee60000300800 */
[----:B------:R-:W-:Y:S02]  /*80950*/  F2FP.SATFINITE.E4M3.F32.PACK_AB_MERGE_C R21, RZ, R18, RZ ;  /* 0x00000012ff15723e */ /* 0x000fe400048070ff */
[----:B------:R-:W-:-:S03]  /*80960*/  PRMT R18, RZ, 0x7610, R18 ;  /* 0x00007610ff127816 */ /* 0x000fc60000000012 */
[----:B------:R0:W-:Y:S04]  /*80970*/  @!P0 STG.E.U8 desc[UR30][R16.64+0x1f9], R21 ;  /* 0x0001f91510008986 */ /* 0x0001e8000c10111e */
[----:B------:R-:W4:Y:S01]  /*80980*/  @!P1 LDG.E.U8 R18, desc[UR30][R36.64+0x100] ;  /* 0x0001001e24129981 */ /* 0x000f22000c1e1100 */
[----:B0-----:R-:W0:Y:S01]  /*80990*/  @!P1 LDC.64 R16, c[0x0][0x5c0] ;  /* 0x00017000ff109b82 */ /* 0x001e220000000a00 */
[----:B------:R-:W-:Y:S01]  /*809a0*/  ISETP.LT.OR P0, PT, R31, 0x102, !P3 ;  /* 0x000001021f00780c */ /* 0x000fe20005f01670 */
[----:B------:R-:W-:Y:S01]  /*809b0*/  @!P1 IMAD R21, R15, 0x180, RZ ;  /* 0x000001800f159824 */ /* 0x000fe200078e02ff */
[----:B----4-:R-:W-:-:S04]  /*809c0*/  LOP3.LUT R18, R18, 0xff, RZ, 0xc0, !PT ;  /* 0x000000ff12127812 */ /* 0x010fc800078ec0ff */
[----:B------:R-:W-:-:S05]  /*809d0*/  F2FP.F16.E4M3.UNPACK_B R18, R18 ;  /* 0x00000012ff12723e */ /* 0x000fca00020006ff */
[----:B------:R-:W-:-:S05]  /*809e0*/  HADD2.F32 R18, -RZ, R18.H0_H0 ;  /* 0x20000012ff127230 */ /* 0x000fca0000004100 */
[----:B------:R-:W-:Y:S01]  /*809f0*/  FMUL R20, R18, UR26 ;  /* 0x0000001a12147c20 */ /* 0x000fe20008400000 */
[----:B------:R-:W-:-:S04]  /*80a00*/  @!P1 IMAD.MOV.U32 R18, RZ, RZ, R24 ;  /* 0x000000ffff129224 */ /* 0x000fc800078e0018 */
[----:B------:R-:W-:-:S04]  /*80a10*/  @!P1 IMAD.WIDE.U32 R18, R14, 0x180, R18 ;  /* 0x000001800e129825 */ /* 0x000fc800078e0012 */
[----:B--2---:R-:W-:Y:S01]  /*80a20*/  FFMA R20, R197, UR27, R20 ;  /* 0x0000001bc5147c23 */ /* 0x004fe20008000014 */
[----:B------:R-:W-:Y:S01]  /*80a30*/  ISETP.GE.AND P6, PT, R30, 0x189, PT ;  /* 0x000001891e00780c */ /* 0x000fe20003fc6270 */
[----:B------:R-:W2:Y:S04]  /*80a40*/  LDL.LU R197, [R1+0x1a94] ;  /* 0x001a940001c57983 */ /* 0x000ea80000300800 */
[----:B------:R-:W4:Y:S01]  /*80a50*/  LDL.LU R199, [R1+0x1a98] ;  /* 0x001a980001c77983 */ /* 0x000f220000300800 */
[----:B0-----:R-:W-:Y:S02]  /*80a60*/  @!P1 IADD3 R16, P2, R18, R16, RZ ;  /* 0x0000001012109210 */ /* 0x001fe40007f5e0ff */
[----:B------:R-:W-:Y:S02]  /*80a70*/  PRMT R18, RZ, 0x7610, R18 ;  /* 0x00007610ff127816 */ /* 0x000fe40000000012 */
[----:B------:R-:W-:-:S02]  /*80a80*/  @!P1 IADD3.X R17, R17, R19, R21, P2, !PT ;  /* 0x0000001311119210 */ /* 0x000fc400017fe415 */
[----:B------:R-:W-:-:S05]  /*80a90*/  F2FP.SATFINITE.E4M3.F32.PACK_AB_MERGE_C R21, RZ, R20, RZ ;  /* 0x00000014ff15723e */ /* 0x000fca00048070ff */
[----:B------:R0:W-:Y:S04]  /*80aa0*/  @!P1 STG.E.U8 desc[UR30][R16.64+0x100], R21 ;  /* 0x0001001510009986 */ /* 0x0001e8000c10111e */
[----:B------:R-:W3:Y:S01]  /*80ab0*/  @!P0 LDG.E.U8 R18, desc[UR30][R36.64+0x101] ;  /* 0x0001011e24128981 */ /* 0x000ee2000c1e1100 */
[----:B0-----:R-:W0:Y:S01]  /*80ac0*/  @!P0 LDC.64 R16, c[0x0][0x5c0] ;  /* 0x00017000ff108b82 */ /* 0x001e220000000a00 */
[----:B------:R-:W-:Y:S01]  /*80ad0*/  @!P0 IMAD.MOV.U32 R19, RZ, RZ, R32 ;  /* 0x000000ffff138224 */ /* 0x000fe200078e0020 */
[----:B------:R-:W-:Y:S01]  /*80ae0*/  ISETP.LT.OR P1, PT, R31, 0x101, !P6 ;  /* 0x000001011f00780c */ /* 0x000fe20007721670 */
[----:B------:R-:W-:Y:S01]  /*80af0*/  @!P0 IMAD R21, R15, 0x180, RZ ;  /* 0x000001800f158824 */ /* 0x000fe200078e02ff */
[----:B---3--:R-:W-:-:S04]  /*80b00*/  LOP3.LUT R18, R18, 0xff, RZ, 0xc0, !PT ;  /* 0x000000ff12127812 */ /* 0x008fc800078ec0ff */
[----:B------:R-:W-:-:S05]  /*80b10*/  F2FP.F16.E4M3.UNPACK_B R18, R18 ;  /* 0x00000012ff12723e */ /* 0x000fca00020006ff */
[----:B------:R-:W-:-:S05]  /*80b20*/  HADD2.F32 R18, -RZ, R18.H0_H0 ;  /* 0x20000012ff127230 */ /* 0x000fca0000004100 */
[----:B------:R-:W-:Y:S01]  /*80b30*/  FMUL R20, R18, UR26 ;  /* 0x0000001a12147c20 */ /* 0x000fe20008400000 */
[----:B------:R-:W-:-:S04]  /*80b40*/  @!P0 IMAD.MOV.U32 R18, RZ, RZ, R24 ;  /* 0x000000ffff128224 */ /* 0x000fc800078e0018 */
[----:B------:R-:W-:-:S04]  /*80b50*/  @!P0 IMAD.WIDE.U32 R18, R14, 0x180, R18 ;  /* 0x000001800e128825 */ /* 0x000fc800078e0012 */
[----:B------:R-:W-:Y:S01]  /*80b60*/  FFMA R20, R196, UR27, R20 ;  /* 0x0000001bc4147c23 */ /* 0x000fe20008000014 */
[----:B0-----:R-:W-:Y:S02]  /*80b70*/  @!P0 IADD3 R16, P2, R18, R16, RZ ;  /* 0x0000001012108210 */ /* 0x001fe40007f5e0ff */
[----:B------:R-:W-:Y:S02]  /*80b80*/  PRMT R18, RZ, 0x7610, R18 ;  /* 0x00007610ff127816 */ /* 0x000fe40000000012 */
[----:B------:R-:W-:Y:S02]  /*80b90*/  @!P0 IADD3.X R17, R17, R19, R21, P2, !PT ;  /* 0x0000001311118210 */ /* 0x000fe400017fe415 */
[----:B------:R-:W-:-:S05]  /*80ba0*/  F2FP.SATFINITE.E4M3.F32.PACK_AB_MERGE_C R21, RZ, R20, RZ ;  /* 0x00000014ff15723e */ /* 0x000fca00048070ff */
[----:B------:R0:W-:Y:S04]  /*80bb0*/  @!P0 STG.E.U8 desc[UR30][R16.64+0x101], R21 ;  /* 0x0001011510008986 */ /* 0x0001e8000c10111e */
[----:B------:R-:W3:Y:S01]  /*80bc0*/  @!P1 LDG.E.U8 R18, desc[UR30][R38.64+0x100] ;  /* 0x0001001e26129981 */ /* 0x000ee2000c1e1100 */
[----:B0-----:R-:W0:Y:S01]  /*80bd0*/  @!P1 LDC.64 R16, c[0x0][0x5c0] ;  /* 0x00017000ff109b82 */ /* 0x001e220000000a00 */
[----:B------:R-:W-:Y:S02]  /*80be0*/  @!P1 IMAD.MOV.U32 R19, RZ, RZ, R32 ;  /* 0x000000ffff139224 */ /* 0x000fe400078e0020 */
[----:B------:R-:W-:Y:S01]  /*80bf0*/  @!P1 IMAD R23, R15, 0x180, RZ ;  /* 0x000001800f179824 */ /* 0x000fe200078e02ff */
[----:B------:R-:W-:Y:S02]  /*80c00*/  ISETP.LT.OR P0, PT, R31, 0x102, !P6 ;  /* 0x000001021f00780c */ /* 0x000fe40007701670 */
[----:B---3--:R-:W-:-:S04]  /*80c10*/  LOP3.LUT R18, R18, 0xff, RZ, 0xc0, !PT ;  /* 0x000000ff12127812 */ /* 0x008fc800078ec0ff */
[----:B------:R-:W-:-:S05]  /*80c20*/  F2FP.F16.E4M3.UNPACK_B R18, R18 ;  /* 0x00000012ff12723e */ /* 0x000fca00020006ff */
[----:B------:R-:W-:Y:S02]  /*80c30*/  HADD2.F32 R20, -RZ, R18.H0_H0 ;  /* 0x20000012ff147230 */ /* 0x000fe40000004100 */
[----:B------:R-:W-:-:S04]  /*80c40*/  @!P1 IMAD.MOV.U32 R18, RZ, RZ, R24 ;  /* 0x000000ffff129224 */ /* 0x000fc800078e0018 */
[----:B------:R-:W-:-:S04]  /*80c50*/  @!P1 IMAD.WIDE.U32 R18, R14, 0x180, R18 ;  /* 0x000001800e129825 */ /* 0x000fc800078e0012 */
[----:B------:R-:W-:Y:S01]  /*80c60*/  FMUL R20, R20, UR26 ;  /* 0x0000001a14147c20 */ /* 0x000fe20008400000 */
[----:B------:R-:W-:-:S03]  /*80c70*/  @!P1 IMAD.IADD R22, R19, 0x1, R23 ;  /* 0x0000000113169824 */ /* 0x000fc600078e0217 */
[----:B--2---:R-:W-:Y:S01]  /*80c80*/  FFMA R20, R197, UR27, R20 ;  /* 0x0000001bc5147c23 */ /* 0x004fe20008000014 */
[----:B0-----:R-:W-:Y:S02]  /*80c90*/  @!P1 IADD3 R16, P2, P4, R18, UR11, R16 ;  /* 0x0000000b12109c10 */ /* 0x001fe4000fc5e010 */
[----:B------:R-:W-:Y:S01]  /*80ca0*/  PRMT R18, RZ, 0x7610, R18 ;  /* 0x00007610ff127816 */ /* 0x000fe20000000012 */
[----:B------:R-:W-:Y:S02]  /*80cb0*/  @!P0 IMAD.MOV.U32 R19, RZ, RZ, R32 ;  /* 0x000000ffff138224 */ /* 0x000fe400078e0020 */
[----:B------:R-:W-:Y:S01]  /*80cc0*/  @!P0 IMAD R23, R15, 0x180, RZ ;  /* 0x000001800f178824 */ /* 0x000fe200078e02ff */
[----:B------:R-:W-:Y:S02]  /*80cd0*/  @!P1 IADD3.X R17, R22, UR10, R17, P2, P4 ;  /* 0x0000000a16119c10 */ /* 0x000fe400097e8411 */
[----:B------:R-:W-:Y:S01]  /*80ce0*/  F2FP.SATFINITE.E4M3.F32.PACK_AB_MERGE_C R21, RZ, R20, RZ ;  /* 0x00000014ff15723e */ /* 0x000fe200048070ff */
[----:B------:R-:W2:Y:S04]  /*80cf0*/  LDL.LU R197, [R1+0x1a9c] ;  /* 0x001a9c0001c57983 */ /* 0x000ea80000300800 */
[----:B------:R-:W3:Y:S04]  /*80d00*/  LDL.LU R196, [R1+0x1aa0] ;  /* 0x001aa00001c47983 */ /* 0x000ee80000300800 */
[----:B------:R0:W-:Y:S04]  /*80d10*/  @!P1 STG.E.U8 desc[UR30][R16.64+0x100], R21 ;  /* 0x0001001510009986 */ /* 0x0001e8000c10111e */
[----:B------:R-:W4:Y:S01]  /*80d20*/  @!P0 LDG.E.U8 R18, desc[UR30][R38.64+0x101] ;  /* 0x0001011e26128981 */ /* 0x000f22000c1e1100 */
[----:B0-----:R-:W0:Y:S01]  /*80d30*/  @!P0 LDC.64 R16, c[0x0][0x5c0] ;  /* 0x00017000ff108b82 */ /* 0x001e220000000a00 */
[----:B------:R-:W-:-:S02]  /*80d40*/  ISETP.LT.OR P1, PT, R31, 0x109, !P3 ;  /* 0x000001091f00780c */ /* 0x000fc40005f21670 */
[----:B----4-:R-:W-:-:S04]  /*80d50*/  LOP3.LUT R18, R18, 0xff, RZ, 0xc0, !PT ;  /* 0x000000ff12127812 */ /* 0x010fc800078ec0ff */
[----:B------:R-:W-:-:S05]  /*80d60*/  F2FP.F16.E4M3.UNPACK_B R18, R18 ;  /* 0x00000012ff12723e */ /* 0x000fca00020006ff */
[----:B------:R-:W-:Y:S02]  /*80d70*/  HADD2.F32 R20, -RZ, R18.H0_H0 ;  /* 0x20000012ff147230 */ /* 0x000fe40000004100 */
[----:B------:R-:W-:-:S04]  /*80d80*/  @!P0 IMAD.MOV.U32 R18, RZ, RZ, R24 ;  /* 0x000000ffff128224 */ /* 0x000fc800078e0018 */
[----:B------:R-:W-:-:S04]  /*80d90*/  @!P0 IMAD.WIDE.U32 R18, R14, 0x180, R18 ;  /* 0x000001800e128825 */ /* 0x000fc800078e0012 */
[----:B------:R-:W-:Y:S01]  /*80da0*/  FMUL R20, R20, UR26 ;  /* 0x0000001a14147c20 */ /* 0x000fe20008400000 */
[----:B------:R-:W-:-:S03]  /*80db0*/  @!P0 IMAD.IADD R22, R19, 0x1, R23 ;  /* 0x0000000113168824 */ /* 0x000fc600078e0217 */
[----:B------:R-:W-:Y:S01]  /*80dc0*/  FFMA R20, R199, UR27, R20 ;  /* 0x0000001bc7147c23 */ /* 0x000fe20008000014 */
[----:B0-----:R-:W-:Y:S02]  /*80dd0*/  @!P0 IADD3 R16, P2, P4, R18, UR11, R16 ;  /* 0x0000000b12108c10 */ /* 0x001fe4000fc5e010 */
[----:B------:R-:W-:Y:S02]  /*80de0*/  PRMT R18, RZ, 0x7610, R18 ;  /* 0x00007610ff127816 */ /* 0x000fe40000000012 */
[----:B------:R-:W-:Y:S02]  /*80df0*/  @!P0 IADD3.X R17, R22, UR10, R17, P2, P4 ;  /* 0x0000000a16118c10 */ /* 0x000fe400097e8411 */
[----:B------:R-:W-:-:S05]  /*80e00*/  F2FP.SATFINITE.E4M3.F32.PACK_AB_MERGE_C R21, RZ, R20, RZ ;  /* 0x00000014ff15723e */ /* 0x000fca00048070ff */
[----:B------:R0:W-:Y:S04]  /*80e10*/  @!P0 STG.E.U8 desc[UR30][R16.64+0x101], R21 ;  /* 0x0001011510008986 */ /* 0x0001e8000c10111e */
[----:B------:R-:W4:Y:S01]  /*80e20*/  @!P1 LDG.E.U8 R18, desc[UR30][R36.64+0x108] ;  /* 0x0001081e24129981 */ /* 0x000f22000c1e1100 */
[----:B0-----:R-:W0:Y:S01]  /*80e30*/  @!P1 LDC.64 R16, c[0x0][0x5c0] ;  /* 0x00017000ff109b82 */ /* 0x001e220000000a00 */
[----:B------:R-:W-:Y:S01]  /*80e40*/  @!P1 IMAD.MOV.U32 R19, RZ, RZ, R32 ;  /* 0x000000ffff139224 */ /* 0x000fe200078e0020 */
        /* <DEDUP_REMOVED lines=8> */
[----:B--2---:R-:W-:Y:S02]  /*80ed0*/  FFMA R20, R197, UR27, R20 ;  /* 0x0000001bc5147c23 */ /* 0x004fe40008000014 */
        /* <DEDUP_REMOVED lines=594> */
[----:B0-----:R-:W-:-:S04]  /*83400*/  @!P1 IADD3 R16, P2, R18, R16, RZ ;  /* 0x0000001012109210 */ /* 0x001fc80007f5e0ff */
[----:B------:R-:W-:Y:S02]  /*83410*/  @!P1 IADD3.X R17, R17, R19, R21, P2, !PT ;  /* 0x0000001311119210 */ /* 0x000fe400017fe415 */
[----:B------:R-:W-:Y:S02]  /*83420*/  F2FP.SATFINITE.E4M3.F32.PACK_AB_MERGE_C R21, RZ, R20, RZ ;  /* 0x00000014ff15723e */ /* 0x000fe400048070ff */
[----:B------:R-:W-:Y:S01]  /*83430*/  PRMT R20, RZ, 0x7610, R20 ;  /* 0x00007610ff147816 */ /* 0x000fe20000000014 */
[----:B------:R-:W0:Y:S02]  /*83440*/  @!P0 LDC.64 R18, c[0x0][0x5c0] ;  /* 0x00017000ff128b82 */ /* 0x000e240000000a00 */
[----:B------:R1:W-:Y:S04]  /*83450*/  @!P1 STG.E.U8 desc[UR30][R16.64+0x148], R21 ;  /* 0x0001481510009986 */ /* 0x0003e8000c10111e */
[----:B------:R-:W3:Y:S01]  /*83460*/  @!P0 LDG.E.U8 R20, desc[UR30][R36.64+0x149] ;  /* 0x0001491e24148981 */ /* 0x000ee2000c1e1100 */
[----:B------:R-:W-:Y:S01]  /*83470*/  ISETP.LT.OR P1, PT, R31, 0x149, !P6 ;  /* 0x000001491f00780c */ /* 0x000fe20007721670 */
[----:B-1----:R-:W-:-:S02]  /*83480*/  @!P0 IMAD.MOV.U32 R16, RZ, RZ, R24 ;  /* 0x000000ffff108224 */ /* 0x002fc400078e0018 */
[----:B------:R-:W-:Y:S02]  /*83490*/  @!P0 IMAD.MOV.U32 R17, RZ, RZ, R32 ;  /* 0x000000ffff118224 */ /* 0x000fe400078e0020 */
[----:B------:R-:W-:-:S04]  /*834a0*/  @!P0 IMAD.WIDE.U32 R16, R14, 0x180, R16 ;  /* 0x000001800e108825 */ /* 0x000fc800078e0010 */
[----:B------:R-:W-:Y:S01]  /*834b0*/  @!P0 IMAD R21, R15, 0x180, RZ ;  /* 0x000001800f158824 */ /* 0x000fe200078e02ff */
[----:B0-----:R-:W-:-:S04]  /*834c0*/  @!P0 IADD3 R18, P2, R16, R18, RZ ;  /* 0x0000001210128210 */ /* 0x001fc80007f5e0ff */
[----:B------:R-:W-:Y:S02]  /*834d0*/  @!P0 IADD3.X R19, R19, R17, R21, P2, !PT ;  /* 0x0000001113138210 */ /* 0x000fe400017fe415 */
[----:B------:R-:W0:Y:S01]  /*834e0*/  @!P1 LDC.64 R16, c[0x0][0x5c0] ;  /* 0x00017000ff109b82 */ /* 0x000e220000000a00 */
        /* <DEDUP_REMOVED lines=9> */
[----:B------:R-:W-:Y:S01]  /*83580*/  @!P1 IMAD R27, R15, 0x180, RZ ;  /* 0x000001800f1b9824 */ /* 0x000fe200078e02ff */
[----:B------:R-:W-:Y:S01]  /*83590*/  ISETP.LT.OR P0, PT, R31, 0x14a, !P6 ;  /* 0x0000014a1f00780c */ /* 0x000fe20007701670 */
[----:B-1----:R-:W-:Y:S02]  /*835a0*/  @!P1 IMAD.MOV.U32 R18, RZ, RZ, R24 ;  /* 0x000000ffff129224 */ /* 0x002fe400078e0018 */
[----:B------:R-:W-:Y:S01]  /*835b0*/  @!P1 IMAD.MOV.U32 R19, RZ, RZ, R32 ;  /* 0x000000ffff139224 */ /* 0x000fe200078e0020 */
[----:B---3--:R-:W-:-:S04]  /*835c0*/  LOP3.LUT R20, R20, 0xff, RZ, 0xc0, !PT ;  /* 0x000000ff14147812 */ /* 0x008fc800078ec0ff */
[----:B------:R-:W-:-:S05]  /*835d0*/  F2FP.F16.E4M3.UNPACK_B R20, R20 ;  /* 0x00000014ff14723e */ /* 0x000fca00020006ff */
[----:B------:R-:W-:Y:S02]  /*835e0*/  HADD2.F32 R22, -RZ, R20.H0_H0 ;  /* 0x20000014ff167230 */ /* 0x000fe40000004100 */
[----:B------:R-:W-:-:S04]  /*835f0*/  @!P1 IMAD.WIDE.U32 R20, R14, 0x180, R18 ;  /* 0x000001800e149825 */ /* 0x000fc800078e0012 */
[----:B------:R-:W-:Y:S01]  /*83600*/  FMUL R22, R22, UR26 ;  /* 0x0000001a16167c20 */ /* 0x000fe20008400000 */
[----:B------:R-:W-:Y:S01]  /*83610*/  @!P1 IMAD.IADD R18, R21, 0x1, R27 ;  /* 0x0000000115129824 */ /* 0x000fe200078e021b */
[----:B0-----:R-:W-:Y:S02]  /*83620*/  @!P1 IADD3 R20, P2, P4, R20, UR11, R16 ;  /* 0x0000000b14149c10 */ /* 0x001fe4000fc5e010 */
[----:B--2---:R-:W-:Y:S02]  /*83630*/  FFMA R22, R197, UR27, R22 ;  /* 0x0000001bc5167c23 */ /* 0x004fe40008000016 */
[----:B------:R-:W-:Y:S02]  /*83640*/  @!P1 IADD3.X R21, R18, UR10, R17, P2, P4 ;  /* 0x0000000a12159c10 */ /* 0x000fe400097e8411 */
[----:B------:R-:W-:Y:S01]  /*83650*/  PRMT R18, RZ, 0x7610, R18 ;  /* 0x00007610ff127816 */ /* 0x000fe20000000012 */
[----:B------:R-:W0:Y:S01]  /*83660*/  @!P0 LDC.64 R16, c[0x0][0x5c0] ;  /* 0x00017000ff108b82 */ /* 0x000e220000000a00 */
[----:B------:R-:W-:Y:S01]  /*83670*/  F2FP.SATFINITE.E4M3.F32.PACK_AB_MERGE_C R23, RZ, R22, RZ ;  /* 0x00000016ff17723e */ /* 0x000fe200048070ff */
[----:B------:R-:W-:-:S02]  /*83680*/  @!P0 IMAD.MOV.U32 R19, RZ, RZ, R32 ;  /* 0x000000ffff138224 */ /* 0x000fc400078e0020 */
[----:B------:R-:W-:Y:S01]  /*83690*/  @!P0 IMAD R27, R15, 0x180, RZ ;  /* 0x000001800f1b8824 */ /* 0x000fe200078e02ff */
[----:B------:R-:W2:Y:S04]  /*836a0*/  LDL.LU R197, [R1+0x1b2c] ;  /* 0x001b2c0001c57983 */ /* 0x000ea80000300800 */
[----:B------:R1:W-:Y:S04]  /*836b0*/  @!P1 STG.E.U8 desc[UR30][R20.64+0x148], R23 ;  /* 0x0001481714009986 */ /* 0x0003e8000c10111e */
[----:B------:R-:W3:Y:S01]  /*836c0*/  @!P0 LDG.E.U8 R18, desc[UR30][R38.64+0x149] ;  /* 0x0001491e26128981 */ /* 0x000ee2000c1e1100 */
[----:B------:R-:W-:-:S03]  /*836d0*/  ISETP.LT.OR P1, PT, R31, 0x151, !P3 ;  /* 0x000001511f00780c */ /* 0x000fc60005f21670 */
[----:B------:R-:W2:Y:S01]  /*836e0*/  LDL.LU R196, [R1+0x1b30] ;  /* 0x001b300001c47983 */ /* 0x000ea20000300800 */
[----:B---3--:R-:W-:-:S04]  /*836f0*/  LOP3.LUT R18, R18, 0xff, RZ, 0xc0, !PT ;  /* 0x000000ff12127812 */ /* 0x008fc800078ec0ff */
[----:B------:R-:W-:-:S05]  /*83700*/  F2FP.F16.E4M3.UNPACK_B R18, R18 ;  /* 0x00000012ff12723e */ /* 0x000fca00020006ff */
[----:B------:R-:W-:Y:S02]  /*83710*/  HADD2.F32 R22, -RZ, R18.H0_H0 ;  /* 0x20000012ff167230 */ /* 0x000fe40000004100 */
[----:B------:R-:W-:-:S04]  /*83720*/  @!P0 IMAD.MOV.U32 R18, RZ, RZ, R24 ;  /* 0x000000ffff128224 */ /* 0x000fc800078e0018 */
[----:B------:R-:W-:-:S04]  /*83730*/  @!P0 IMAD.WIDE.U32 R18, R14, 0x180, R18 ;  /* 0x000001800e128825 */ /* 0x000fc800078e0012 */
[----:B------:R-:W-:Y:S01]  /*83740*/  FMUL R22, R22, UR26 ;  /* 0x0000001a16167c20 */ /* 0x000fe20008400000 */
[----:B-1----:R-:W-:Y:S01]  /*83750*/  @!P0 IMAD.IADD R20, R19, 0x1, R27 ;  /* 0x0000000113148824 */ /* 0x002fe200078e021b */
[----:B0-----:R-:W-:Y:S02]  /*83760*/  @!P0 IADD3 R16, P2, P4, R18, UR11, R16 ;  /* 0x0000000b12108c10 */ /* 0x001fe4000fc5e010 */
[----:B----4-:R-:W-:Y:S01]  /*83770*/  FFMA R22, R199, UR27, R22 ;  /* 0x0000001bc7167c23 */ /* 0x010fe20008000016 */
[----:B------:R-:W0:Y:S01]  /*83780*/  @!P1 LDC.64 R18, c[0x0][0x5c0] ;  /* 0x00017000ff129b82 */ /* 0x000e220000000a00 */
[----:B------:R-:W-:Y:S02]  /*83790*/  @!P0 IADD3.X R17, R20, UR10, R17, P2, P4 ;  /* 0x0000000a14118c10 */ /* 0x000fe400097e8411 */
[----:B------:R-:W-:Y:S02]  /*837a0*/  PRMT R20, RZ, 0x7610, R20 ;  /* 0x00007610ff147816 */ /* 0x000fe40000000014 */
[----:B------:R-:W-:-:S05]  /*837b0*/  F2FP.SATFINITE.E4M3.F32.PACK_AB_MERGE_C R23, RZ, R22, RZ ;  /* 0x00000016ff17723e */ /* 0x000fca00048070ff */
[----:B------:R1:W-:Y:S04]  /*837c0*/  @!P0 STG.E.U8 desc[UR30][R16.64+0x149], R23 ;  /* 0x0001491710008986 */ /* 0x0003e8000c10111e */
[----:B------:R-:W3:Y:S01]  /*837d0*/  @!P1 LDG.E.U8 R20, desc[UR30][R36.64+0x150] ;  /* 0x0001501e24149981 */ /* 0x000ee2000c1e1100 */
[----:B------:R-:W-:Y:S01]  /*837e0*/  ISETP.LT.OR P0, PT, R31, 0x152, !P3 ;  /* 0x000001521f00780c */ /* 0x000fe20005f01670 */
[----:B-1----:R-:W-:Y:S02]  /*837f0*/  @!P1 IMAD.MOV.U32 R16, RZ, RZ, R24 ;  /* 0x000000ffff109224 */ /* 0x002fe400078e0018 */
[----:B------:R-:W-:Y:S01]  /*83800*/  @!P1 IMAD.MOV.U32 R17, RZ, RZ, R32 ;  /* 0x000000ffff119224 */ /* 0x000fe200078e0020 */
[----:B---3--:R-:W-:-:S04]  /*83810*/  LOP3.LUT R20, R20, 0xff, RZ, 0xc0, !PT ;  /* 0x000000ff14147812 */ /* 0x008fc800078ec0ff */
[----:B------:R-:W-:-:S05]  /*83820*/  F2FP.F16.E4M3.UNPACK_B R20, R20 ;  /* 0x00000014ff14723e */ /* 0x000fca00020006ff */
[----:B------:R-:W-:-:S05]  /*83830*/  HADD2.F32 R20, -RZ, R20.H0_H0 ;  /* 0x20000014ff147230 */ /* 0x000fca0000004100 */
[----:B------:R-:W-:Y:S01]  /*83840*/  FMUL R22, R20, UR26 ;  /* 0x0000001a14167c20 */ /* 0x000fe20008400000 */
[----:B------:R-:W-:-:S04]  /*83850*/  @!P1 IMAD.WIDE.U32 R20, R14, 0x180, R16 ;  /* 0x000001800e149825 */ /* 0x000fc800078e0010 */
[----:B------:R-:W-:Y:S02]  /*83860*/  @!P1 IMAD R16, R15, 0x180, RZ ;  /* 0x000001800f109824 */ /* 0x000fe400078e02ff */
[----:B--2---:R-:W-:Y:S01]  /*83870*/  FFMA R22, R197, UR27, R22 ;  /* 0x0000001bc5167c23 */ /* 0x004fe20008000016 */
[----:B0-----:R-:W-:Y:S02]  /*83880*/  @!P1 IADD3 R18, P2, R20, R18, RZ ;  /* 0x0000001214129210 */ /* 0x001fe40007f5e0ff */
[----:B------:R-:W-:Y:S01]  /*83890*/  PRMT R20, RZ, 0x7610, R20 ;  /* 0x00007610ff147816 */ /* 0x000fe20000000014 */
[----:B------:R-:W2:Y:S01]  /*838a0*/  LDL.LU R197, [R1+0x1b34] ;  /* 0x001b340001c57983 */ /* 0x000ea20000300800 */
[----:B------:R-:W-:Y:S02]  /*838b0*/  F2FP.SATFINITE.E4M3.F32.PACK_AB_MERGE_C R23, RZ, R22, RZ ;  /* 0x00000016ff17723e */ /* 0x000fe400048070ff */
[----:B------:R-:W-:Y:S01]  /*838c0*/  @!P1 IADD3.X R19, R19, R21, R16, P2, !PT ;  /* 0x0000001513139210 */ /* 0x000fe200017fe410 */
[----:B------:R-:W3:Y:S01]  /*838d0*/  LDL.LU R199, [R1+0x1b38] ;  /* 0x001b380001c77983 */ /* 0x000ee20000300800 */
[----:B------:R-:W0:Y:S03]  /*838e0*/  @!P0 LDC.64 R16, c[0x0][0x5c0] ;  /* 0x00017000ff108b82 */ /* 0x000e260000000a00 */
[----:B------:R1:W-:Y:S04]  /*838f0*/  @!P1 STG.E.U8 desc[UR30][R18.64+0x150], R23 ;  /* 0x0001501712009986 */ /* 0x0003e8000c10111e */
[----:B------:R-:W4:Y:S01]  /*83900*/  @!P0 LDG.E.U8 R20, desc[UR30][R36.64+0x151] ;  /* 0x0001511e24148981 */ /* 0x000f22000c1e1100 */
[----:B------:R-:W-:Y:S01]  /*83910*/  ISETP.LT.OR P1, PT, R31, 0x151, !P6 ;  /* 0x000001511f00780c */ /* 0x000fe20007721670 */
[----:B-1----:R-:W-:-:S02]  /*83920*/  @!P0 IMAD.MOV.U32 R18, RZ, RZ, R24 ;  /* 0x000000ffff128224 */ /* 0x002fc400078e0018 */
[----:B------:R-:W-:Y:S01]  /*83930*/  @!P0 IMAD.MOV.U32 R19, RZ, RZ, R32 ;  /* 0x000000ffff138224 */ /* 0x000fe200078e0020 */
[----:B----4-:R-:W-:-:S04]  /*83940*/  LOP3.LUT R20, R20, 0xff, RZ, 0xc0, !PT ;  /* 0x000000ff14147812 */ /* 0x010fc800078ec0ff */
[----:B------:R-:W-:-:S05]  /*83950*/  F2FP.F16.E4M3.UNPACK_B R20, R20 ;  /* 0x00000014ff14723e */ /* 0x000fca00020006ff */
[----:B------:R-:W-:-:S05]  /*83960*/  HADD2.F32 R20, -RZ, R20.H0_H0 ;  /* 0x20000014ff147230 */ /* 0x000fca0000004100 */
[----:B------:R-:W-:Y:S01]  /*83970*/  FMUL R22, R20, UR26 ;  /* 0x0000001a14167c20 */ /* 0x000fe20008400000 */
[----:B------:R-:W-:-:S04]  /*83980*/  @!P0 IMAD.WIDE.U32 R20, R14, 0x180, R18 ;  /* 0x000001800e148825 */ /* 0x000fc800078e0012 */
[----:B------:R-:W-:Y:S02]  /*83990*/  @!P0 IMAD R19, R15, 0x180, RZ ;  /* 0x000001800f138824 */ /* 0x000fe400078e02ff */
[----:B------:R-:W-:Y:S01]  /*839a0*/  FFMA R22, R196, UR27, R22 ;  /* 0x0000001bc4167c23 */ /* 0x000fe20008000016 */
[----:B0-----:R-:W-:Y:S02]  /*839b0*/  @!P0 IADD3 R18, P2, R20, R16, RZ ;  /* 0x0000001014128210 */ /* 0x001fe40007f5e0ff */
[----:B------:R-:W-:Y:S02]  /*839c0*/  PRMT R20, RZ, 0x7610, R20 ;  /* 0x00007610ff147816 */ /* 0x000fe40000000014 */
[----:B------:R-:W-:Y:S02]  /*839d0*/  F2FP.SATFINITE.E4M3.F32.PACK_AB_MERGE_C R23, RZ, R22, RZ ;  /* 0x00000016ff17723e */ /* 0x000fe400048070ff */
[----:B------:R-:W-:Y:S02]  /*839e0*/  @!P0 IADD3.X R19, R17, R21, R19, P2, !PT ;  /* 0x0000001511138210 */ /* 0x000fe400017fe413 */
[----:B------:R-:W0:Y:S03]  /*839f0*/  @!P1 LDC.64 R16, c[0x0][0x5c0] ;  /* 0x00017000ff109b82 */ /* 0x000e260000000a00 */
[----:B------:R1:W-:Y:S04]  /*83a00*/  @!P0 STG.E.U8 desc[UR30][R18.64+0x151], R23 ;  /* 0x0001511712008986 */ /* 0x0003e8000c10111e */
[----:B------:R-:W4:Y:S01]  /*83a10*/  @!P1 LDG.E.U8 R20, desc[UR30][R38.64+0x150] ;  /* 0x0001501e26149981 */ /* 0x000f22000c1e1100 */
[----:B------:R-:W-:Y:S01]  /*83a20*/  @!P1 IMAD R27, R15, 0x180, RZ ;  /* 0x000001800f1b9824 */ /* 0x000fe200078e02ff */
[----:B------:R-:W-:Y:S01]  /*83a30*/  ISETP.LT.OR P0, PT, R31, 0x152, !P6 ;  /* 0x000001521f00780c */ /* 0x000fe20007701670 */
[----:B-1----:R-:W-:-:S02]  /*83a40*/  @!P1 IMAD.MOV.U32 R18, RZ, RZ, R24 ;  /* 0x000000ffff129224 */ /* 0x002fc400078e0018 */
[----:B------:R-:W-:Y:S01]  /*83a50*/  @!P1 IMAD.MOV.U32 R19, RZ, RZ, R32 ;  /* 0x000000ffff139224 */ /* 0x000fe200078e0020 */
[----:B----4-:R-:W-:-:S04]  /*83a60*/  LOP3.LUT R20, R20, 0xff, RZ, 0xc0, !PT ;  /* 0x000000ff14147812 */ /* 0x010fc800078ec0ff */
[----:B------:R-:W-:-:S05]  /*83a70*/  F2FP.F16.E4M3.UNPACK_B R20, R20 ;  /* 0x00000014ff14723e */ /* 0x000fca00020006ff */
[----:B------:R-:W-:Y:S02]  /*83a80*/  HADD2.F32 R22, -RZ, R20.H0_H0 ;  /* 0x20000014ff167230 */ /* 0x000fe40000004100 */
[----:B------:R-:W-:-:S04]  /*83a90*/  @!P1 IMAD.WIDE.U32 R20, R14, 0x180, R18 ;  /* 0x000001800e149825 */ /* 0x000fc800078e0012 */
[----:B------:R-:W-:Y:S01]  /*83aa0*/  FMUL R22, R22, UR26 ;  /* 0x0000001a16167c20 */ /* 0x000fe20008400000 */
[----:B------:R-:W-:Y:S01]  /*83ab0*/  @!P1 IMAD.IADD R26, R21, 0x1, R27 ;  /* 0x00000001151a9824 */ /* 0x000fe200078e021b */
[----:B0-----:R-:W-:Y:S02]  /*83ac0*/  @!P1 IADD3 R18, P2, P4, R20, UR11, R16 ;  /* 0x0000000b14129c10 */ /* 0x001fe4000fc5e010 */
[----:B--2---:R-:W-:Y:S01]  /*83ad0*/  FFMA R22, R197, UR27, R22 ;  /* 0x0000001bc5167c23 */ /* 0x004fe20008000016 */
[----:B------:R-:W-:Y:S02]  /*83ae0*/  PRMT R20, RZ, 0x7610, R20 ;  /* 0x00007610ff147816 */ /* 0x000fe40000000014 */
[----:B------:R-:W-:Y:S01]  /*83af0*/  @!P1 IADD3.X R19, R26, UR10, R17, P2, P4 ;  /* 0x0000000a1a139c10 */ /* 0x000fe200097e8411 */
[----:B------:R-:W-:Y:S01]  /*83b00*/  @!P0 IMAD R27, R15, 0x180, RZ ;  /* 0x000001800f1b8824 */ /* 0x000fe200078e02ff */
[----:B------:R-:W0:Y:S01]  /*83b10*/  @!P0 LDC.64 R16, c[0x0][0x5c0] ;  /* 0x00017000ff108b82 */ /* 0x000e220000000a00 */
[----:B------:R-:W-:Y:S01]  /*83b20*/  F2FP.SATFINITE.E4M3.F32.PACK_AB_MERGE_C R23, RZ, R22, RZ ;  /* 0x00000016ff17723e */ /* 0x000fe200048070ff */
[----:B------:R-:W2:Y:S04]  /*83b30*/  LDL.LU R197, [R1+0x1b3c] ;  /* 0x001b3c0001c57983 */ /* 0x000ea80000300800 */
[----:B------:R-:W4:Y:S04]  /*83b40*/  LDL.LU R196, [R1+0x1b40] ;  /* 0x001b400001c47983 */ /* 0x000f280000300800 */
[----:B------:R1:W-:Y:S04]  /*83b50*/  @!P1 STG.E.U8 desc[UR30][R18.64+0x150], R23 ;  /* 0x0001501712009986 */ /* 0x0003e8000c10111e */
[----:B------:R-:W3:Y:S01]  /*83b60*/  @!P0 LDG.E.U8 R20, desc[UR30][R38.64+0x151] ;  /* 0x0001511e26148981 */ /* 0x000ee2000c1e1100 */
[----:B------:R-:W-:Y:S01]  /*83b70*/  ISETP.LT.OR P1, PT, R31, 0x159, !P3 ;  /* 0x000001591f00780c */ /* 0x000fe20005f21670 */
[----:B-1----:R-:W-:-:S02]  /*83b80*/  @!P0 IMAD.MOV.U32 R18, RZ, RZ, R24 ;  /* 0x000000ffff128224 */ /* 0x002fc400078e0018 */
        /* <DEDUP_REMOVED lines=8> */
[----:B------:R-:W-:Y:S02]  /*83c10*/  FFMA R22, R199, UR27, R22 ;  /* 0x0000001bc7167c23 */ /* 0x000fe40008000016 */
[----:B------:R-:W-:Y:S02]  /*83c20*/  @!P0 IADD3.X R21, R18, UR10, R17, P2, P4 ;  /* 0x0000000a12158c10 */ /* 0x000fe400097e8411 */
[----:B------:R-:W-:Y:S01]  /*83c30*/  PRMT R18, RZ, 0x7610, R18 ;  /* 0x00007610ff127816 */ /* 0x000fe20000000012 */
[----:B------:R-:W0:Y:S01]  /*83c40*/  @!P1 LDC.64 R16, c[0x0][0x5c0] ;  /* 0x00017000ff109b82 */ /* 0x000e220000000a00 */
[----:B------:R-:W-:-:S05]  /*83c50*/  F2FP.SATFINITE.E4M3.F32.PACK_AB_MERGE_C R23, RZ, R22, RZ ;  /* 0x00000016ff17723e */ /* 0x000fca00048070ff */
[----:B------:R1:W-:Y:S04]  /*83c60*/  @!P0 STG.E.U8 desc[UR30][R20.64+0x151], R23 ;  /* 0x0001511714008986 */ /* 0x0003e8000c10111e */
[----:B------:R-:W3:Y:S01]  /*83c70*/  @!P1 LDG.E.U8 R18, desc[UR30][R36.64+0x158] ;  /* 0x0001581e24129981 */ /* 0x000ee2000c1e1100 */
[----:B------:R-:W-:Y:S01]  /*83c80*/  @!P1 IMAD.MOV.U32 R19, RZ, RZ, R32 ;  /* 0x000000ffff139224 */ /* 0x000fe200078e0020 */
[----:B------:R-:W-:Y:S01]  /*83c90*/  ISETP.LT.OR P0, PT, R31, 0x15a, !P3 ;  /* 0x0000015a1f00780c */ /* 0x000fe20005f01670 */
[----:B-1----:R-:W-:Y:S01]  /*83ca0*/  @!P1 IMAD R20, R15, 0x180, RZ ;  /* 0x000001800f149824 */ /* 0x002fe200078e02ff */
[----:B---3--:R-:W-:-:S04]  /*83cb0*/  LOP3.LUT R18, R18, 0xff, RZ, 0xc0, !PT ;  /* 0x000000ff12127812 */ /* 0x008fc800078ec0ff */
[----:B------:R-:W-:-:S05]  /*83cc0*/  F2FP.F16.E4M3.UNPACK_B R18, R18 ;  /* 0x00000012ff12723e */ /* 0x000fca00020006ff */
[----:B------:R-:W-:-:S05]  /*83cd0*/  HADD2.F32 R18, -RZ, R18.H0_H0 ;  /* 0x20000012ff127230 */ /* 0x000fca0000004100 */
[----:B------:R-:W-:Y:S01]  /*83ce0*/  FMUL R22, R18, UR26 ;  /* 0x0000001a12167c20 */ /* 0x000fe20008400000 */
[----:B------:R-:W-:-:S04]  /*83cf0*/  @!P1 IMAD.MOV.U32 R18, RZ, RZ, R24 ;  /* 0x000000ffff129224 */ /* 0x000fc800078e0018 */
[----:B------:R-:W-:-:S04]  /*83d00*/  @!P1 IMAD.WIDE.U32 R18, R14, 0x180, R18 ;  /* 0x000001800e129825 */ /* 0x000fc800078e0012 */
[----:B--2---:R-:W-:Y:S02]  /*83d10*/  FFMA R22, R197, UR27, R22 ;  /* 0x0000001bc5167c23 */ /* 0x004fe40008000016 */
[----:B------:R-:W2:Y:S04]  /*83d20*/  LDL.LU R197, [R1+0x1b44] ;  /* 0x001b440001c57983 */ /* 0x000ea80000300800 */
[----:B------:R-:W3:Y:S01]  /*83d30*/  LDL.LU R199, [R1+0x1b48] ;  /* 0x001b480001c77983 */ /* 0x000ee20000300800 */
[----:B0-----:R-:W-:Y:S02]  /*83d40*/  @!P1 IADD3 R18, P2, R18, R16, RZ ;  /* 0x0000001012129210 */ /* 0x001fe40007f5e0ff */
[----:B------:R-:W-:Y:S02]  /*83d50*/  F2FP.SATFINITE.E4M3.F32.PACK_AB_MERGE_C R23, RZ, R22, RZ ;  /* 0x00000016ff17723e */ /* 0x000fe400048070ff */
[----:B------:R-:W-:-:S02]  /*83d60*/  @!P1 IADD3.X R19, R17, R19, R20, P2, !PT ;  /* 0x0000001311139210 */ /* 0x000fc400017fe414 */
[----:B------:R-:W-:Y:S01]  /*83d70*/  PRMT R20, RZ, 0x7610, R20 ;  /* 0x00007610ff147816 */ /* 0x000fe20000000014 */
[----:B------:R-:W0:Y:S02]  /*83d80*/  @!P0 LDC.64 R16, c[0x0][0x5c0] ;  /* 0x00017000ff108b82 */ /* 0x000e240000000a00 */
[----:B------:R1:W-:Y:S04]  /*83d90*/  @!P1 STG.E.U8 desc[UR30][R18.64+0x158], R23 ;  /* 0x0001581712009986 */ /* 0x0003e8000c10111e */
[----:B------:R-:W4:Y:S01]  /*83da0*/  @!P0 LDG.E.U8 R20, desc[UR30][R36.64+0x159] ;  /* 0x0001591e24148981 */ /* 0x000f22000c1e1100 */
[----:B------:R-:W-:Y:S01]  /*83db0*/  ISETP.LT.OR P1, PT, R31, 0x159, !P6 ;  /* 0x000001591f00780c */ /* 0x000fe20007721670 */
[----:B-1----:R-:W-:Y:S02]  /*83dc0*/  @!P0 IMAD.MOV.U32 R18, RZ, RZ, R24 ;  /* 0x000000ffff128224 */ /* 0x002fe400078e0018 */
        /* <DEDUP_REMOVED lines=35> */
[----:B------:R-:W4:Y:S01]  /*84000*/  @!P0 LDG.E.U8 R18, desc[UR30][R38.64+0x159] ;  /* 0x0001591e26128981 */ /* 0x000f22000c1e1100 */
[----:B------:R-:W-:-:S03]  /*84010*/  ISETP.LT.OR P1, PT, R31, 0x161, !P3 ;  /* 0x000001611f00780c */ /* 0x000fc60005f21670 */
[----:B------:R-:W2:Y:S01]  /*84020*/  LDL.LU R196, [R1+0x1b50] ;  /* 0x001b500001c47983 */ /* 0x000ea20000300800 */
[----:B----4-:R-:W-:-:S04]  /*84030*/  LOP3.LUT R18, R18, 0xff, RZ, 0xc0, !PT ;  /* 0x000000ff12127812 */ /* 0x010fc800078ec0ff */
[----:B------:R-:W-:-:S05]  /*84040*/  F2FP.F16.E4M3.UNPACK_B R18, R18 ;  /* 0x00000012ff12723e */ /* 0x000fca00020006ff */
[----:B------:R-:W-:Y:S02]  /*84050*/  HADD2.F32 R22, -RZ, R18.H0_H0 ;  /* 0x20000012ff167230 */ /* 0x000fe40000004100 */
[----:B------:R-:W-:-:S04]  /*84060*/  @!P0 IMAD.MOV.U32 R18, RZ, RZ, R24 ;  /* 0x000000ffff128224 */ /* 0x000fc800078e0018 */
[----:B------:R-:W-:-:S04]  /*84070*/  @!P0 IMAD.WIDE.U32 R18, R14, 0x180, R18 ;  /* 0x000001800e128825 */ /* 0x000fc800078e0012 */
[----:B------:R-:W-:Y:S01]  /*84080*/  FMUL R22, R22, UR26 ;  /* 0x0000001a16167c20 */ /* 0x000fe20008400000 */
[----:B-1----:R-:W-:-:S03]  /*84090*/  @!P0 IMAD.IADD R20, R19, 0x1, R27 ;  /* 0x0000000113148824 */ /* 0x002fc600078e021b */
[----:B---3--:R-:W-:Y:S01]  /*840a0*/  FFMA R22, R199, UR27, R22 ;  /* 0x0000001bc7167c23 */ /* 0x008fe20008000016 */
[----:B0-----:R-:W-:Y:S02]  /*840b0*/  @!P0 IADD3 R16, P2, P4, R18, UR11, R16 ;  /* 0x0000000b12108c10 */ /* 0x001fe4000fc5e010 */
[----:B------:R-:W-:Y:S02]  /*840c0*/  PRMT R18, RZ, 0x7610, R18 ;  /* 0x00007610ff127816 */ /* 0x000fe40000000012 */
[----:B------:R-:W-:Y:S02]  /*840d0*/  @!P0 IADD3.X R17, R20, UR10, R17, P2, P4 ;  /* 0x0000000a14118c10 */ /* 0x000fe400097e8411 */
[----:B------:R-:W-:Y:S02]  /*840e0*/  F2FP.SATFINITE.E4M3.F32.PACK_AB_MERGE_C R21, RZ, R22, RZ ;  /* 0x00000016ff15723e */ /* 0x000fe400048070ff */
[----:B------:R-:W0:Y:S03]  /*840f0*/  @!P1 LDC.64 R22, c[0x0][0x5c0] ;  /* 0x00017000ff169b82 */ /* 0x000e260000000a00 */
[----:B------:R1:W-:Y:S04]  /*84100*/  @!P0 STG.E.U8 desc[UR30][R16.64+0x159], R21 ;  /* 0x0001591510008986 */ /* 0x0003e8000c10111e */
[----:B------:R-:W3:Y:S01]  /*84110*/  @!P1 LDG.E.U8 R18, desc[UR30][R36.64+0x160] ;  /* 0x0001601e24129981 */ /* 0x000ee2000c1e1100 */
[----:B------:R-:W-:Y:S01]  /*84120*/  ISETP.LT.OR P0, PT, R31, 0x162, !P3 ;  /* 0x000001621f00780c */ /* 0x000fe20005f01670 */
[----:B-1----:R-:W-:-:S02]  /*84130*/  @!P1 IMAD.MOV.U32 R16, RZ, RZ, R24 ;  /* 0x000000ffff109224 */ /* 0x002fc400078e0018 */
        /* <DEDUP_REMOVED lines=19> */
[----:B------:R-:W-:-:S10]  /*84270*/  @!P0 IMAD.MOV.U32 R17, RZ, RZ, R32 ;  /* 0x000000ffff118224 */ /* 0x000fd400078e0020 */
[----:B------:R-:W1:Y:S01]  /*84280*/  @!P1 LDC.64 R26, c[0x0][0x5c0] ;  /* 0x00017000ff1a9b82 */ /* 0x000e620000000a00 */
        /* <DEDUP_REMOVED lines=10> */
[----:B------:R-:W-:-:S05]  /*84330*/  @!P0 IADD3.X R17, R23, R19, R17, P2, !PT ;  /* 0x0000001317118210 */ /* 0x000fca00017fe411 */
[----:B------:R0:W-:Y:S04]  /*84340*/  @!P0 STG.E.U8 desc[UR30][R16.64+0x161], R21 ;  /* 0x0001611510008986 */ /* 0x0001e8000c10111e */
[----:B------:R-:W4:Y:S01]  /*84350*/  @!P1 LDG.E.U8 R18, desc[UR30][R38.64+0x160] ;  /* 0x0001601e26129981 */ /* 0x000f22000c1e1100 */
[----:B------:R-:W-:Y:S01]  /*84360*/  @!P1 IMAD R23, R15, 0x180, RZ ;  /* 0x000001800f179824 */ /* 0x000fe200078e02ff */
[----:B------:R-:W-:Y:S01]  /*84370*/  ISETP.LT.OR P0, PT, R31, 0x162, !P6 ;  /* 0x000001621f00780c */ /* 0x000fe20007701670 */
[----:B0-----:R-:W-:Y:S02]  /*84380*/  @!P1 IMAD.MOV.U32 R16, RZ, RZ, R24 ;  /* 0x000000ffff109224 */ /* 0x001fe400078e0018 */
[----:B------:R-:W-:Y:S01]  /*84390*/  @!P1 IMAD.MOV.U32 R17, RZ, RZ, R32 ;  /* 0x000000ffff119224 */ /* 0x000fe200078e0020 */
[----:B----4-:R-:W-:-:S04]  /*843a0*/  LOP3.LUT R18, R18, 0xff, RZ, 0xc0, !PT ;  /* 0x000000ff12127812 */ /* 0x010fc800078ec0ff */
[----:B------:R-:W-:-:S05]  /*843b0*/  F2FP.F16.E4M3.UNPACK_B R18, R18 ;  /* 0x00000012ff12723e */ /* 0x000fca00020006ff */
[----:B------:R-:W-:Y:S02]  /*843c0*/  HADD2.F32 R20, -RZ, R18.H0_H0 ;  /* 0x20000012ff147230 */ /* 0x000fe40000004100 */
[----:B------:R-:W-:-:S04]  /*843d0*/  @!P1 IMAD.WIDE.U32 R18, R14, 0x180, R16 ;  /* 0x000001800e129825 */ /* 0x000fc800078e0010 */
[----:B------:R-:W-:Y:S01]  /*843e0*/  FMUL R20, R20, UR26 ;  /* 0x0000001a14147c20 */ /* 0x000fe20008400000 */
[----:B------:R-:W-:Y:S01]  /*843f0*/  @!P1 IMAD.IADD R16, R19, 0x1, R23 ;  /* 0x0000000113109824 */ /* 0x000fe200078e0217 */
[----:B-1----:R-:W-:Y:S02]  /*84400*/  @!P1 IADD3 R18, P2, P4, R18, UR11, R26 ;  /* 0x0000000b12129c10 */ /* 0x002fe4000fc5e01a */
        /* <DEDUP_REMOVED lines=18> */
[----:B-1----:R-:W-:Y:S01]  /*84530*/  @!P0 IMAD.IADD R18, R17, 0x1, R23 ;  /* 0x0000000111128824 */ /* 0x002fe200078e0217 */
[----:B0-----:R-:W-:Y:S02]  /*84540*/  @!P0 IADD3 R16, P2, P4, R16, UR11, R26 ;  /* 0x0000000b10108c10 */ /* 0x001fe4000fc5e01a */
[----:B---3--:R-:W-:Y:S01]  /*84550*/  FFMA R20, R199, UR27, R20 ;  /* 0x0000001bc7147c23 */ /* 0x008fe20008000014 */
        /* <DEDUP_REMOVED lines=1352> */
[----:B------:R-:W-:Y:S02]  /*899e0*/  @!P1 IADD3.X R17, R23, R19, R17, P0, !PT ;  /* 0x0000001317119210 */ /* 0x000fe400007fe411 */
[----:B------:R-:W0:Y:S03]  /*899f0*/  @!P3 LDC.64 R22, c[0x0][0x5c0] ;  /* 0x00017000ff16bb82 */ /* 0x000e260000000a00 */
[----:B------:R1:W-:Y:S04]  /*89a00*/  @!P1 STG.E.U8 desc[UR30][R16.64+0x1f8], R21 ;  /* 0x0001f81510009986 */ /* 0x0003e8000c10111e */
[----:B------:R-:W3:Y:S01]  /*89a10*/  @!P3 LDG.E.U8 R18, desc[UR30][R36.64+0x1f9] ;  /* 0x0001f91e2412b981 */ /* 0x000ee2000c1e1100 */
[----:B------:R-:W-:Y:S01]  /*89a20*/  ISETP.LT.OR P0, PT, R31, 0x1f9, !P6 ;  /* 0x000001f91f00780c */ /* 0x000fe20007701670 */
[----:B-1----:R-:W-:-:S02]  /*89a30*/  @!P3 IMAD.MOV.U32 R16, RZ, RZ, R24 ;  /* 0x000000ffff10b224 */ /* 0x002fc400078e0018 */
[----:B------:R-:W-:-:S10]  /*89a40*/  @!P3 IMAD.MOV.U32 R17, RZ, RZ, R32 ;  /* 0x000000ffff11b224 */ /* 0x000fd400078e0020 */
[----:B------:R-:W1:Y:S01]  /*89a50*/  @!P0 LDC.64 R26, c[0x0][0x5c0] ;  /* 0x00017000ff1a8b82 */ /* 0x000e620000000a00 */
[----:B---3--:R-:W-:-:S04]  /*89a60*/  LOP3.LUT R18, R18, 0xff, RZ, 0xc0, !PT ;  /* 0x000000ff12127812 */ /* 0x008fc800078ec0ff */
        /* <DEDUP_REMOVED lines=11> */
[----:B------:R-:W3:Y:S01]  /*89b20*/  @!P0 LDG.E.U8 R18, desc[UR30][R38.64+0x1f8] ;  /* 0x0001f81e26128981 */ /* 0x000ee2000c1e1100 */
[----:B------:R-:W-:Y:S02]  /*89b30*/  @!P0 IMAD R23, R15, 0x180, RZ ;  /* 0x000001800f178824 */ /* 0x000fe400078e02ff */
[----:B0-----:R-:W-:Y:S02]  /*89b40*/  @!P0 IMAD.MOV.U32 R16, RZ, RZ, R24 ;  /* 0x000000ffff108224 */ /* 0x001fe400078e0018 */
[----:B------:R-:W-:Y:S01]  /*89b50*/  @!P0 IMAD.MOV.U32 R17, RZ, RZ, R32 ;  /* 0x000000ffff118224 */ /* 0x000fe200078e0020 */
[----:B------:R-:W-:Y:S01]  /*89b60*/  BSSY B1, `(.L_x_39) ;  /* 0x0000010000017945 */ /* 0x000fe20003800000 */
[----:B---3--:R-:W-:-:S04]  /*89b70*/  LOP3.LUT R18, R18, 0xff, RZ, 0xc0, !PT ;  /* 0x000000ff12127812 */ /* 0x008fc800078ec0ff */
[----:B------:R-:W-:-:S05]  /*89b80*/  F2FP.F16.E4M3.UNPACK_B R18, R18 ;  /* 0x00000012ff12723e */ /* 0x000fca00020006ff */
[----:B------:R-:W-:Y:S02]  /*89b90*/  HADD2.F32 R20, -RZ, R18.H0_H0 ;  /* 0x20000012ff147230 */ /* 0x000fe40000004100 */
[----:B------:R-:W-:-:S04]  /*89ba0*/  @!P0 IMAD.WIDE.U32 R18, R14, 0x180, R16 ;  /* 0x000001800e128825 */ /* 0x000fc800078e0010 */
[----:B------:R-:W-:Y:S01]  /*89bb0*/  FMUL R20, R20, UR26 ;  /* 0x0000001a14147c20 */ /* 0x000fe20008400000 */
[----:B------:R-:W-:Y:S01]  /*89bc0*/  @!P0 IMAD.IADD R22, R19, 0x1, R23 ;  /* 0x0000000113168824 */ /* 0x000fe200078e0217 */
[----:B-1----:R-:W-:Y:S02]  /*89bd0*/  @!P0 IADD3 R18, P1, P2, R18, UR11, R26 ;  /* 0x0000000b12128c10 */ /* 0x002fe4000fa3e01a */
[----:B--2---:R-:W-:Y:S02]  /*89be0*/  FFMA R20, R197, UR27, R20 ;  /* 0x0000001bc5147c23 */ /* 0x004fe40008000014 */
[----:B------:R-:W-:-:S03]  /*89bf0*/  @!P0 IADD3.X R19, R22, UR10, R27, P1, P2 ;  /* 0x0000000a16138c10 */ /* 0x000fc60008fe441b */
[----:B------:R-:W-:-:S05]  /*89c00*/  F2FP.SATFINITE.E4M3.F32.PACK_AB_MERGE_C R17, RZ, R20, RZ ;  /* 0x00000014ff11723e */ /* 0x000fca00048070ff */
[----:B------:R0:W-:Y:S01]  /*89c10*/  @!P0 STG.E.U8 desc[UR30][R18.64+0x1f8], R17 ;  /* 0x0001f81112008986 */ /* 0x0001e2000c10111e */
[----:B------:R-:W-:Y:S02]  /*89c20*/  ISETP.LT.OR P0, PT, R31, 0x1fa, !P6 ;  /* 0x000001fa1f00780c */ /* 0x000fe40007701670 */
[----:B------:R-:W-:-:S11]  /*89c30*/  PRMT R16, RZ, 0x7610, R16 ;  /* 0x00007610ff107816 */ /* 0x000fd60000000010 */
[----:B0-----:R-:W-:Y:S05]  /*89c40*/  @P0 BRA `(.L_x_40) ;  /* 0x0000000000040947 */ /* 0x001fea0003800000 */
[----:B------:R0:W5:Y:S02]  /*89c50*/  LDG.E.U8 R16, desc[UR30][R38.64+0x1f9] ;  /* 0x0001f91e26107981 */ /* 0x000164000c1e1100 */
.L_x_40:
[----:B------:R-:W-:Y:S05]  /*89c60*/  BSYNC B1 ;  /* 0x0000000000017941 */ /* 0x000fea0003800000 */
.L_x_39:
[----:B------:R-:W-:Y:S05]  /*89c70*/  @P0 BRA `(.L_x_41) ;  /* 0x0000035800440947 */ /* 0x000fea0003800000 */
[----:B------:R-:W2:Y:S01]  /*89c80*/  LDL.LU R18, [R1+0x1c88] ;  /* 0x001c880001127983 */ /* 0x000ea20000300800 */
[----:B-----5:R-:W-:Y:S01]  /*89c90*/  LOP3.LUT R16, R16, 0xff, RZ, 0xc0, !PT ;  /* 0x000000ff10107812 */ /* 0x020fe200078ec0ff */
[----:B------:R-:W-:Y:S01]  /*89ca0*/  IMAD.MOV.U32 R25, RZ, RZ, R32 ;  /* 0x000000ffff197224 */ /* 0x000fe200078e0020 */
[----:B------:R-:W-:Y:S01]  /*89cb0*/  ULDC.64 UR14, c[0x0][0x5c0] ;  /* 0x00017000000e7ab9 */ /* 0x000fe20000000a00 */
[----:B------:R-:W-:Y:S01]  /*89cc0*/  IMAD R15, R15, 0x180, RZ ;  /* 0x000001800f0f7824 */ /* 0x000fe200078e02ff */
[----:B------:R-:W-:Y:S01]  /*89cd0*/  F2FP.F16.E4M3.UNPACK_B R16, R16 ;  /* 0x00000010ff10723e */ /* 0x000fe200020006ff */
[----:B------:R-:W-:-:S04]  /*89ce0*/  IMAD.WIDE.U32 R24, R14, 0x180, R24 ;  /* 0x000001800e187825 */ /* 0x000fc800078e0018 */
[----:B------:R-:W-:Y:S02]  /*89cf0*/  HADD2.F32 R16, -RZ, R16.H0_H0 ;  /* 0x20000010ff107230 */ /* 0x000fe40000004100 */
[----:B------:R-:W-:Y:S02]  /*89d00*/  IMAD.U32 R17, RZ, RZ, UR14 ;  /* 0x0000000eff117e24 */ /* 0x000fe4000f8e00ff */
[----:B------:R-:W-:Y:S02]  /*89d10*/  IMAD.IADD R15, R25, 0x1, R15 ;  /* 0x00000001190f7824 */ /* 0x000fe400078e020f */
[----:B------:R-:W-:Y:S01]  /*89d20*/  FMUL R16, R16, UR26 ;  /* 0x0000001a10107c20 */ /* 0x000fe20008400000 */
[----:B------:R-:W-:Y:S01]  /*89d30*/  IMAD.U32 R14, RZ, RZ, UR15 ;  /* 0x0000000fff0e7e24 */ /* 0x000fe2000f8e00ff */
[----:B------:R-:W-:-:S04]  /*89d40*/  IADD3 R24, P0, P1, R24, UR11, R17 ;  /* 0x0000000b18187c10 */ /* 0x000fc8000f91e011 */
[----:B------:R-:W-:Y:S01]  /*89d50*/  IADD3.X R25, R15, UR10, R14, P0, P1 ;  /* 0x0000000a0f197c10 */ /* 0x000fe200087e240e */
[----:B--2---:R-:W-:-:S05]  /*89d60*/  FFMA R16, R18, UR27, R16 ;  /* 0x0000001b12107c23 */ /* 0x004fca0008000010 */
[----:B------:R-:W-:-:S05]  /*89d70*/  F2FP.SATFINITE.E4M3.F32.PACK_AB_MERGE_C R15, RZ, R16, RZ ;  /* 0x00000010ff0f723e */ /* 0x000fca00048070ff */
[----:B------:R1:W-:Y:S01]  /*89d80*/  STG.E.U8 desc[UR30][R24.64+0x1f9], R15 ;  /* 0x0001f90f18007986 */ /* 0x0003e2000c10111e */
[----:B------:R-:W-:Y:S05]  /*89d90*/  BRA `(.L_x_41) ;  /* 0x0000035400fc7947 */ /* 0x000fea0003800000 */
.L_x_38:
[----:B------:R-:W-:Y:S01]  /*89da0*/  ISETP.GE.AND P0, PT, R30, 0x9, PT ;  /* 0x000000091e00780c */ /* 0x000fe20003f06270 */
[----:B------:R-:W2:Y:S03]  /*89db0*/  LDL.LU R103, [R1+0xe00] ;  /* 0x000e000001677983 */ /* 0x000ea60000300800 */
[----:B------:R-:W-:Y:S01]  /*89dc0*/  ISETP.LT.OR P6, PT, R31, 0x1, !P0 ;  /* 0x000000011f00780c */ /* 0x000fe200047c1670 */
[----:B------:R-:W-:Y:S01]  /*89dd0*/  FMUL R17, R17, UR27 ;  /* 0x0000001b11117c20 */ /* 0x000fe20008400000 */
[----:B------:R-:W-:Y:S02]  /*89de0*/  ISETP.LT.OR P5, PT, R31, 0x2, !P0 ;  /* 0x000000021f00780c */ /* 0x000fe400047a1670 */
[----:B------:R-:W-:Y:S01]  /*89df0*/  LOP3.LUT R13, R13, 0xfffffffd, RZ, 0xc0, !PT ;  /* 0xfffffffd0d0d7812 */ /* 0x000fe200078ec0ff */
[----:B------:R-:W-:Y:S01]  /*89e00*/  FMUL R18, R18, UR27 ;  /* 0x0000001b12127c20 */ /* 0x000fe20008400000 */
[----:B------:R-:W-:Y:S01]  /*89e10*/  ISETP.LT.OR P2, PT, R31, 0x9, !P0 ;  /* 0x000000091f00780c */ /* 0x000fe20004741670 */
[----:B------:R-:W-:Y:S01]  /*89e20*/  FMUL R19, R19, UR27 ;  /* 0x0000001b13137c20 */ /* 0x000fe20008400000 */
[----:B------:R-:W-:Y:S01]  /*89e30*/  FMUL R20, R20, UR27 ;  /* 0x0000001b14147c20 */ /* 0x000fe20008400000 */
[----:B------:R-:W-:Y:S01]  /*89e40*/  FMUL R21, R21, UR27 ;  /* 0x0000001b15157c20 */ /* 0x000fe20008400000 */
[----:B------:R-:W-:Y:S01]  /*89e50*/  FMUL R22, R22, UR27 ;  /* 0x0000001b16167c20 */ /* 0x000fe20008400000 */
[----:B------:R-:W-:Y:S01]  /*89e60*/  FMUL R23, R23, UR27 ;  /* 0x0000001b17177c20 */ /* 0x000fe20008400000 */
[----:B------:R-:W-:Y:S01]  /*89e70*/  FMUL R152, R152, UR27 ;  /* 0x0000001b98987c20 */ /* 0x000fe20008400000 */
[----:B------:R-:W0:Y:S01]  /*89e80*/  @!P6 LDC.64 R34, c[0x0][0x5c0] ;  /* 0x00017000ff22eb82 */ /* 0x000e220000000a00 */
[----:B------:R-:W-:Y:S01]  /*89e90*/  FMUL R153, R153, UR27 ;  /* 0x0000001b99997c20 */ /* 0x000fe20008400000 */
[----:B------:R-:W-:Y:S01]  /*89ea0*/  FMUL R154, R154, UR27 ;  /* 0x0000001b9a9a7c20 */ /* 0x000fe20008400000 */
[----:B------:R-:W-:Y:S01]  /*89eb0*/  FMUL R155, R155, UR27 ;  /* 0x0000001b9b9b7c20 */ /* 0x000fe20008400000 */
[----:B------:R-:W-:Y:S01]  /*89ec0*/  LOP3.LUT R16, R16, 0xbfffffff, RZ, 0xc0, !PT ;  /* 0xbfffffff10107812 */ /* 0x000fe200078ec0ff */
[----:B------:R-:W-:Y:S01]  /*89ed0*/  FMUL R156, R156, UR27 ;  /* 0x0000001b9c9c7c20 */ /* 0x000fe20008400000 */
[----:B------:R-:W-:Y:S01]  /*89ee0*/  FMUL R157, R157, UR27 ;  /* 0x0000001b9d9d7c20 */ /* 0x000fe20008400000 */
[----:B------:R-:W-:Y:S01]  /*89ef0*/  FMUL R158, R158, UR27 ;  /* 0x0000001b9e9e7c20 */ /* 0x000fe20008400000 */
[----:B------:R-:W1:Y:S01]  /*89f00*/  @!P5 LDC.64 R28, c[0x0][0x5c0] ;  /* 0x00017000ff1cdb82 */ /* 0x000e620000000a00 */
[----:B------:R-:W-:Y:S01]  /*89f10*/  FMUL R159, R159, UR27 ;  /* 0x0000001b9f9f7c20 */ /* 0x000fe20008400000 */
[----:B------:R-:W-:Y:S01]  /*89f20*/  FMUL R160, R160, UR27 ;  /* 0x0000001ba0a07c20 */ /* 0x000fe20008400000 */
[----:B------:R-:W-:Y:S01]  /*89f30*/  FMUL R161, R161, UR27 ;  /* 0x0000001ba1a17c20 */ /* 0x000fe20008400000 */
[----:B------:R-:W-:Y:S01]  /*89f40*/  FMUL R162, R162, UR27 ;  /* 0x0000001ba2a27c20 */ /* 0x000fe20008400000 */
[----:B------:R-:W-:Y:S01]  /*89f50*/  FMUL R163, R163, UR27 ;  /* 0x0000001ba3a37c20 */ /* 0x000fe20008400000 */
[----:B------:R-:W-:Y:S01]  /*89f60*/  FMUL R164, R164, UR27 ;  /* 0x0000001ba4a47c20 */ /* 0x000fe20008400000 */
[----:B------:R-:W-:Y:S01]  /*89f70*/  FMUL R165, R165, UR27 ;  /* 0x0000001ba5a57c20 */ /* 0x000fe20008400000 */
[----:B------:R-:W3:Y:S01]  /*89f80*/  @!P2 LDC.64 R26, c[0x0][0x5c0] ;  /* 0x00017000ff1aab82 */ /* 0x000ee20000000a00 */
[----:B------:R-:W-:Y:S01]  /*89f90*/  FMUL R166, R166, UR27 ;  /* 0x0000001ba6a67c20 */ /* 0x000fe20008400000 */
[----:B------:R-:W-:Y:S01]  /*89fa0*/  FMUL R167, R167, UR27 ;  /* 0x0000001ba7a77c20 */ /* 0x000fe20008400000 */
[----:B------:R-:W-:Y:S01]  /*89fb0*/  FMUL R168, R168, UR27 ;  /* 0x0000001ba8a87c20 */ /* 0x000fe20008400000 */
[----:B------:R-:W-:Y:S01]  /*89fc0*/  FMUL R169, R169, UR27 ;  /* 0x0000001ba9a97c20 */ /* 0x000fe20008400000 */
[----:B------:R-:W-:Y:S01]  /*89fd0*/  FMUL R170, R170, UR27 ;  /* 0x0000001baaaa7c20 */ /* 0x000fe20008400000 */
[----:B------:R-:W-:Y:S01]  /*89fe0*/  FMUL R171, R171, UR27 ;  /* 0x0000001babab7c20 */ /* 0x000fe20008400000 */
[----:B------:R-:W-:Y:S01]  /*89ff0*/  FMUL R172, R172, UR27 ;  /* 0x0000001bacac7c20 */ /* 0x000fe20008400000 */
[----:B0-----:R-:W-:Y:S01]  /*8a000*/  @!P6 IADD3 R34, P1, P3, R24, UR11, R34 ;  /* 0x0000000b1822ec10 */ /* 0x001fe2000fb3e022 */
[----:B------:R-:W-:Y:S01]  /*8a010*/  FMUL R173, R173, UR27 ;  /* 0x0000001badad7c20 */ /* 0x000fe20008400000 */
[----:B------:R-:W-:Y:S01]  /*8a020*/  FMUL R174, R174, UR27 ;  /* 0x0000001baeae7c20 */ /* 0x000fe20008400000 */
[----:B------:R-:W-:Y:S01]  /*8a030*/  FMUL R175, R175, UR27 ;  /* 0x0000001bafaf7c20 */ /* 0x000fe20008400000 */
[----:B------:R-:W-:-:S02]  /*8a040*/  @!P6 IADD3.X R35, R32, UR10, R35, P1, P3 ;  /* 0x0000000a2023ec10 */ /* 0x000fc40008fe6423 */
[----:B------:R-:W-:Y:S01]  /*8a050*/  LOP3.LUT R0, R0, 0xffff7fff, RZ, 0xc0, !PT ;  /* 0xffff7fff00007812 */ /* 0x000fe200078ec0ff */
[----:B------:R-:W-:Y:S01]  /*8a060*/  FMUL R176, R176, UR27 ;  /* 0x0000001bb0b07c20 */ /* 0x000fe20008400000 */
[----:B-1----:R-:W-:Y:S01]  /*8a070*/  @!P5 IADD3 R28, P1, P3, R24, UR11, R28 ;  /* 0x0000000b181cdc10 */ /* 0x002fe2000fb3e01c */
[----:B------:R-:W-:Y:S01]  /*8a080*/  FMUL R177, R177, UR27 ;  /* 0x0000001bb1b17c20 */ /* 0x000fe20008400000 */
[----:B------:R-:W-:Y:S01]  /*8a090*/  FMUL R178, R178, UR27 ;  /* 0x0000001bb2b27c20 */ /* 0x000fe20008400000 */
[----:B------:R-:W-:Y:S01]  /*8a0a0*/  FMUL R179, R179, UR27 ;  /* 0x0000001bb3b37c20 */ /* 0x000fe20008400000 */
[----:B------:R-:W-:Y:S01]  /*8a0b0*/  @!P5 IADD3.X R29, R32, UR10, R29, P1, P3 ;  /* 0x0000000a201ddc10 */ /* 0x000fe20008fe641d */
[----:B------:R-:W-:Y:S01]  /*8a0c0*/  FMUL R180, R180, UR27 ;  /* 0x0000001bb4b47c20 */ /* 0x000fe20008400000 */
[----:B------:R-:W-:Y:S01]  /*8a0d0*/  FMUL R181, R181, UR27 ;  /* 0x0000001bb5b57c20 */ /* 0x000fe20008400000 */
[----:B------:R-:W-:Y:S01]  /*8a0e0*/  FMUL R182, R182, UR27 ;  /* 0x0000001bb6b67c20 */ /* 0x000fe20008400000 */
[----:B---3--:R-:W-:Y:S01]  /*8a0f0*/  @!P2 IADD3 R40, P1, P3, R24, UR11, R26 ;  /* 0x0000000b1828ac10 */ /* 0x008fe2000fb3e01a */
[----:B------:R-:W-:Y:S01]  /*8a100*/  FMUL R183, R183, UR27 ;  /* 0x0000001bb7b77c20 */ /* 0x000fe20008400000 */
[----:B------:R-:W-:Y:S01]  /*8a110*/  FMUL R184, R184, UR27 ;  /* 0x0000001bb8b87c20 */ /* 0x000fe20008400000 */
[----:B------:R-:W-:Y:S01]  /*8a120*/  FMUL R185, R185, UR27 ;  /* 0x0000001bb9b97c20 */ /* 0x000fe20008400000 */
[----:B------:R-:W-:Y:S01]  /*8a130*/  @!P2 IADD3.X R41, R32, UR10, R27, P1, P3 ;  /* 0x0000000a2029ac10 */ /* 0x000fe20008fe641b */
[----:B------:R-:W-:Y:S01]  /*8a140*/  FMUL R186, R186, UR27 ;  /* 0x0000001bbaba7c20 */ /* 0x000fe20008400000 */
[----:B------:R-:W-:Y:S01]  /*8a150*/  ISETP.GE.AND P1, PT, R30, 0x1, PT ;  /* 0x000000011e00780c */ /* 0x000fe20003f26270 */
[----:B------:R-:W-:Y:S01]  /*8a160*/  FMUL R187, R187, UR27 ;  /* 0x0000001bbbbb7c20 */ /* 0x000fe20008400000 */
[----:B------:R-:W-:Y:S01]  /*8a170*/  FMUL R188, R188, UR27 ;  /* 0x0000001bbcbc7c20 */ /* 0x000fe20008400000 */
        /* <DEDUP_REMOVED lines=14> */
[----:B------:R-:W0:Y:S01]  /*8a260*/  @!P3 LDC.64 R26, c[0x0][0x5c0] ;  /* 0x00017000ff1abb82 */ /* 0x000e220000000a00 */
[----:B------:R-:W-:Y:S01]  /*8a270*/  F2FP.SATFINITE.E4M3.F32.PACK_AB_MERGE_C R17, RZ, R17, RZ ;  /* 0x00000011ff11723e */ /* 0x000fe200048070ff */
[----:B------:R-:W-:Y:S01]  /*8a280*/  FMUL R202, R202, UR27 ;  /* 0x0000001bcaca7c20 */ /* 0x000fe20008400000 */
[----:B------:R-:W-:Y:S01]  /*8a290*/  FMUL R203, R203, UR27 ;  /* 0x0000001bcbcb7c20 */ /* 0x000fe20008400000 */
[----:B------:R-:W-:Y:S01]  /*8a2a0*/  LOP3.LUT R5, R5, 0xfffffffe, RZ, 0xc0, !PT ;  /* 0xfffffffe05057812 */ /* 0x000fe200078ec0ff */
[----:B------:R-:W-:Y:S01]  /*8a2b0*/  FMUL R204, R204, UR27 ;  /* 0x0000001bcccc7c20 */ /* 0x000fe20008400000 */
[----:B------:R-:W-:Y:S01]  /*8a2c0*/  FMUL R205, R205, UR27 ;  /* 0x0000001bcdcd7c20 */ /* 0x000fe20008400000 */
[----:B------:R-:W-:Y:S01]  /*8a2d0*/  FMUL R206, R206, UR27 ;  /* 0x0000001bcece7c20 */ /* 0x000fe20008400000 */
[----:B------:R-:W-:Y:S01]  /*8a2e0*/  LOP3.LUT R2, R2, 0xffffdfff, RZ, 0xc0, !PT ;  /* 0xffffdfff02027812 */ /* 0x000fe200078ec0ff */
        /* <DEDUP_REMOVED lines=15> */
[----:B0-----:R-:W-:Y:S01]  /*8a3e0*/  @!P3 IADD3 R26, P4, R24, R26, RZ ;  /* 0x0000001a181ab210 */ /* 0x001fe20007f9e0ff */
[----:B------:R-:W-:Y:S01]  /*8a3f0*/  FMUL R222, R222, UR27 ;  /* 0x0000001bdede7c20 */ /* 0x000fe20008400000 */
[----:B------:R-:W-:Y:S01]  /*8a400*/  FMUL R223, R223, UR27 ;  /* 0x0000001bdfdf7c20 */ /* 0x000fe20008400000 */
[----:B------:R-:W-:Y:S01]  /*8a410*/  FMUL R224, R224, UR27 ;  /* 0x0000001be0e07c20 */ /* 0x000fe20008400000 */
[----:B------:R-:W-:Y:S01]  /*8a420*/  FMUL R225, R225, UR27 ;  /* 0x0000001be1e17c20 */ /* 0x000fe20008400000 */
[----:B------:R-:W-:Y:S01]  /*8a430*/  @!P3 IMAD.X R27, R32, 0x1, R27, P4 ;  /* 0x00000001201bb824 */ /* 0x000fe200020e061b */
[----:B------:R-:W-:Y:S01]  /*8a440*/  ISETP.LT.OR P4, PT, R31, 0xa, !P0 ;  /* 0x0000000a1f00780c */ /* 0x000fe20004781670 */
[----:B------:R-:W-:Y:S01]  /*8a450*/  FMUL R226, R226, UR27 ;  /* 0x0000001be2e27c20 */ /* 0x000fe20008400000 */
[----:B------:R-:W-:Y:S01]  /*8a460*/  FMUL R227, R227, UR27 ;  /* 0x0000001be3e37c20 */ /* 0x000fe20008400000 */
[----:B------:R-:W-:Y:S01]  /*8a470*/  FMUL R228, R228, UR27 ;  /* 0x0000001be4e47c20 */ /* 0x000fe20008400000 */
[----:B------:R0:W-:Y:S01]  /*8a480*/  @!P3 STG.E.U8 desc[UR30][R26.64], R17 ;  /* 0x000000111a00b986 */ /* 0x0001e2000c10111e */
[----:B------:R-:W-:Y:S01]  /*8a490*/  FMUL R229, R229, UR27 ;  /* 0x0000001be5e57c20 */ /* 0x000fe20008400000 */
[----:B------:R-:W-:Y:S01]  /*8a4a0*/  FMUL R230, R230, UR27 ;  /* 0x0000001be6e67c20 */ /* 0x000fe20008400000 */
[----:B------:R-:W-:Y:S01]  /*8a4b0*/  FMUL R231, R231, UR27 ;  /* 0x0000001be7e77c20 */ /* 0x000fe20008400000 */
[----:B------:R-:W-:Y:S01]  /*8a4c0*/  FMUL R232, R232, UR27 ;  /* 0x0000001be8e87c20 */ /* 0x000fe20008400000 */
[----:B------:R-:W3:Y:S04]  /*8a4d0*/  LDL.LU R33, [R1+0xe04] ;  /* 0x000e040001217983 */ /* 0x000ee80000300800 */
[----:B0-----:R-:W0:Y:S01]  /*8a4e0*/  @!P4 LDC.64 R26, c[0x0][0x5c0] ;  /* 0x00017000ff1acb82 */ /* 0x001e220000000a00 */
[----:B------:R-:W-:Y:S01]  /*8a4f0*/  @P5 LOP3.LUT R13, R13, 0x2, RZ, 0xfc, !PT ;  /* 0x000000020d0d5812 */ /* 0x000fe200078efcff */
[----:B------:R-:W-:Y:S01]  /*8a500*/  FMUL R233, R233, UR27 ;  /* 0x0000001be9e97c20 */ /* 0x000fe20008400000 */
[----:B------:R-:W-:Y:S01]  /*8a510*/  F2FP.SATFINITE.E4M3.F32.PACK_AB_MERGE_C R18, RZ, R18, RZ ;  /* 0x00000012ff12723e */ /* 0x000fe200048070ff */
[----:B------:R-:W-:Y:S01]  /*8a520*/  FMUL R234, R234, UR27 ;  /* 0x0000001beaea7c20 */ /* 0x000fe20008400000 */
[----:B------:R-:W-:Y:S01]  /*8a530*/  F2FP.SATFINITE.E4M3.F32.PACK_AB_MERGE_C R19, RZ, R19, RZ ;  /* 0x00000013ff13723e */ /* 0x000fe200048070ff */
[----:B------:R-:W-:Y:S01]  /*8a540*/  FMUL R235, R235, UR27 ;  /* 0x0000001bebeb7c20 */ /* 0x000fe20008400000 */
[----:B------:R-:W-:Y:S01]  /*8a550*/  F2FP.SATFINITE.E4M3.F32.PACK_AB_MERGE_C R20, RZ, R20, RZ ;  /* 0x00000014ff14723e */ /* 0x000fe200048070ff */
[----:B------:R-:W4:Y:S01]  /*8a560*/  LDL.LU R102, [R1+0xe08] ;  /* 0x000e080001667983 */ /* 0x000f220000300800 */
[----:B------:R-:W-:Y:S01]  /*8a570*/  LOP3.LUT R13, R13, 0xfffffffe, RZ, 0xc0, !PT ;  /* 0xfffffffe0d0d7812 */ /* 0x000fe200078ec0ff */
[----:B------:R-:W-:Y:S01]  /*8a580*/  FMUL R236, R236, UR27 ;  /* 0x0000001becec7c20 */ /* 0x000fe20008400000 */
[----:B------:R-:W-:Y:S01]  /*8a590*/  F2FP.SATFINITE.E4M3.F32.PACK_AB_MERGE_C R21, RZ, R21, RZ ;  /* 0x00000015ff15723e */ /* 0x000fe200048070ff */
[----:B------:R-:W-:Y:S01]  /*8a5a0*/  STL [R1+0x1cc8], R14 ;  /* 0x001cc80e01007387 */ /* 0x000fe20000100800 */
[----:B------:R-:W-:Y:S01]  /*8a5b0*/  @P2 LOP3.LUT R13, R13, 0x1, RZ, 0xfc, !PT ;  /* 0x000000010d0d2812 */ /* 0x000fe200078efcff */
[----:B------:R-:W-:Y:S01]  /*8a5c0*/  FMUL R237, R237, UR27 ;  /* 0x0000001beded7c20 */ /* 0x000fe20008400000 */
[----:B------:R-:W-:Y:S01]  /*8a5d0*/  F2FP.SATFINITE.E4M3.F32.PACK_AB_MERGE_C R22, RZ, R22, RZ ;  /* 0x00000016ff16723e */ /* 0x000fe200048070ff */
[----:B------:R-:W-:Y:S01]  /*8a5e0*/  STL [R1+0x1cc4], R15 ;  /* 0x001cc40f01007387 */ /* 0x000fe20000100800 */
[----:B------:R-:W-:-:S02]  /*8a5f0*/  F2FP.SATFINITE.E4M3.F32.PACK_AB_MERGE_C R23, RZ, R23, RZ ;  /* 0x00000017ff17723e */ /* 0x000fc400048070ff */
[----:B------:R-:W-:Y:S01]  /*8a600*/  F2FP.SATFINITE.E4M3.F32.PACK_AB_MERGE_C R152, RZ, R152, RZ ;  /* 0x00000098ff98723e */ /* 0x000fe200048070ff */
[----:B------:R-:W-:Y:S01]  /*8a610*/  STL [R1+0x1cc0], R12 ;  /* 0x001cc00c01007387 */ /* 0x000fe20000100800 */
[----:B------:R-:W-:Y:S02]  /*8a620*/  F2FP.SATFINITE.E4M3.F32.PACK_AB_MERGE_C R153, RZ, R153, RZ ;  /* 0x00000099ff99723e */ /* 0x000fe400048070ff */
[----:B------:R-:W-:Y:S01]  /*8a630*/  F2FP.SATFINITE.E4M3.F32.PACK_AB_MERGE_C R154, RZ, R154, RZ ;  /* 0x0000009aff9a723e */ /* 0x000fe200048070ff */
[----:B------:R-:W-:Y:S01]  /*8a640*/  STL [R1+0x1cbc], R11 ;  /* 0x001cbc0b01007387 */ /* 0x000fe20000100800 */
[----:B0-----:R-:W-:Y:S02]  /*8a650*/  @!P4 IADD3 R36, P5, P3, R24, UR11, R26 ;  /* 0x0000000b1824cc10 */ /* 0x001fe4000fbbe01a */
[----:B------:R-:W-:Y:S01]  /*8a660*/  F2FP.SATFINITE.E4M3.F32.PACK_AB_MERGE_C R155, RZ, R155, RZ ;  /* 0x0000009bff9b723e */ /* 0x000fe200048070ff */
[----:B------:R-:W-:Y:S01]  /*8a670*/  STL [R1+0x1cb8], R10 ;  /* 0x001cb80a01007387 */ /* 0x000fe20000100800 */
[----:B------:R-:W-:-:S02]  /*8a680*/  @!P4 IADD3.X R37, R32, UR10, R27, P5, P3 ;  /* 0x0000000a2025cc10 */ /* 0x000fc4000afe641b */
[----:B------:R-:W-:Y:S01]  /*8a690*/  ISETP.LT.OR P3, PT, R31, 0x2, !P1 ;  /* 0x000000021f00780c */ /* 0x000fe20004f61670 */
[----:B------:R-:W-:Y:S01]  /*8a6a0*/  STL [R1+0x1cb4], R8 ;  /* 0x001cb40801007387 */ /* 0x000fe20000100800 */
[----:B------:R-:W-:Y:S02]  /*8a6b0*/  F2FP.SATFINITE.E4M3.F32.PACK_AB_MERGE_C R156, RZ, R156, RZ ;  /* 0x0000009cff9c723e */ /* 0x000fe400048070ff */
[----:B------:R-:W-:Y:S01]  /*8a6c0*/  F2FP.SATFINITE.E4M3.F32.PACK_AB_MERGE_C R157, RZ, R157, RZ ;  /* 0x0000009dff9d723e */ /* 0x000fe200048070ff */
[----:B------:R-:W-:Y:S01]  /*8a6d0*/  STL [R1+0x1cb0], R7 ;  /* 0x001cb00701007387 */ /* 0x000fe20000100800 */
[----:B------:R-:W-:Y:S02]  /*8a6e0*/  F2FP.SATFINITE.E4M3.F32.PACK_AB_MERGE_C R158, RZ, R158, RZ ;  /* 0x0000009eff9e723e */ /* 0x000fe400048070ff */
[----:B------:R-:W-:Y:S01]  /*8a6f0*/  F2FP.SATFINITE.E4M3.F32.PACK_AB_MERGE_C R159, RZ, R159, RZ ;  /* 0x0000009fff9f723e */ /* 0x000fe200048070ff */
[----:B------:R-:W-:Y:S01]  /*8a700*/  STL [R1+0x1cac], R6 ;  /* 0x001cac0601007387 */ /* 0x000fe20000100800 */
[----:B------:R-:W-:-:S02]  /*8a710*/  F2FP.SATFINITE.E4M3.F32.PACK_AB_MERGE_C R160, RZ, R160, RZ ;  /* 0x000000a0ffa0723e */ /* 0x000fc400048070ff */
[----:B------:R-:W-:Y:S01]  /*8a720*/  F2FP.SATFINITE.E4M3.F32.PACK_AB_MERGE_C R161, RZ, R161, RZ ;  /* 0x000000a1ffa1723e */ /* 0x000fe200048070ff */
[----:B------:R-:W0:Y:S01]  /*8a730*/  @!P3 LDC.64 R26, c[0x0][0x5c0] ;  /* 0x00017000ff1abb82 */ /* 0x000e220000000a00 */
[----:B------:R-:W-:Y:S01]  /*8a740*/  F2FP.SATFINITE.E4M3.F32.PACK_AB_MERGE_C R162, RZ, R162, RZ ;  /* 0x000000a2ffa2723e */ /* 0x000fe200048070ff */
[----:B------:R-:W-:Y:S01]  /*8a750*/  STL [R1+0x1ccc], R13 ;  /* 0x001ccc0d01007387 */ /* 0x000fe20000100800 */
[----:B------:R-:W-:Y:S02]  /*8a760*/  F2FP.SATFINITE.E4M3.F32.PACK_AB_MERGE_C R163, RZ, R163, RZ ;  /* 0x000000a3ffa3723e */ /* 0x000fe400048070ff */
[----:B------:R-:W-:Y:S02]  /*8a770*/  F2FP.SATFINITE.E4M3.F32.PACK_AB_MERGE_C R164, RZ, R164, RZ ;  /* 0x000000a4ffa4723e */ /* 0x000fe400048070ff */
[----:B------:R-:W-:Y:S02]  /*8a780*/  F2FP.SATFINITE.E4M3.F32.PACK_AB_MERGE_C R165, RZ, R165, RZ ;  /* 0x000000a5ffa5723e */ /* 0x000fe400048070ff */
[----:B------:R-:W-:-:S02]  /*8a790*/  F2FP.SATFINITE.E4M3.F32.PACK_AB_MERGE_C R166, RZ, R166, RZ ;  /* 0x000000a6ffa6723e */ /* 0x000fc400048070ff */
[----:B------:R-:W-:Y:S02]  /*8a7a0*/  F2FP.SATFINITE.E4M3.F32.PACK_AB_MERGE_C R167, RZ, R167, RZ ;  /* 0x000000a7ffa7723e */ /* 0x000fe400048070ff */
[----:B------:R-:W-:Y:S02]  /*8a7b0*/  F2FP.SATFINITE.E4M3.F32.PACK_AB_MERGE_C R168, RZ, R168, RZ ;  /* 0x000000a8ffa8723e */ /* 0x000fe400048070ff */
[----:B------:R-:W-:Y:S02]  /*8a7c0*/  F2FP.SATFINITE.E4M3.F32.PACK_AB_MERGE_C R169, RZ, R169, RZ ;  /* 0x000000a9ffa9723e */ /* 0x000fe400048070ff */
[----:B------:R-:W-:Y:S02]  /*8a7d0*/  F2FP.SATFINITE.E4M3.F32.PACK_AB_MERGE_C R170, RZ, R170, RZ ;  /* 0x000000aaffaa723e */ /* 0x000fe400048070ff */
[----:B------:R-:W-:Y:S02]  /*8a7e0*/  F2FP.SATFINITE.E4M3.F32.PACK_AB_MERGE_C R171, RZ, R171, RZ ;  /* 0x000000abffab723e */ /* 0x000fe400048070ff */
[----:B------:R-:W-:-:S02]  /*8a7f0*/  F2FP.SATFINITE.E4M3.F32.PACK_AB_MERGE_C R172, RZ, R172, RZ ;  /* 0x000000acffac723e */ /* 0x000fc400048070ff */
[----:B------:R-:W-:Y:S02]  /*8a800*/  F2FP.SATFINITE.E4M3.F32.PACK_AB_MERGE_C R173, RZ, R173, RZ ;  /* 0x000000adffad723e */ /* 0x000fe400048070ff */
[----:B0-----:R-:W-:Y:S02]  /*8a810*/  @!P3 IADD3 R26, P2, R24, R26, RZ ;  /* 0x0000001a181ab210 */ /* 0x001fe40007f5e0ff */
[----:B------:R-:W-:Y:S02]  /*8a820*/  F2FP.SATFINITE.E4M3.F32.PACK_AB_MERGE_C R174, RZ, R174, RZ ;  /* 0x000000aeffae723e */ /* 0x000fe400048070ff */
[----:B------:R-:W-:Y:S01]  /*8a830*/  F2FP.SATFINITE.E4M3.F32.PACK_AB_MERGE_C R175, RZ, R175, RZ ;  /* 0x000000afffaf723e */ /* 0x000fe200048070ff */
[----:B------:R-:W-:Y:S01]  /*8a840*/  @!P3 IMAD.X R27, R32, 0x1, R27, P2 ;  /* 0x00000001201bb824 */ /* 0x000fe200010e061b */
[----:B------:R-:W-:Y:S02]  /*8a850*/  F2FP.SATFINITE.E4M3.F32.PACK_AB_MERGE_C R176, RZ, R176, RZ ;  /* 0x000000b0ffb0723e */ /* 0x000fe400048070ff */
[----:B------:R-:W-:-:S02]  /*8a860*/  F2FP.SATFINITE.E4M3.F32.PACK_AB_MERGE_C R177, RZ, R177, RZ ;  /* 0x000000b1ffb1723e */ /* 0x000fc400048070ff */
[----:B------:R0:W-:Y:S01]  /*8a870*/  @!P3 STG.E.U8 desc[UR30][R26.64+0x1], R18 ;  /* 0x000001121a00b986 */ /* 0x0001e2000c10111e */
[----:B------:R-:W-:Y:S02]  /*8a880*/  ISETP.LT.OR P3, PT, R31, 0x11, !P0 ;  /* 0x000000111f00780c */ /* 0x000fe40004761670 */
[----:B------:R-:W-:Y:S01]  /*8a890*/  F2FP.SATFINITE.E4M3.F32.PACK_AB_MERGE_C R178, RZ, R178, RZ ;  /* 0x000000b2ffb2723e */ /* 0x000fe200048070ff */
[----:B------:R1:W-:Y:S01]  /*8a8a0*/  @!P6 STG.E.U8 desc[UR30][R34.64], R19 ;  /* 0x000000132200e986 */ /* 0x0003e2000c10111e */
[----:B------:R-:W-:Y:S02]  /*8a8b0*/  F2FP.SATFINITE.E4M3.F32.PACK_AB_MERGE_C R179, RZ, R179, RZ ;  /* 0x000000b3ffb3723e */ /* 0x000fe400048070ff */
[----:B------:R-:W-:Y:S02]  /*8a8c0*/  F2FP.SATFINITE.E4M3.F32.PACK_AB_MERGE_C R180, RZ, R180, RZ ;  /* 0x000000b4ffb4723e */ /* 0x000fe400048070ff */
[----:B------:R-:W-:Y:S02]  /*8a8d0*/  F2FP.SATFINITE.E4M3.F32.PACK_AB_MERGE_C R181, RZ, R181, RZ ;  /* 0x000000b5ffb5723e */ /* 0x000fe400048070ff */
[----:B------:R-:W-:-:S02]  /*8a8e0*/  F2FP.SATFINITE.E4M3.F32.PACK_AB_MERGE_C R182, RZ, R182, RZ ;  /* 0x000000b6ffb6723e */ /* 0x000fc400048070ff */
[----:B------:R-:W-:Y:S01]  /*8a8f0*/  F2FP.SATFINITE.E4M3.F32.PACK_AB_MERGE_C R183, RZ, R183, RZ ;  /* 0x000000b7ffb7723e */ /* 0x000fe200048070ff */
[----:B0-----:R-:W0:Y:S01]  /*8a900*/  @!P3 LDC.64 R26, c[0x0][0x5c0] ;  /* 0x00017000ff1abb82 */ /* 0x001e220000000a00 */
[----:B------:R-:W-:Y:S02]  /*8a910*/  F2FP.SATFINITE.E4M3.F32.PACK_AB_MERGE_C R184, RZ, R184, RZ ;  /* 0x000000b8ffb8723e */ /* 0x000fe400048070ff */
        /* <DEDUP_REMOVED lines=11> */
[----:B0-----:R-:W-:Y:S02]  /*8a9d0*/  @!P3 IADD3 R38, P2, P5, R24, UR11, R26 ;  /* 0x0000000b1826bc10 */ /* 0x001fe4000fd5e01a */
[----:B------:R-:W-:Y:S02]  /*8a9e0*/  F2FP.SATFINITE.E4M3.F32.PACK_AB_MERGE_C R196, RZ, R196, RZ ;  /* 0x000000c4ffc4723e */ /* 0x000fe400048070ff */
[----:B------:R-:W-:Y:S02]  /*8a9f0*/  @!P3 IADD3.X R39, R32, UR10, R27, P2, P5 ;  /* 0x0000000a2027bc10 */ /* 0x000fe400097ea41b */
[----:B------:R-:W-:Y:S02]  /*8aa00*/  ISETP.LT.OR P5, PT, R31, 0x12, !P0 ;  /* 0x000000121f00780c */ /* 0x000fe400047a1670 */
[----:B------:R-:W-:-:S02]  /*8aa10*/  F2FP.SATFINITE.E4M3.F32.PACK_AB_MERGE_C R197, RZ, R197, RZ ;  /* 0x000000c5ffc5723e */ /* 0x000fc400048070ff */
[----:B------:R-:W-:Y:S02]  /*8aa20*/  F2FP.SATFINITE.E4M3.F32.PACK_AB_MERGE_C R198, RZ, R198, RZ ;  /* 0x000000c6ffc6723e */ /* 0x000fe400048070ff */
[----:B------:R-:W-:Y:S02]  /*8aa30*/  F2FP.SATFINITE.E4M3.F32.PACK_AB_MERGE_C R199, RZ, R199, RZ ;  /* 0x000000c7ffc7723e */ /* 0x000fe400048070ff */
[----:B------:R-:W-:Y:S02]  /*8aa40*/  F2FP.SATFINITE.E4M3.F32.PACK_AB_MERGE_C R200, RZ, R200, RZ ;  /* 0x000000c8ffc8723e */ /* 0x000fe400048070ff */
[----:B------:R-:W-:Y:S02]  /*8aa50*/  F2FP.SATFINITE.E4M3.F32.PACK_AB_MERGE_C R201, RZ, R201, RZ ;  /* 0x000000c9ffc9723e */ /* 0x000fe400048070ff */
[----:B------:R-:W-:Y:S01]  /*8aa60*/  F2FP.SATFINITE.E4M3.F32.PACK_AB_MERGE_C R202, RZ, R202, RZ ;  /* 0x000000caffca723e */ /* 0x000fe200048070ff */
[----:B-1----:R-:W0:Y:S01]  /*8aa70*/  @!P5 LDC.64 R18, c[0x0][0x5c0] ;  /* 0x00017000ff12db82 */ /* 0x002e220000000a00 */
[----:B------:R-:W-:-:S02]  /*8aa80*/  F2FP.SATFINITE.E4M3.F32.PACK_AB_MERGE_C R203, RZ, R203, RZ ;  /* 0x000000cbffcb723e */ /* 0x000fc400048070ff */
[----:B------:R-:W-:Y:S02]  /*8aa90*/  F2FP.SATFINITE.E4M3.F32.PACK_AB_MERGE_C R204, RZ, R204, RZ ;  /* 0x000000ccffcc723e */ /* 0x000fe400048070ff */
[----:B------:R-:W-:Y:S02]  /*8aaa0*/  F2FP.SATFINITE.E4M3.F32.PACK_AB_MERGE_C R205, RZ, R205, RZ ;  /* 0x000000cdffcd723e */ /* 0x000fe400048070ff */
[----:B------:R-:W-:Y:S02]  /*8aab0*/  F2FP.SATFINITE.E4M3.F32.PACK_AB_MERGE_C R206, RZ, R206, RZ ;  /* 0x000000ceffce723e */ /* 0x000fe400048070ff */
[----:B------:R-:W-:Y:S02]  /*8aac0*/  @P0 LOP3.LUT R2, R2, 0x2000, RZ, 0xfc, !PT ;  /* 0x0000200002020812 */ /* 0x000fe400078efcff */
[----:B------:R-:W-:Y:S02]  /*8aad0*/  F2FP.SATFINITE.E4M3.F32.PACK_AB_MERGE_C R207, RZ, R207, RZ ;  /* 0x000000cfffcf723e */ /* 0x000fe400048070ff */
[----:B------:R-:W-:-:S02]  /*8aae0*/  F2FP.SATFINITE.E4M3.F32.PACK_AB_MERGE_C R208, RZ, R208, RZ ;  /* 0x000000d0ffd0723e */ /* 0x000fc400048070ff */
[----:B------:R-:W-:Y:S02]  /*8aaf0*/  F2FP.SATFINITE.E4M3.F32.PACK_AB_MERGE_C R209, RZ, R209, RZ ;  /* 0x000000d1ffd1723e */ /* 0x000fe400048070ff */
[----:B------:R-:W-:Y:S02]  /*8ab00*/  F2FP.SATFINITE.E4M3.F32.PACK_AB_MERGE_C R210, RZ, R210, RZ ;  /* 0x000000d2ffd2723e */ /* 0x000fe400048070ff */
[----:B------:R-:W-:Y:S02]  /*8ab10*/  F2FP.SATFINITE.E4M3.F32.PACK_AB_MERGE_C R211, RZ, R211, RZ ;  /* 0x000000d3ffd3723e */ /* 0x000fe400048070ff */
[----:B------:R-:W-:Y:S02]  /*8ab20*/  F2FP.SATFINITE.E4M3.F32.PACK_AB_MERGE_C R212, RZ, R212, RZ ;  /* 0x000000d4ffd4723e */ /* 0x000fe400048070ff */
[----:B------:R-:W-:Y:S02]  /*8ab30*/  F2FP.SATFINITE.E4M3.F32.PACK_AB_MERGE_C R213, RZ, R213, RZ ;  /* 0x000000d5ffd5723e */ /* 0x000fe400048070ff */
[----:B0-----:R-:W-:-:S02]  /*8ab40*/  @!P5 IADD3 R26, P2, P6, R24, UR11, R18 ;  /* 0x0000000b181adc10 */ /* 0x001fc4000fe5e012 */
[----:B------:R-:W-:Y:S02]  /*8ab50*/  F2FP.SATFINITE.E4M3.F32.PACK_AB_MERGE_C R214, RZ, R214, RZ ;  /* 0x000000d6ffd6723e */ /* 0x000fe400048070ff */
[----:B------:R-:W-:Y:S02]  /*8ab60*/  @!P5 IADD3.X R27, R32, UR10, R19, P2, P6 ;  /* 0x0000000a201bdc10 */ /* 0x000fe400097ec413 */
[----:B------:R-:W-:Y:S02]  /*8ab70*/  ISETP.LT.OR P5, PT, R31, 0x19, !P0 ;  /* 0x000000191f00780c */ /* 0x000fe400047a1670 */
[----:B------:R-:W-:Y:S02]  /*8ab80*/  F2FP.SATFINITE.E4M3.F32.PACK_AB_MERGE_C R215, RZ, R215, RZ ;  /* 0x000000d7ffd7723e */ /* 0x000fe400048070ff */
[----:B------:R-:W-:Y:S02]  /*8ab90*/  F2FP.SATFINITE.E4M3.F32.PACK_AB_MERGE_C R216, RZ, R216, RZ ;  /* 0x000000d8ffd8723e */ /* 0x000fe400048070ff */
[----:B------:R-:W-:Y:S01]  /*8aba0*/  F2FP.SATFINITE.E4M3.F32.PACK_AB_MERGE_C R217, RZ, R217, RZ ;  /* 0x000000d9ffd9723e */ /* 0x000fe200048070ff */
[----:B--2---:R-:W-:Y:S01]  /*8abb0*/  FMUL R17, R103, UR27 ;  /* 0x0000001b67117c20 */ /* 0x004fe20008400000 */
[----:B------:R-:W-:Y:S01]  /*8abc0*/  F2FP.SATFINITE.E4M3.F32.PACK_AB_MERGE_C R218, RZ, R218, RZ ;  /* 0x000000daffda723e */ /* 0x000fe200048070ff */
[----:B------:R-:W2:Y:S01]  /*8abd0*/  LDL.LU R103, [R1+0xe0c] ;  /* 0x000e0c0001677983 */ /* 0x000ea20000300800 */
[----:B------:R-:W-:-:S02]  /*8abe0*/  F2FP.SATFINITE.E4M3.F32.PACK_AB_MERGE_C R219, RZ, R219, RZ ;  /* 0x000000dbffdb723e */ /* 0x000fc400048070ff */
[----:B------:R-:W-:Y:S01]  /*8abf0*/  F2FP.SATFINITE.E4M3.F32.PACK_AB_MERGE_C R220, RZ, R220, RZ ;  /* 0x000000dcffdc723e */ /* 0x000fe200048070ff */
[----:B------:R-:W0:Y:S01]  /*8ac00*/  @!P5 LDC.64 R18, c[0x0][0x5c0] ;  /* 0x00017000ff12db82 */ /* 0x000e220000000a00 */
        /* <DEDUP_REMOVED lines=15> */
[----:B------:R-:W-:Y:S02]  /*8ad00*/  LOP3.LUT P5, RZ, R13, 0x2, RZ, 0xc0, !PT ;  /* 0x000000020dff7812 */ /* 0x000fe400078ac0ff */
[----:B------:R-:W-:-:S02]  /*8ad10*/  ISETP.LT.OR P2, PT, R31, 0x1a, !P0 ;  /* 0x0000001a1f00780c */ /* 0x000fc40004741670 */
[----:B------:R-:W-:Y:S02]  /*8ad20*/  F2FP.SATFINITE.E4M3.F32.PACK_AB_MERGE_C R234, RZ, R234, RZ ;  /* 0x000000eaffea723e */ /* 0x000fe400048070ff */
[----:B------:R-:W-:Y:S02]  /*8ad30*/  F2FP.SATFINITE.E4M3.F32.PACK_AB_MERGE_C R235, RZ, R235, RZ ;  /* 0x000000ebffeb723e */ /* 0x000fe400048070ff */
[----:B------:R-:W-:Y:S02]  /*8ad40*/  F2FP.SATFINITE.E4M3.F32.PACK_AB_MERGE_C R236, RZ, R236, RZ ;  /* 0x000000ecffec723e */ /* 0x000fe400048070ff */
[----:B------:R-:W-:-:S03]  /*8ad50*/  F2FP.SATFINITE.E4M3.F32.PACK_AB_MERGE_C R237, RZ, R237, RZ ;  /* 0x000000edffed723e */ /* 0x000fc600048070ff */
[----:B------:R-:W-:Y:S01]  /*8ad60*/  @!P5 STG.E.U8 desc[UR30][R28.64+0x1], R20 ;  /* 0x000001141c00d986 */ /* 0x000fe2000c10111e */
[----:B------:R-:W-:-:S13]  /*8ad70*/  ISETP.LT.OR P5, PT, R31, 0x9, !P1 ;  /* 0x000000091f00780c */ /* 0x000fda0004fa1670 */
[----:B------:R-:W0:Y:S02]  /*8ad80*/  @!P5 LDC.64 R18, c[0x0][0x5c0] ;  /* 0x00017000ff12db82 */ /* 0x000e240000000a00 */
[----:B0-----:R-:W-:-:S05]  /*8ad90*/  @!P5 IADD3 R18, P6, R24, R18, RZ ;  /* 0x000000121812d210 */ /* 0x001fca0007fde0ff */
[----:B------:R-:W-:-:S05]  /*8ada0*/  @!P5 IMAD.X R19, R32, 0x1, R19, P6 ;  /* 0x000000012013d824 */ /* 0x000fca00030e0613 */
[----:B------:R0:W-:Y:S02]  /*8adb0*/  @!P5 STG.E.U8 desc[UR30][R18.64+0x8], R21 ;  /* 0x000008151200d986 */ /* 0x0001e4000c10111e */
[----:B0-----:R-:W0:Y:S02]  /*8adc0*/  @!P2 LDC.64 R18, c[0x0][0x5c0] ;  /* 0x00017000ff12ab82 */ /* 0x001e240000000a00 */
[----:B0-----:R-:W-:-:S04]  /*8add0*/  @!P2 IADD3 R20, P5, P6, R24, UR11, R18 ;  /* 0x0000000b1814ac10 */ /* 0x001fc8000febe012 */
[----:B------:R-:W-:Y:S02]  /*8ade0*/  @!P2 IADD3.X R21, R32, UR10, R19, P5, P6 ;  /* 0x0000000a2015ac10 */ /* 0x000fe4000afec413 */
[C---:B------:R-:W-:Y:S02]  /*8adf0*/  ISETP.LT.OR P5, PT, R31.reuse, 0xa, !P1 ;  /* 0x0000000a1f00780c */ /* 0x040fe40004fa1670 */
[----:B------:R-:W-:-:S11]  /*8ae00*/  ISETP.LT.OR P2, PT, R31, 0x21, !P0 ;  /* 0x000000211f00780c */ /* 0x000fd60004741670 */
[----:B------:R-:W0:Y:S02]  /*8ae10*/  @!P5 LDC.64 R18, c[0x0][0x5c0] ;  /* 0x00017000ff12db82 */ /* 0x000e240000000a00 */
[----:B0-----:R-:W-:-:S05]  /*8ae20*/  @!P5 IADD3 R18, P6, R24, R18, RZ ;  /* 0x000000121812d210 */ /* 0x001fca0007fde0ff */
[----:B------:R-:W-:-:S05]  /*8ae30*/  @!P5 IMAD.X R19, R32, 0x1, R19, P6 ;  /* 0x000000012013d824 */ /* 0x000fca00030e0613 */
[----:B------:R0:W-:Y:S02]  /*8ae40*/  @!P5 STG.E.U8 desc[UR30][R18.64+0x9], R22 ;  /* 0x000009161200d986 */ /* 0x0001e4000c10111e */
[----:B0-----:R-:W0:Y:S02]  /*8ae50*/  @!P2 LDC.64 R18, c[0x0][0x5c0] ;  /* 0x00017000ff12ab82 */ /* 0x001e240000000a00 */
[----:B0-----:R-:W-:-:S04]  /*8ae60*/  @!P2 IADD3 R34, P5, P6, R24, UR11, R18 ;  /* 0x0000000b1822ac10 */ /* 0x001fc8000febe012 */
[----:B------:R-:W-:Y:S02]  /*8ae70*/  @!P2 IADD3.X R35, R32, UR10, R19, P5, P6 ;  /* 0x0000000a2023ac10 */ /* 0x000fe4000afec413 */
[----:B------:R-:W-:Y:S02]  /*8ae80*/  ISETP.LT.OR P6, PT, R31, 0x22, !P0 ;  /* 0x000000221f00780c */ /* 0x000fe400047c1670 */
[----:B------:R-:W-:-:S11]  /*8ae90*/  LOP3.LUT P2, RZ, R13, 0x1, RZ, 0xc0, !PT ;  /* 0x000000010dff7812 */ /* 0x000fd6000784c0ff */
[----:B------:R-:W0:Y:S02]  /*8aea0*/  @!P6 LDC.64 R18, c[0x0][0x5c0] ;  /* 0x00017000ff12eb82 */ /* 0x000e240000000a00 */
[----:B------:R1:W-:Y:S04]  /*8aeb0*/  @!P2 STG.E.U8 desc[UR30][R40.64+0x8], R23 ;  /* 0x000008172800a986 */ /* 0x0003e8000c10111e */
[----:B------:R-:W-:Y:S01]  /*8aec0*/  @!P4 STG.E.U8 desc[UR30][R36.64+0x9], R152 ;  /* 0x000009982400c986 */ /* 0x000fe2000c10111e */
[----:B0-----:R-:W-:-:S04]  /*8aed0*/  @!P6 IADD3 R22, P2, P5, R24, UR11, R18 ;  /* 0x0000000b1816ec10 */ /* 0x001fc8000fd5e012 */
[----:B-1----:R-:W-:Y:S02]  /*8aee0*/  @!P6 IADD3.X R23, R32, UR10, R19, P2, P5 ;  /* 0x0000000a2017ec10 */ /* 0x002fe400097ea413 */
[----:B------:R-:W-:-:S13]  /*8aef0*/  ISETP.LT.OR P6, PT, R31, 0x29, !P0 ;  /* 0x000000291f00780c */ /* 0x000fda00047c1670 */
[----:B------:R-:W0:Y:S02]  /*8af00*/  @!P6 LDC.64 R18, c[0x0][0x5c0] ;  /* 0x00017000ff12eb82 */ /* 0x000e240000000a00 */
[----:B0-----:R-:W-:-:S04]  /*8af10*/  @!P6 IADD3 R46, P2, P5, R24, UR11, R18 ;  /* 0x0000000b182eec10 */ /* 0x001fc8000fd5e012 */
[----:B------:R-:W-:Y:S02]  /*8af20*/  @!P6 IADD3.X R47, R32, UR10, R19, P2, P5 ;  /* 0x0000000a202fec10 */ /* 0x000fe400097ea413 */
[----:B------:R-:W-:-:S13]  /*8af30*/  ISETP.LT.OR P2, PT, R31, 0x11, !P1 ;  /* 0x000000111f00780c */ /* 0x000fda0004f41670 */
[----:B------:R-:W0:Y:S02]  /*8af40*/  @!P2 LDC.64 R18, c[0x0][0x5c0] ;  /* 0x00017000ff12ab82 */ /* 0x000e240000000a00 */
[----:B0-----:R-:W-:-:S05]  /*8af50*/  @!P2 IADD3 R18, P4, R24, R18, RZ ;  /* 0x000000121812a210 */ /* 0x001fca0007f9e0ff */
[----:B------:R-:W-:Y:S01]  /*8af60*/  @!P2 IMAD.X R19, R32, 0x1, R19, P4 ;  /* 0x000000012013a824 */ /* 0x000fe200020e0613 */
[----:B------:R-:W-:-:S04]  /*8af70*/  ISETP.LT.OR P4, PT, R31, 0x2a, !P0 ;  /* 0x0000002a1f00780c */ /* 0x000fc80004781670 */
[----:B------:R0:W-:Y:S09]  /*8af80*/  @!P2 STG.E.U8 desc[UR30][R18.64+0x10], R153 ;  /* 0x000010991200a986 */ /* 0x0001f2000c10111e */
[----:B------:R-:W-:Y:S01]  /*8af90*/  @P4 LOP3.LUT R16, R16, 0x40000000, RZ, 0xfc, !PT ;  /* 0x4000000010104812 */ /* 0x000fe200078efcff */
[----:B0-----:R-:W0:Y:S03]  /*8afa0*/  @!P4 LDC.64 R18, c[0x0][0x5c0] ;  /* 0x00017000ff12cb82 */ /* 0x001e260000000a00 */
[----:B------:R-:W-:-:S02]  /*8afb0*/  LOP3.LUT R16, R16, 0x7fffffff, RZ, 0xc0, !PT ;  /* 0x7fffffff10107812 */ /* 0x000fc400078ec0ff */
[----:B0-----:R-:W-:-:S04]  /*8afc0*/  @!P4 IADD3 R28, P2, P5, R24, UR11, R18 ;  /* 0x0000000b181ccc10 */ /* 0x001fc8000fd5e012 */
[----:B------:R-:W-:Y:S02]  /*8afd0*/  @!P4 IADD3.X R29, R32, UR10, R19, P2, P5 ;  /* 0x0000000a201dcc10 */ /* 0x000fe400097ea413 */
[C---:B------:R-:W-:Y:S02]  /*8afe0*/  ISETP.LT.OR P2, PT, R31.reuse, 0x12, !P1 ;  /* 0x000000121f00780c */ /* 0x040fe40004f41670 */
[----:B------:R-:W-:-:S11]  /*8aff0*/  ISETP.LT.OR P4, PT, R31, 0x12, !P0 ;  /* 0x000000121f00780c */ /* 0x000fd60004781670 */
[----:B------:R-:W0:Y:S02]  /*8b000*/  @!P2 LDC.64 R18, c[0x0][0x5c0] ;  /* 0x00017000ff12ab82 */ /* 0x000e240000000a00 */
[----:B0-----:R-:W-:-:S05]  /*8b010*/  @!P2 IADD3 R18, P5, R24, R18, RZ ;  /* 0x000000121812a210 */ /* 0x001fca0007fbe0ff */
[----:B------:R-:W-:-:S05]  /*8b020*/  @!P2 IMAD.X R19, R32, 0x1, R19, P5 ;  /* 0x000000012013a824 */ /* 0x000fca00028e0613 */
[----:B------:R0:W-:Y:S01]  /*8b030*/  @!P2 STG.E.U8 desc[UR30][R18.64+0x11], R154 ;  /* 0x0000119a1200a986 */ /* 0x0001e2000c10111e */
[----:B------:R-:W-:-:S03]  /*8b040*/  ISETP.LT.OR P2, PT, R31, 0x31, !P0 ;  /* 0x000000311f00780c */ /* 0x000fc60004741670 */
[----:B------:R-:W-:Y:S01]  /*8b050*/  @!P3 STG.E.U8 desc[UR30][R38.64+0x10], R155 ;  /* 0x0000109b2600b986 */ /* 0x000fe2000c10111e */
[----:B------:R-:W-:-:S03]  /*8b060*/  ISETP.LT.OR P3, PT, R31, 0x32, !P0 ;  /* 0x000000321f00780c */ /* 0x000fc60004761670 */
[----:B------:R-:W-:Y:S01]  /*8b070*/  @!P4 STG.E.U8 desc[UR30][R26.64+0x11], R156 ;  /* 0x0000119c1a00c986 */ /* 0x000fe2000c10111e */
[----:B------:R-:W-:-:S05]  /*8b080*/  ISETP.LT.OR P4, PT, R31, 0x19, !P0 ;  /* 0x000000191f00780c */ /* 0x000fca0004781670 */
[----:B0-----:R-:W0:Y:S01]  /*8b090*/  @!P2 LDC.64 R18, c[0x0][0x5c0] ;  /* 0x00017000ff12ab82 */ /* 0x001e220000000a00 */
[----:B------:R-:W-:Y:S02]  /*8b0a0*/  @P2 LOP3.LUT R16, R16, 0x80000000, RZ, 0xfc, !PT ;  /* 0x8000000010102812 */ /* 0x000fe400078efcff */
[----:B0-----:R-:W-:-:S04]  /*8b0b0*/  @!P2 IADD3 R40, P5, P6, R24, UR11, R18 ;  /* 0x0000000b1828ac10 */ /* 0x001fc8000febe012 */
[----:B------:R-:W-:Y:S02]  /*8b0c0*/  @!P2 IADD3.X R41, R32, UR10, R19, P5, P6 ;  /* 0x0000000a2029ac10 */ /* 0x000fe4000afec413 */
[----:B------:R-:W0:Y:S01]  /*8b0d0*/  @!P3 LDC.64 R18, c[0x0][0x5c0] ;  /* 0x00017000ff12bb82 */ /* 0x000e220000000a00 */
[----:B------:R-:W-:Y:S02]  /*8b0e0*/  ISETP.LT.OR P2, PT, R31, 0x39, !P0 ;  /* 0x000000391f00780c */ /* 0x000fe40004741670 */
[----:B0-----:R-:W-:-:S04]  /*8b0f0*/  @!P3 IADD3 R36, P5, P6, R24, UR11, R18 ;  /* 0x0000000b1824bc10 */ /* 0x001fc8000febe012 */
[----:B------:R-:W-:-:S07]  /*8b100*/  @!P3 IADD3.X R37, R32, UR10, R19, P5, P6 ;  /* 0x0000000a2025bc10 */ /* 0x000fce000afec413 */
[----:B------:R-:W0:Y:S02]  /*8b110*/  @!P2 LDC.64 R18, c[0x0][0x5c0] ;  /* 0x00017000ff12ab82 */ /* 0x000e240000000a00 */
        /* <DEDUP_REMOVED lines=16> */
[----:B------:R0:W-:Y:S04]  /*8b220*/  @!P5 STG.E.U8 desc[UR30][R18.64+0x19], R158 ;  /* 0x0000199e1200d986 */ /* 0x0001e8000c10111e */
[----:B------:R-:W-:Y:S01]  /*8b230*/  @!P4 STG.E.U8 desc[UR30][R42.64+0x18], R159 ;  /* 0x0000189f2a00c986 */ /* 0x000fe2000c10111e */
[----:B------:R-:W-:Y:S01]  /*8b240*/  ISETP.LT.OR P4, PT, R31, 0x1a, !P0 ;  /* 0x0000001a1f00780c */ /* 0x000fe20004781670 */
[----:B0-----:R-:W0:-:S12]  /*8b250*/  @!P2 LDC.64 R18, c[0x0][0x5c0] ;  /* 0x00017000ff12ab82 */ /* 0x001e180000000a00 */
[----:B------:R-:W-:Y:S01]  /*8b260*/  @!P4 STG.E.U8 desc[UR30][R20.64+0x19], R160 ;  /* 0x000019a01400c986 */ /* 0x000fe2000c10111e */
[----:B------:R-:W-:Y:S02]  /*8b270*/  ISETP.LT.OR P4, PT, R31, 0x21, !P0 ;  /* 0x000000211f00780c */ /* 0x000fe40004781670 */
[----:B0-----:R-:W-:-:S04]  /*8b280*/  @!P2 IADD3 R44, P5, P6, R24, UR11, R18 ;  /* 0x0000000b182cac10 */ /* 0x001fc8000febe012 */
[----:B------:R-:W-:Y:S02]  /*8b290*/  @!P2 IADD3.X R45, R32, UR10, R19, P5, P6 ;  /* 0x0000000a202dac10 */ /* 0x000fe4000afec413 */
[----:B------:R-:W-:-:S13]  /*8b2a0*/  ISETP.LT.OR P2, PT, R31, 0x42, !P0 ;  /* 0x000000421f00780c */ /* 0x000fda0004741670 */
[----:B------:R-:W0:Y:S02]  /*8b2b0*/  @!P2 LDC.64 R18, c[0x0][0x5c0] ;  /* 0x00017000ff12ab82 */ /* 0x000e240000000a00 */
[----:B0-----:R-:W-:-:S04]  /*8b2c0*/  @!P2 IADD3 R38, P5, P6, R24, UR11, R18 ;  /* 0x0000000b1826ac10 */ /* 0x001fc8000febe012 */
[----:B------:R-:W-:Y:S02]  /*8b2d0*/  @!P2 IADD3.X R39, R32, UR10, R19, P5, P6 ;  /* 0x0000000a2027ac10 */ /* 0x000fe4000afec413 */
[----:B------:R-:W-:-:S13]  /*8b2e0*/  ISETP.LT.OR P2, PT, R31, 0x49, !P0 ;  /* 0x000000491f00780c */ /* 0x000fda0004741670 */
        /* <DEDUP_REMOVED lines=18> */
[----:B------:R1:W-:Y:S01]  /*8b410*/  @!P4 STG.E.U8 desc[UR30][R34.64+0x20], R163 ;  /* 0x000020a32200c986 */ /* 0x0003e2000c10111e */
[----:B------:R-:W-:Y:S01]  /*8b420*/  ISETP.LT.OR P4, PT, R31, 0x22, !P0 ;  /* 0x000000221f00780c */ /* 0x000fe20004781670 */
[----:B0-----:R-:W0:-:S12]  /*8b430*/  @!P2 LDC.64 R18, c[0x0][0x5c0] ;  /* 0x00017000ff12ab82 */ /* 0x001e180000000a00 */
[----:B------:R-:W-:Y:S01]  /*8b440*/  @!P4 STG.E.U8 desc[UR30][R22.64+0x21], R164 ;  /* 0x000021a41600c986 */ /* 0x000fe2000c10111e */
[----:B------:R-:W-:Y:S02]  /*8b450*/  ISETP.LT.OR P4, PT, R31, 0x29, !P0 ;  /* 0x000000291f00780c */ /* 0x000fe40004781670 */
[----:B0-----:R-:W-:-:S04]  /*8b460*/  @!P2 IADD3 R42, P5, P6, R24, UR11, R18 ;  /* 0x0000000b182aac10 */ /* 0x001fc8000febe012 */
[----:B------:R-:W-:Y:S02]  /*8b470*/  @!P2 IADD3.X R43, R32, UR10, R19, P5, P6 ;  /* 0x0000000a202bac10 */ /* 0x000fe4000afec413 */
[----:B------:R-:W-:-:S13]  /*8b480*/  ISETP.LT.OR P2, PT, R31, 0x52, !P0 ;  /* 0x000000521f00780c */ /* 0x000fda0004741670 */
[----:B------:R-:W1:Y:S02]  /*8b490*/  @!P2 LDC.64 R18, c[0x0][0x5c0] ;  /* 0x00017000ff12ab82 */ /* 0x000e640000000a00 */
[----:B-1----:R-:W-:-:S04]  /*8b4a0*/  @!P2 IADD3 R34, P5, P6, R24, UR11, R18 ;  /* 0x0000000b1822ac10 */ /* 0x002fc8000febe012 */
        /* <DEDUP_REMOVED lines=22> */
[----:B0-----:R-:W0:Y:S02]  /*8b610*/  @!P2 LDC.64 R18, c[0x0][0x5c0] ;  /* 0x00017000ff12ab82 */ /* 0x001e240000000a00 */
[----:B0-----:R-:W-:-:S04]  /*8b620*/  @!P2 IADD3 R50, P5, P6, R24, UR11, R18 ;  /* 0x0000000b1832ac10 */ /* 0x001fc8000febe012 */
[----:B------:R-:W-:-:S06]  /*8b630*/  @!P2 IADD3.X R51, R32, UR10, R19, P5, P6 ;  /* 0x0000000a2033ac10 */ /* 0x000fcc000afec413 */
[----:B------:R-:W1:Y:S01]  /*8b640*/  @!P4 LDC.64 R18, c[0x0][0x5c0] ;  /* 0x00017000ff12cb82 */ /* 0x000e620000000a00 */
[----:B------:R-:W-:Y:S02]  /*8b650*/  LOP3.LUT P2, RZ, R16, 0x80000000, RZ, 0xc0, !PT ;  /* 0x8000000010ff7812 */ /* 0x000fe4000784c0ff */
[----:B-1----:R-:W-:-:S04]  /*8b660*/  @!P4 IADD3 R46, P5, P6, R24, UR11, R18 ;  /* 0x0000000b182ecc10 */ /* 0x002fc8000febe012 */
[----:B------:R-:W-:Y:S02]  /*8b670*/  @!P4 IADD3.X R47, R32, UR10, R19, P5, P6 ;  /* 0x0000000a202fcc10 */ /* 0x000fe4000afec413 */
[----:B------:R-:W-:-:S13]  /*8b680*/  ISETP.LT.OR P4, PT, R31, 0x69, !P0 ;  /* 0x000000691f00780c */ /* 0x000fda0004781670 */
[----:B------:R-:W0:Y:S02]  /*8b690*/  @!P4 LDC.64 R18, c[0x0][0x5c0] ;  /* 0x00017000ff12cb82 */ /* 0x000e240000000a00 */
[----:B0-----:R-:W-:-:S04]  /*8b6a0*/  @!P4 IADD3 R60, P5, P6, R24, UR11, R18 ;  /* 0x0000000b183ccc10 */ /* 0x001fc8000febe012 */
[----:B------:R-:W-:Y:S02]  /*8b6b0*/  @!P4 IADD3.X R61, R32, UR10, R19, P5, P6 ;  /* 0x0000000a203dcc10 */ /* 0x000fe4000afec413 */
[C---:B------:R-:W-:Y:S02]  /*8b6c0*/  LOP3.LUT P4, RZ, R16.reuse, 0x40000000, RZ, 0xc0, !PT ;  /* 0x4000000010ff7812 */ /* 0x040fe4000788c0ff */
[----:B------:R-:W-:Y:S02]  /*8b6d0*/  ISETP.LT.OR P6, PT, R31, 0x6a, !P0 ;  /* 0x0000006a1f00780c */ /* 0x000fe400047c1670 */
[----:B------:R-:W-:-:S09]  /*8b6e0*/  LOP3.LUT R16, R16, 0xefffffff, RZ, 0xc0, !PT ;  /* 0xefffffff10107812 */ /* 0x000fd200078ec0ff */
        /* <DEDUP_REMOVED lines=16> */
[----:B------:R-:W-:-:S03]  /*8b7f0*/  ISETP.LT.OR P2, PT, R31, 0x72, !P0 ;  /* 0x000000721f00780c */ /* 0x000fc60004741670 */
[----:B------:R-:W-:Y:S01]  /*8b800*/  @!P3 STG.E.U8 desc[UR30][R36.64+0x31], R172 ;  /* 0x000031ac2400b986 */ /* 0x000fe2000c10111e */
[----:B------:R-:W-:Y:S01]  /*8b810*/  ISETP.LT.OR P3, PT, R31, 0x39, !P1 ;  /* 0x000000391f00780c */ /* 0x000fe20004f61670 */
[----:B0-----:R-:W0:Y:S08]  /*8b820*/  @!P6 LDC.64 R18, c[0x0][0x5c0] ;  /* 0x00017000ff12eb82 */ /* 0x001e300000000a00 */
[----:B------:R-:W-:-:S04]  /*8b830*/  @P2 LOP3.LUT R16, R16, 0x10000000, RZ, 0xfc, !PT ;  /* 0x1000000010102812 */ /* 0x000fc800078efcff */
[----:B------:R-:W-:Y:S02]  /*8b840*/  LOP3.LUT R16, R16, 0xdfffffff, RZ, 0xc0, !PT ;  /* 0xdfffffff10107812 */ /* 0x000fe400078ec0ff */
[----:B0-----:R-:W-:-:S04]  /*8b850*/  @!P6 IADD3 R54, P4, P5, R24, UR11, R18 ;  /* 0x0000000b1836ec10 */ /* 0x001fc8000fd9e012 */
[----:B------:R-:W-:Y:S02]  /*8b860*/  @!P6 IADD3.X R55, R32, UR10, R19, P4, P5 ;  /* 0x0000000a2037ec10 */ /* 0x000fe4000a7ea413 */
[----:B------:R-:W1:Y:S02]  /*8b870*/  @!P2 LDC.64 R18, c[0x0][0x5c0] ;  /* 0x00017000ff12ab82 */ /* 0x000e640000000a00 */
[----:B-1----:R-:W-:-:S04]  /*8b880*/  @!P2 IADD3 R40, P4, P5, R24, UR11, R18 ;  /* 0x0000000b1828ac10 */ /* 0x002fc8000fd9e012 */
[----:B------:R-:W-:Y:S02]  /*8b890*/  @!P2 IADD3.X R41, R32, UR10, R19, P4, P5 ;  /* 0x0000000a2029ac10 */ /* 0x000fe4000a7ea413 */
[C---:B------:R-:W-:Y:S02]  /*8b8a0*/  ISETP.LT.OR P4, PT, R31.reuse, 0x79, !P0 ;  /* 0x000000791f00780c */ /* 0x040fe40004781670 */
[----:B------:R-:W-:-:S11]  /*8b8b0*/  ISETP.LT.OR P2, PT, R31, 0x39, !P0 ;  /* 0x000000391f00780c */ /* 0x000fd60004741670 */
[----:B------:R-:W0:Y:S01]  /*8b8c0*/  @!P4 LDC.64 R18, c[0x0][0x5c0] ;  /* 0x00017000ff12cb82 */ /* 0x000e220000000a00 */
[----:B------:R-:W-:Y:S02]  /*8b8d0*/  @P4 LOP3.LUT R16, R16, 0x20000000, RZ, 0xfc, !PT ;  /* 0x2000000010104812 */ /* 0x000fe400078efcff */
[----:B0-----:R-:W-:-:S04]  /*8b8e0*/  @!P4 IADD3 R64, P5, P6, R24, UR11, R18 ;  /* 0x0000000b1840cc10 */ /* 0x001fc8000febe012 */
[----:B------:R-:W-:Y:S02]  /*8b8f0*/  @!P4 IADD3.X R65, R32, UR10, R19, P5, P6 ;  /* 0x0000000a2041cc10 */ /* 0x000fe4000afec413 */
[----:B------:R-:W0:Y:S01]  /*8b900*/  @!P3 LDC.64 R18, c[0x0][0x5c0] ;  /* 0x00017000ff12bb82 */ /* 0x000e220000000a00 */
[----:B------:R-:W-:-:S13]  /*8b910*/  ISETP.LT.OR P4, PT, R31, 0x81, !P0 ;  /* 0x000000811f00780c */ /* 0x000fda0004781670 */
[----:B------:R-:W-:-:S04]  /*8b920*/  @P4 LOP3.LUT R0, R0, 0x8000, RZ, 0xfc, !PT ;  /* 0x0000800000004812 */ /* 0x000fc800078efcff */
[----:B------:R-:W-:Y:S02]  /*8b930*/  LOP3.LUT R0, R0, 0xffffffbf, RZ, 0xc0, !PT ;  /* 0xffffffbf00007812 */ /* 0x000fe400078ec0ff */
[----:B0-----:R-:W-:-:S05]  /*8b940*/  @!P3 IADD3 R18, P5, R24, R18, RZ ;  /* 0x000000121812b210 */ /* 0x001fca0007fbe0ff */
[----:B------:R-:W-:-:S05]  /*8b950*/  @!P3 IMAD.X R19, R32, 0x1, R19, P5 ;  /* 0x000000012013b824 */ /* 0x000fca00028e0613 */
[----:B------:R0:W-:Y:S01]  /*8b960*/  @!P3 STG.E.U8 desc[UR30][R18.64+0x38], R173 ;  /* 0x000038ad1200b986 */ /* 0x0001e2000c10111e */
[----:B------:R-:W-:-:S13]  /*8b970*/  ISETP.LT.OR P3, PT, R31, 0x7a, !P0 ;  /* 0x0000007a1f00780c */ /* 0x000fda0004761670 */
[----:B0-----:R-:W0:Y:S02]  /*8b980*/  @!P3 LDC.64 R18, c[0x0][0x5c0] ;  /* 0x00017000ff12bb82 */ /* 0x001e240000000a00 */
[----:B0-----:R-:W-:-:S04]  /*8b990*/  @!P3 IADD3 R36, P5, P6, R24, UR11, R18 ;  /* 0x0000000b1824bc10 */ /* 0x001fc8000febe012 */
[----:B------:R-:W-:Y:S02]  /*8b9a0*/  @!P3 IADD3.X R37, R32, UR10, R19, P5, P6 ;  /* 0x0000000a2025bc10 */ /* 0x000fe4000afec413 */
[----:B------:R-:W-:-:S13]  /*8b9b0*/  ISETP.LT.OR P5, PT, R31, 0x3a, !P1 ;  /* 0x0000003a1f00780c */ /* 0x000fda0004fa1670 */
[----:B------:R-:W0:Y:S02]  /*8b9c0*/  @!P5 LDC.64 R18, c[0x0][0x5c0] ;  /* 0x00017000ff12db82 */ /* 0x000e240000000a00 */
[----:B0-----:R-:W-:-:S05]  /*8b9d0*/  @!P5 IADD3 R18, P6, R24, R18, RZ ;  /* 0x000000121812d210 */ /* 0x001fca0007fde0ff */
[----:B------:R-:W-:-:S05]  /*8b9e0*/  @!P5 IMAD.X R19, R32, 0x1, R19, P6 ;  /* 0x000000012013d824 */ /* 0x000fca00030e0613 */
[----:B------:R0:W-:Y:S04]  /*8b9f0*/  @!P5 STG.E.U8 desc[UR30][R18.64+0x39], R174 ;  /* 0x000039ae1200d986 */ /* 0x0001e8000c10111e */
[----:B------:R1:W-:Y:S01]  /*8ba00*/  @!P2 STG.E.U8 desc[UR30][R48.64+0x38], R175 ;  /* 0x000038af3000a986 */ /* 0x0003e2000c10111e */
[----:B------:R-:W-:Y:S01]  /*8ba10*/  ISETP.LT.OR P2, PT, R31, 0x82, !P0 ;  /* 0x000000821f00780c */ /* 0x000fe20004741670 */
[----:B0-----:R-:W0:-:S12]  /*8ba20*/  @!P4 LDC.64 R18, c[0x0][0x5c0] ;  /* 0x00017000ff12cb82 */ /* 0x001e180000000a00 */
[----:B------:R-:W-:-:S04]  /*8ba30*/  @P2 LOP3.LUT R0, R0, 0x40, RZ, 0xfc, !PT ;  /* 0x0000004000002812 */ /* 0x000fc800078efcff */
[----:B------:R-:W-:Y:S02]  /*8ba40*/  LOP3.LUT R0, R0, 0xfffeffff, RZ, 0xc0, !PT ;  /* 0xfffeffff00007812 */ /* 0x000fe400078ec0ff */
[----:B0-----:R-:W-:-:S04]  /*8ba50*/  @!P4 IADD3 R58, P5, P6, R24, UR11, R18 ;  /* 0x0000000b183acc10 */ /* 0x001fc8000febe012 */
[----:B------:R-:W-:Y:S02]  /*8ba60*/  @!P4 IADD3.X R59, R32, UR10, R19, P5, P6 ;  /* 0x0000000a203bcc10 */ /* 0x000fe4000afec413 */
[----:B------:R-:W1:Y:S01]  /*8ba70*/  @!P2 LDC.64 R18, c[0x0][0x5c0] ;  /* 0x00017000ff12ab82 */ /* 0x000e620000000a00 */
[----:B------:R-:W-:-:S13]  /*8ba80*/  ISETP.LT.OR P4, PT, R31, 0x89, !P0 ;  /* 0x000000891f00780c */ /* 0x000fda0004781670 */
[----:B------:R-:W-:-:S04]  /*8ba90*/  @P4 LOP3.LUT R0, R0, 0x10000, RZ, 0xfc, !PT ;  /* 0x0001000000004812 */ /* 0x000fc800078efcff */
[----:B------:R-:W-:Y:S02]  /*8baa0*/  LOP3.LUT R0, R0, 0xfffffffd, RZ, 0xc0, !PT ;  /* 0xfffffffd00007812 */ /* 0x000fe400078ec0ff */
[----:B-1----:R-:W-:-:S04]  /*8bab0*/  @!P2 IADD3 R48, P5, P6, R24, UR11, R18 ;  /* 0x0000000b1830ac10 */ /* 0x002fc8000febe012 */
[----:B------:R-:W-:Y:S02]  /*8bac0*/  @!P2 IADD3.X R49, R32, UR10, R19, P5, P6 ;  /* 0x0000000a2031ac10 */ /* 0x000fe4000afec413 */
[----:B------:R-:W0:Y:S01]  /*8bad0*/  @!P4 LDC.64 R18, c[0x0][0x5c0] ;  /* 0x00017000ff12cb82 */ /* 0x000e220000000a00 */
[----:B------:R-:W-:-:S13]  /*8bae0*/  ISETP.LT.OR P2, PT, R31, 0x3a, !P0 ;  /* 0x0000003a1f00780c */ /* 0x000fda0004741670 */
[----:B------:R-:W-:Y:S01]  /*8baf0*/  @!P2 STG.E.U8 desc[UR30][R26.64+0x39], R176 ;  /* 0x000039b01a00a986 */ /* 0x000fe2000c10111e */
[----:B------:R-:W-:Y:S02]  /*8bb00*/  ISETP.LT.OR P2, PT, R31, 0x8a, !P0 ;  /* 0x0000008a1f00780c */ /* 0x000fe40004741670 */
[----:B0-----:R-:W-:-:S04]  /*8bb10*/  @!P4 IADD3 R68, P5, P6, R24, UR11, R18 ;  /* 0x0000000b1844cc10 */ /* 0x001fc8000febe012 */
[----:B------:R-:W-:Y:S02]  /*8bb20*/  @!P4 IADD3.X R69, R32, UR10, R19, P5, P6 ;  /* 0x0000000a2045cc10 */ /* 0x000fe4000afec413 */
[C---:B------:R-:W-:Y:S02]  /*8bb30*/  ISETP.LT.OR P5, PT, R31.reuse, 0x41, !P1 ;  /* 0x000000411f00780c */ /* 0x040fe40004fa1670 */
[----:B------:R-:W-:-:S03]  /*8bb40*/  ISETP.LT.OR P4, PT, R31, 0x91, !P0 ;  /* 0x000000911f00780c */ /* 0x000fc60004781670 */
[----:B------:R-:W-:-:S04]  /*8bb50*/  @P2 LOP3.LUT R0, R0, 0x2, RZ, 0xfc, !PT ;  /* 0x0000000200002812 */ /* 0x000fc800078efcff */
[----:B------:R-:W-:-:S04]  /*8bb60*/  LOP3.LUT R0, R0, 0xfffdffff, RZ, 0xc0, !PT ;  /* 0xfffdffff00007812 */ /* 0x000fc800078ec0ff */
[----:B------:R-:W0:Y:S02]  /*8bb70*/  @!P5 LDC.64 R18, c[0x0][0x5c0] ;  /* 0x00017000ff12db82 */ /* 0x000e240000000a00 */
[----:B------:R-:W-:-:S04]  /*8bb80*/  @P4 LOP3.LUT R0, R0, 0x20000, RZ, 0xfc, !PT ;  /* 0x0002000000004812 */ /* 0x000fc800078efcff */
[----:B------:R-:W-:Y:S02]  /*8bb90*/  LOP3.LUT R0, R0, 0xffffff7f, RZ, 0xc0, !PT ;  /* 0xffffff7f00007812 */ /* 0x000fe400078ec0ff */
        /* <DEDUP_REMOVED lines=243> */
[----:B------:R-:W-:-:S04]  /*8cad0*/  @P2 LOP3.LUT R0, R0, 0x4000, RZ, 0xfc, !PT ;  /* 0x0000400000002812 */ /* 0x000fc800078efcff */
[----:B------:R-:W-:Y:S02]  /*8cae0*/  LOP3.LUT R0, R0, 0x7fffffff, RZ, 0xc0, !PT ;  /* 0x7fffffff00007812 */ /* 0x000fe400078ec0ff */
[----:B0-----:R-:W-:-:S04]  /*8caf0*/  @!P4 IADD3 R92, P5, P6, R24, UR11, R18 ;  /* 0x0000000b185ccc10 */ /* 0x001fc8000febe012 */
[----:B------:R-:W-:Y:S02]  /*8cb00*/  @!P4 IADD3.X R93, R32, UR10, R19, P5, P6 ;  /* 0x0000000a205dcc10 */ /* 0x000fe4000afec413 */
[----:B------:R-:W0:Y:S01]  /*8cb10*/  @!P2 LDC.64 R18, c[0x0][0x5c0] ;  /* 0x00017000ff12ab82 */ /* 0x000e220000000a00 */
[----:B------:R-:W-:Y:S02]  /*8cb20*/  LOP3.LUT P4, RZ, R16, 0x20000000, RZ, 0xc0, !PT ;  /* 0x2000000010ff7812 */ /* 0x000fe4000788c0ff */
[----:B0-----:R-:W-:-:S04]  /*8cb30*/  @!P2 IADD3 R88, P5, P6, R24, UR11, R18 ;  /* 0x0000000b1858ac10 */ /* 0x001fc8000febe012 */
[----:B------:R-:W-:Y:S02]  /*8cb40*/  @!P2 IADD3.X R89, R32, UR10, R19, P5, P6 ;  /* 0x0000000a2059ac10 */ /* 0x000fe4000afec413 */
[----:B------:R-:W-:-:S13]  /*8cb50*/  ISETP.LT.OR P2, PT, R31, 0xf9, !P0 ;  /* 0x000000f91f00780c */ /* 0x000fda0004741670 */
[----:B------:R-:W0:Y:S01]  /*8cb60*/  @!P2 LDC.64 R18, c[0x0][0x5c0] ;  /* 0x00017000ff12ab82 */ /* 0x000e220000000a00 */
[----:B------:R-:W-:-:S04]  /*8cb70*/  @P2 LOP3.LUT R5, R5, 0x1, RZ, 0xfc, !PT ;  /* 0x0000000105052812 */ /* 0x000fc800078efcff */
[----:B------:R-:W-:Y:S02]  /*8cb80*/  LOP3.LUT R5, R5, 0xfffffffb, RZ, 0xc0, !PT ;  /* 0xfffffffb05057812 */ /* 0x000fe400078ec0ff */
[----:B0-----:R-:W-:-:S04]  /*8cb90*/  @!P2 IADD3 R100, P5, P6, R24, UR11, R18 ;  /* 0x0000000b1864ac10 */ /* 0x001fc8000febe012 */
[----:B------:R-:W-:Y:S02]  /*8cba0*/  @!P2 IADD3.X R101, R32, UR10, R19, P5, P6 ;  /* 0x0000000a2065ac10 */ /* 0x000fe4000afec413 */
[----:B------:R-:W-:Y:S02]  /*8cbb0*/  LOP3.LUT P2, RZ, R16, 0x10000000, RZ, 0xc0, !PT ;  /* 0x1000000010ff7812 */ /* 0x000fe4000784c0ff */
[----:B------:R-:W-:Y:S02]  /*8cbc0*/  ISETP.LT.OR P6, PT, R31, 0xfa, !P0 ;  /* 0x000000fa1f00780c */ /* 0x000fe400047c1670 */
[----:B------:R-:W-:Y:S02]  /*8cbd0*/  ISETP.GE.AND P0, PT, R30, 0x81, PT ;  /* 0x000000811e00780c */ /* 0x000fe40003f06270 */
[----:B------:R-:W-:-:S07]  /*8cbe0*/  LOP3.LUT R16, R16, 0xfbffffff, RZ, 0xc0, !PT ;  /* 0xfbffffff10107812 */ /* 0x000fce00078ec0ff */
[----:B------:R-:W-:Y:S01]  /*8cbf0*/  @!P2 STG.E.U8 desc[UR30][R40.64+0x71], R204 ;  /* 0x000071cc2800a986 */ /* 0x000fe2000c10111e */
[----:B------:R-:W-:Y:S02]  /*8cc00*/  ISETP.LT.OR P2, PT, R31, 0x79, !P1 ;  /* 0x000000791f00780c */ /* 0x000fe40004f41670 */
[----:B------:R-:W-:-:S04]  /*8cc10*/  @P6 LOP3.LUT R0, R0, 0x80000000, RZ, 0xfc, !PT ;  /* 0x8000000000006812 */ /* 0x000fc800078efcff */
[----:B------:R-:W-:-:S04]  /*8cc20*/  LOP3.LUT R0, R0, 0xfff7ffff, RZ, 0xc0, !PT ;  /* 0xfff7ffff00007812 */ /* 0x000fc800078ec0ff */
[----:B------:R-:W-:-:S03]  /*8cc30*/  @P0 LOP3.LUT R0, R0, 0x80000, RZ, 0xfc, !PT ;  /* 0x0008000000000812 */ /* 0x000fc600078efcff */
[----:B------:R-:W0:Y:S02]  /*8cc40*/  @!P2 LDC.64 R18, c[0x0][0x5c0] ;  /* 0x00017000ff12ab82 */ /* 0x000e240000000a00 */
[----:B0-----:R-:W-:-:S05]  /*8cc50*/  @!P2 IADD3 R18, P5, R24, R18, RZ ;  /* 0x000000121812a210 */ /* 0x001fca0007fbe0ff */
[----:B------:R-:W-:-:S05]  /*8cc60*/  @!P2 IMAD.X R19, R32, 0x1, R19, P5 ;  /* 0x000000012013a824 */ /* 0x000fca00028e0613 */
[----:B------:R0:W-:Y:S02]  /*8cc70*/  @!P2 STG.E.U8 desc[UR30][R18.64+0x78], R205 ;  /* 0x000078cd1200a986 */ /* 0x0001e4000c10111e */
[----:B0-----:R-:W0:Y:S02]  /*8cc80*/  @!P6 LDC.64 R18, c[0x0][0x5c0] ;  /* 0x00017000ff12eb82 */ /* 0x001e240000000a00 */
[----:B0-----:R-:W-:-:S04]  /*8cc90*/  @!P6 IADD3 R90, P2, P5, R24, UR11, R18 ;  /* 0x0000000b185aec10 */ /* 0x001fc8000fd5e012 */
[----:B------:R-:W-:Y:S02]  /*8cca0*/  @!P6 IADD3.X R91, R32, UR10, R19, P2, P5 ;  /* 0x0000000a205bec10 */ /* 0x000fe400097ea413 */
[----:B------:R-:W-:-:S13]  /*8ccb0*/  ISETP.LT.OR P2, PT, R31, 0x7a, !P1 ;  /* 0x0000007a1f00780c */ /* 0x000fda0004f41670 */
[----:B------:R-:W0:Y:S02]  /*8ccc0*/  @!P2 LDC.64 R18, c[0x0][0x5c0] ;  /* 0x00017000ff12ab82 */ /* 0x000e240000000a00 */
[----:B0-----:R-:W-:-:S05]  /*8ccd0*/  @!P2 IADD3 R18, P5, R24, R18, RZ ;  /* 0x000000121812a210 */ /* 0x001fca0007fbe0ff */
[----:B------:R-:W-:-:S05]  /*8cce0*/  @!P2 IMAD.X R19, R32, 0x1, R19, P5 ;  /* 0x000000012013a824 */ /* 0x000fca00028e0613 */
[----:B------:R0:W-:Y:S01]  /*8ccf0*/  @!P2 STG.E.U8 desc[UR30][R18.64+0x79], R206 ;  /* 0x000079ce1200a986 */ /* 0x0001e2000c10111e */
[C---:B------:R-:W-:Y:S02]  /*8cd00*/  ISETP.LT.OR P2, PT, R31.reuse, 0x1, !P0 ;  /* 0x000000011f00780c */ /* 0x040fe40004741670 */
[----:B------:R-:W-:Y:S01]  /*8cd10*/  LOP3.LUT P0, RZ, R0, 0x8000, RZ, 0xc0, !PT ;  /* 0x0000800000ff7812 */ /* 0x000fe2000780c0ff */
[----:B------:R-:W-:Y:S04]  /*8cd20*/  @!P4 STG.E.U8 desc[UR30][R64.64+0x78], R207 ;  /* 0x000078cf4000c986 */ /* 0x000fe8000c10111e */
[----:B------:R-:W-:Y:S01]  /*8cd30*/  @!P3 STG.E.U8 desc[UR30][R36.64+0x79], R208 ;  /* 0x000079d02400b986 */ /* 0x000fe2000c10111e */
[----:B------:R-:W-:-:S05]  /*8cd40*/  ISETP.LT.OR P3, PT, R31, 0x81, !P1 ;  /* 0x000000811f00780c */ /* 0x000fca0004f61670 */
[----:B0-----:R-:W0:Y:S01]  /*8cd50*/  @!P2 LDC.64 R18, c[0x0][0x5c0] ;  /* 0x00017000ff12ab82 */ /* 0x001e220000000a00 */
[----:B------:R-:W-:-:S04]  /*8cd60*/  @P2 LOP3.LUT R16, R16, 0x4000000, RZ, 0xfc, !PT ;  /* 0x0400000010102812 */ /* 0x000fc800078efcff */
[----:B------:R-:W-:Y:S02]  /*8cd70*/  LOP3.LUT R16, R16, 0xf7ffffff, RZ, 0xc0, !PT ;  /* 0xf7ffffff10107812 */ /* 0x000fe400078ec0ff */
[----:B0-----:R-:W-:-:S04]  /*8cd80*/  @!P2 IADD3 R54, P5, P6, R24, UR9, R18 ;  /* 0x000000091836ac10 */ /* 0x001fc8000febe012 */
[----:B------:R-:W-:Y:S02]  /*8cd90*/  @!P2 IADD3.X R55, R32, UR8, R19, P5, P6 ;  /* 0x000000082037ac10 */ /* 0x000fe4000afec413 */
[----:B------:R-:W-:-:S04]  /*8cda0*/  LOP3.LUT P2, RZ, R0, 0x80000, RZ, 0xc0, !PT ;  /* 0x0008000000ff7812 */ /* 0x000fc8000784c0ff */
[----:B------:R-:W-:-:S13]  /*8cdb0*/  ISETP.LT.OR P4, PT, R31, 0x2, !P2 ;  /* 0x000000021f00780c */ /* 0x000fda0005781670 */
[----:B------:R-:W0:Y:S01]  /*8cdc0*/  @!P4 LDC.64 R18, c[0x0][0x5c0] ;  /* 0x00017000ff12cb82 */ /* 0x000e220000000a00 */
[----:B------:R-:W-:Y:S02]  /*8cdd0*/  @P4 LOP3.LUT R16, R16, 0x8000000, RZ, 0xfc, !PT ;  /* 0x0800000010104812 */ /* 0x000fe400078efcff */
        /* <DEDUP_REMOVED lines=8> */
[----:B------:R-:W0:Y:S01]  /*8ce60*/  @!P3 LDC.64 R18, c[0x0][0x5c0] ;  /* 0x00017000ff12bb82 */ /* 0x000e220000000a00 */
[----:B------:R-:W-:Y:S02]  /*8ce70*/  ISETP.LT.OR P6, PT, R31, 0xa, !P2 ;  /* 0x0000000a1f00780c */ /* 0x000fe400057c1670 */
[C---:B------:R-:W-:Y:S02]  /*8ce80*/  LOP3.LUT P4, RZ, R0.reuse, 0x40, RZ, 0xc0, !PT ;  /* 0x0000004000ff7812 */ /* 0x040fe4000788c0ff */
[----:B------:R-:W-:-:S09]  /*8ce90*/  LOP3.LUT R0, R0, 0xffff7fff, RZ, 0xc0, !PT ;  /* 0xffff7fff00007812 */ /* 0x000fd200078ec0ff */
        /* <DEDUP_REMOVED lines=11> */
[----:B------:R-:W-:-:S04]  /*8cf50*/  @P6 LOP3.LUT R5, R5, 0x8, RZ, 0xfc, !PT ;  /* 0x0000000805056812 */ /* 0x000fc800078efcff */
[----:B------:R-:W-:Y:S02]  /*8cf60*/  LOP3.LUT R5, R5, 0xffffffef, RZ, 0xc0, !PT ;  /* 0xffffffef05057812 */ /* 0x000fe400078ec0ff */
[----:B0-----:R-:W-:-:S05]  /*8cf70*/  @!P3 IADD3 R18, P5, R24, R18, RZ ;  /* 0x000000121812b210 */ /* 0x001fca0007fbe0ff */
[----:B------:R-:W-:-:S05]  /*8cf80*/  @!P3 IMAD.X R19, R32, 0x1, R19, P5 ;  /* 0x000000012013b824 */ /* 0x000fca00028e0613 */
[----:B------:R0:W-:Y:S04]  /*8cf90*/  @!P3 STG.E.U8 desc[UR30][R18.64+0x81], R210 ;  /* 0x000081d21200b986 */ /* 0x0001e8000c10111e */
[----:B------:R1:W-:Y:S01]  /*8cfa0*/  @!P0 STG.E.U8 desc[UR30][R58.64+0x80], R211 ;  /* 0x000080d33a008986 */ /* 0x0003e2000c10111e */
[----:B------:R-:W-:-:S03]  /*8cfb0*/  ISETP.LT.OR P0, PT, R31, 0x12, !P2 ;  /* 0x000000121f00780c */ /* 0x000fc60005701670 */
[----:B------:R-:W-:Y:S01]  /*8cfc0*/  @!P4 STG.E.U8 desc[UR30][R48.64+0x81], R212 ;  /* 0x000081d43000c986 */ /* 0x000fe2000c10111e */
[----:B0-----:R-:W0:Y:S09]  /*8cfd0*/  @!P6 LDC.64 R18, c[0x0][0x5c0] ;  /* 0x00017000ff12eb82 */ /* 0x001e320000000a00 */
[----:B------:R-:W-:-:S04]  /*8cfe0*/  @P0 LOP3.LUT R0, R0, 0x8000, RZ, 0xfc, !PT ;  /* 0x0000800000000812 */ /* 0x000fc800078efcff */
[----:B------:R-:W-:Y:S02]  /*8cff0*/  LOP3.LUT P4, RZ, R0, 0x2, RZ, 0xc0, !PT ;  /* 0x0000000200ff7812 */ /* 0x000fe4000788c0ff */
[----:B0-----:R-:W-:-:S04]  /*8d000*/  @!P6 IADD3 R64, P3, P5, R24, UR9, R18 ;  /* 0x000000091840ec10 */ /* 0x001fc8000fd7e012 */
[----:B------:R-:W-:Y:S02]  /*8d010*/  @!P6 IADD3.X R65, R32, UR8, R19, P3, P5 ;  /* 0x000000082041ec10 */ /* 0x000fe40009fea413 */
[----:B------:R-:W0:Y:S01]  /*8d020*/  @!P0 LDC.64 R18, c[0x0][0x5c0] ;  /* 0x00017000ff128b82 */ /* 0x000e220000000a00 */
[----:B------:R-:W-:-:S13]  /*8d030*/  ISETP.LT.OR P6, PT, R31, 0x19, !P2 ;  /* 0x000000191f00780c */ /* 0x000fda00057c1670 */
[----:B------:R-:W-:-:S04]  /*8d040*/  @P6 LOP3.LUT R5, R5, 0x10, RZ, 0xfc, !PT ;  /* 0x0000001005056812 */ /* 0x000fc800078efcff */
[----:B------:R-:W-:Y:S02]  /*8d050*/  LOP3.LUT R5, R5, 0xffffffdf, RZ, 0xc0, !PT ;  /* 0xffffffdf05057812 */ /* 0x000fe400078ec0ff */
[----:B0-----:R-:W-:-:S04]  /*8d060*/  @!P0 IADD3 R40, P3, P5, R24, UR9, R18 ;  /* 0x0000000918288c10 */ /* 0x001fc8000fd7e012 */
[----:B------:R-:W-:Y:S02]  /*8d070*/  @!P0 IADD3.X R41, R32, UR8, R19, P3, P5 ;  /* 0x0000000820298c10 */ /* 0x000fe40009fea413 */
[----:B------:R-:W1:Y:S01]  /*8d080*/  @!P6 LDC.64 R18, c[0x0][0x5c0] ;  /* 0x00017000ff12eb82 */ /* 0x000e620000000a00 */
[C---:B------:R-:W-:Y:S02]  /*8d090*/  LOP3.LUT P0, RZ, R0.reuse, 0x10000, RZ, 0xc0, !PT ;  /* 0x0001000000ff7812 */ /* 0x040fe4000780c0ff */
[----:B------:R-:W-:Y:S02]  /*8d0a0*/  LOP3.LUT R0, R0, 0xffffffbf, RZ, 0xc0, !PT ;  /* 0xffffffbf00007812 */ /* 0x000fe400078ec0ff */
[----:B-1----:R-:W-:-:S04]  /*8d0b0*/  @!P6 IADD3 R58, P3, P5, R24, UR9, R18 ;  /* 0x00000009183aec10 */ /* 0x002fc8000fd7e012 */
        /* <DEDUP_REMOVED lines=35> */
[C---:B------:R-:W-:Y:S02]  /*8d2f0*/  LOP3.LUT P0, RZ, R0.reuse, 0x20000, RZ, 0xc0, !PT ;  /* 0x0002000000ff7812 */ /* 0x040fe4000780c0ff */
[----:B------:R-:W-:Y:S02]  /*8d300*/  LOP3.LUT R0, R0, 0xfffffffd, RZ, 0xc0, !PT ;  /* 0xfffffffd00007812 */ /* 0x000fe400078ec0ff */
        /* <DEDUP_REMOVED lines=59> */
[----:B------:R-:W-:Y:S01]  /*8d6c0*/  @!P0 STG.E.U8 desc[UR30][R72.64+0x98], R223 ;  /* 0x000098df48008986 */ /* 0x000fe2000c10111e */
        /* <DEDUP_REMOVED lines=97> */
[----:B------:R-:W-:Y:S02]  /*8dce0*/  @P6 LOP3.LUT R0, R0, 0x1, RZ, 0xfc, !PT ;  /* 0x0000000100006812 */ /* 0x000fe400078efcff */
[----:B------:R-:W-:Y:S02]  /*8dcf0*/  F2FP.SATFINITE.E4M3.F32.PACK_AB_MERGE_C R17, RZ, R17, RZ ;  /* 0x00000011ff11723e */ /* 0x000fe400048070ff */
        /* <DEDUP_REMOVED lines=25> */
[----:B------:R-:W-:Y:S02]  /*8de90*/  @P6 LOP3.LUT R5, R5, 0x10000, RZ, 0xfc, !PT ;  /* 0x0001000005056812 */ /* 0x000fe400078efcff */
        /* <DEDUP_REMOVED lines=21> */
[----:B------:R3:W-:Y:S02]  /*8dff0*/  @!P3 STG.E.U8 desc[UR30][R18.64+0xb9], R17 ;  /* 0x0000b9111200b986 */ /* 0x0007e4000c10111e */
[----:B---3--:R-:W-:Y:S02]  /*8e000*/  FMUL R17, R33, UR27 ;  /* 0x0000001b21117c20 */ /* 0x008fe40008400000 */
[----:B------:R-:W3:Y:S01]  /*8e010*/  LDL.LU R33, [R1+0xe10] ;  /* 0x000e100001217983 */ /* 0x000ee20000300800 */
[----:B------:R-:W-:Y:S02]  /*8e020*/  ISETP.LT.OR P6, PT, R31, 0x81, !P2 ;  /* 0x000000811f00780c */ /* 0x000fe400057c1670 */
[----:B------:R-:W-:-:S05]  /*8e030*/  F2FP.SATFINITE.E4M3.F32.PACK_AB_MERGE_C R17, RZ, R17, RZ ;  /* 0x00000011ff11723e */ /* 0x000fca00048070ff */
[----:B------:R4:W-:Y:S06]  /*8e040*/  @!P0 STG.E.U8 desc[UR30][R80.64+0xb8], R17 ;  /* 0x0000b81150008986 */ /* 0x0009ec000c10111e */
[----:B------:R-:W0:Y:S01]  /*8e050*/  @!P6 LDC.64 R18, c[0x0][0x5c0] ;  /* 0x00017000ff12eb82 */ /* 0x000e220000000a00 */
[----:B----4-:R-:W-:Y:S02]  /*8e060*/  FMUL R17, R102, UR27 ;  /* 0x0000001b66117c20 */ /* 0x010fe40008400000 */
[----:B------:R-:W4:Y:S01]  /*8e070*/  LDL.LU R102, [R1+0xe14] ;  /* 0x000e140001667983 */ /* 0x000f220000300800 */
[----:B------:R-:W-:-:S02]  /*8e080*/  ISETP.LT.OR P0, PT, R31, 0x82, !P2 ;  /* 0x000000821f00780c */ /* 0x000fc40005701670 */
[----:B0-----:R-:W-:-:S04]  /*8e090*/  @!P6 IADD3 R236, P3, P5, R24, UR9, R18 ;  /* 0x0000000918ecec10 */ /* 0x001fc8000fd7e012 */
[----:B------:R-:W-:-:S07]  /*8e0a0*/  @!P6 IADD3.X R237, R32, UR8, R19, P3, P5 ;  /* 0x0000000820edec10 */ /* 0x000fce0009fea413 */
[----:B------:R-:W0:Y:S01]  /*8e0b0*/  @!P0 LDC.64 R18, c[0x0][0x5c0] ;  /* 0x00017000ff128b82 */ /* 0x000e220000000a00 */
[----:B------:R-:W-:-:S04]  /*8e0c0*/  LOP3.LUT R5, R5, 0xfffdffff, RZ, 0xc0, !PT ;  /* 0xfffdffff05057812 */ /* 0x000fc800078ec0ff */
[----:B------:R-:W-:Y:S02]  /*8e0d0*/  @P6 LOP3.LUT R5, R5, 0x20000, RZ, 0xfc, !PT ;  /* 0x0002000005056812 */ /* 0x000fe400078efcff */
        /* <DEDUP_REMOVED lines=8> */
[----:B------:R-:W-:-:S05]  /*8e160*/  F2FP.SATFINITE.E4M3.F32.PACK_AB_MERGE_C R17, RZ, R17, RZ ;  /* 0x00000011ff11723e */ /* 0x000fca00048070ff */
[----:B------:R2:W-:Y:S02]  /*8e170*/  @!P4 STG.E.U8 desc[UR30][R34.64+0xb9], R17 ;  /* 0x0000b9112200c986 */ /* 0x0005e4000c10111e */
[----:B--2---:R-:W-:Y:S02]  /*8e180*/  FMUL R17, R103, UR27 ;  /* 0x0000001b67117c20 */ /* 0x004fe40008400000 */
[----:B------:R-:W2:Y:S01]  /*8e190*/  LDL.LU R103, [R1+0xe18] ;  /* 0x000e180001677983 */ /* 0x000ea20000300800 */
[----:B0-----:R-:W-:Y:S02]  /*8e1a0*/  @!P3 IADD3 R18, P5, R24, R18, RZ ;  /* 0x000000121812b210 */ /* 0x001fe40007fbe0ff */
[----:B------:R-:W-:-:S03]  /*8e1b0*/  F2FP.SATFINITE.E4M3.F32.PACK_AB_MERGE_C R17, RZ, R17, RZ ;  /* 0x00000011ff11723e */ /* 0x000fc600048070ff */
[----:B------:R-:W-:-:S05]  /*8e1c0*/  @!P3 IMAD.X R19, R32, 0x1, R19, P5 ;  /* 0x000000012013b824 */ /* 0x000fca00028e0613 */
[----:B------:R0:W-:Y:S01]  /*8e1d0*/  @!P3 STG.E.U8 desc[UR30][R18.64+0xc0], R17 ;  /* 0x0000c0111200b986 */ /* 0x0001e2000c10111e */
[----:B------:R-:W-:-:S04]  /*8e1e0*/  LOP3.LUT R5, R5, 0xfffbffff, RZ, 0xc0, !PT ;  /* 0xfffbffff05057812 */ /* 0x000fc800078ec0ff */
[----:B------:R-:W-:Y:S02]  /*8e1f0*/  @P6 LOP3.LUT R5, R5, 0x40000, RZ, 0xfc, !PT ;  /* 0x0004000005056812 */ /* 0x000fe400078efcff */
[----:B------:R-:W-:-:S13]  /*8e200*/  ISETP.LT.OR P6, PT, R31, 0x8a, !P2 ;  /* 0x0000008a1f00780c */ /* 0x000fda00057c1670 */
[----:B0-----:R-:W0:Y:S01]  /*8e210*/  @!P6 LDC.64 R18, c[0x0][0x5c0] ;  /* 0x00017000ff12eb82 */ /* 0x001e220000000a00 */
[----:B---3--:R-:W-:Y:S02]  /*8e220*/  FMUL R17, R33, UR27 ;  /* 0x0000001b21117c20 */ /* 0x008fe40008400000 */
[----:B------:R-:W3:Y:S01]  /*8e230*/  LDL.LU R33, [R1+0xe1c] ;  /* 0x000e1c0001217983 */ /* 0x000ee20000300800 */
[----:B0-----:R-:W-:-:S04]  /*8e240*/  @!P6 IADD3 R226, P3, P5, R24, UR9, R18 ;  /* 0x0000000918e2ec10 */ /* 0x001fc8000fd7e012 */
[----:B------:R-:W-:Y:S02]  /*8e250*/  @!P6 IADD3.X R227, R32, UR8, R19, P3, P5 ;  /* 0x0000000820e3ec10 */ /* 0x000fe40009fea413 */
[----:B------:R-:W-:-:S13]  /*8e260*/  ISETP.LT.OR P3, PT, R31, 0xc2, !P1 ;  /* 0x000000c21f00780c */ /* 0x000fda0004f61670 */
[----:B------:R-:W0:Y:S01]  /*8e270*/  @!P3 LDC.64 R18, c[0x0][0x5c0] ;  /* 0x00017000ff12bb82 */ /* 0x000e220000000a00 */
[----:B------:R-:W-:Y:S02]  /*8e280*/  F2FP.SATFINITE.E4M3.F32.PACK_AB_MERGE_C R17, RZ, R17, RZ ;  /* 0x00000011ff11723e */ /* 0x000fe400048070ff */
[----:B0-----:R-:W-:-:S05]  /*8e290*/  @!P3 IADD3 R18, P5, R24, R18, RZ ;  /* 0x000000121812b210 */ /* 0x001fca0007fbe0ff */
[----:B------:R-:W-:-:S05]  /*8e2a0*/  @!P3 IMAD.X R19, R32, 0x1, R19, P5 ;  /* 0x000000012013b824 */ /* 0x000fca00028e0613 */
[----:B------:R4:W-:Y:S02]  /*8e2b0*/  @!P3 STG.E.U8 desc[UR30][R18.64+0xc1], R17 ;  /* 0x0000c1111200b986 */ /* 0x0009e4000c10111e */
[----:B----4-:R-:W-:Y:S02]  /*8e2c0*/  FMUL R17, R102, UR27 ;  /* 0x0000001b66117c20 */ /* 0x010fe40008400000 */
[----:B------:R-:W4:Y:S01]  /*8e2d0*/  LDL.LU R102, [R1+0xe20] ;  /* 0x000e200001667983 */ /* 0x000f220000300800 */
[----:B------:R-:W-:-:S04]  /*8e2e0*/  LOP3.LUT R0, R0, 0xff7fffff, RZ, 0xc0, !PT ;  /* 0xff7fffff00007812 */ /* 0x000fc800078ec0ff */
[----:B------:R-:W-:-:S04]  /*8e2f0*/  @P0 LOP3.LUT R0, R0, 0x800000, RZ, 0xfc, !PT ;  /* 0x0080000000000812 */ /* 0x000fc800078efcff */
[C---:B------:R-:W-:Y:S02]  /*8e300*/  LOP3.LUT P0, RZ, R0.reuse, 0x1000000, RZ, 0xc0, !PT ;  /* 0x0100000000ff7812 */ /* 0x040fe4000780c0ff */
[----:B------:R-:W-:Y:S02]  /*8e310*/  F2FP.SATFINITE.E4M3.F32.PACK_AB_MERGE_C R17, RZ, R17, RZ ;  /* 0x00000011ff11723e */ /* 0x000fe400048070ff */
[----:B------:R-:W-:-:S09]  /*8e320*/  LOP3.LUT P4, RZ, R0, 0x400, RZ, 0xc0, !PT ;  /* 0x0000040000ff7812 */ /* 0x000fd2000788c0ff */
[----:B------:R2:W-:Y:S01]  /*8e330*/  @!P0 STG.E.U8 desc[UR30][R74.64+0xc0], R17 ;  /* 0x0000c0114a008986 */ /* 0x0005e2000c10111e */
[----:B------:R-:W-:-:S04]  /*8e340*/  LOP3.LUT R5, R5, 0xfff7ffff, RZ, 0xc0, !PT ;  /* 0xfff7ffff05057812 */ /* 0x000fc800078ec0ff */
[----:B------:R-:W-:Y:S02]  /*8e350*/  @P6 LOP3.LUT R5, R5, 0x80000, RZ, 0xfc, !PT ;  /* 0x0008000005056812 */ /* 0x000fe400078efcff */
[----:B------:R-:W-:-:S13]  /*8e360*/  ISETP.LT.OR P6, PT, R31, 0x91, !P2 ;  /* 0x000000911f00780c */ /* 0x000fda00057c1670 */
[----:B------:R-:W0:Y:S01]  /*8e370*/  @!P6 LDC.64 R18, c[0x0][0x5c0] ;  /* 0x00017000ff12eb82 */ /* 0x000e220000000a00 */
[----:B--2---:R-:W-:Y:S02]  /*8e380*/  FMUL R17, R103, UR27 ;  /* 0x0000001b67117c20 */ /* 0x004fe40008400000 */
[----:B------:R-:W2:Y:S03]  /*8e390*/  LDL.LU R103, [R1+0xe24] ;  /* 0x000e240001677983 */ /* 0x000ea60000300800 */
[----:B------:R-:W-:-:S05]  /*8e3a0*/  F2FP.SATFINITE.E4M3.F32.PACK_AB_MERGE_C R17, RZ, R17, RZ ;  /* 0x00000011ff11723e */ /* 0x000fca00048070ff */
[----:B------:R3:W-:Y:S01]  /*8e3b0*/  @!P4 STG.E.U8 desc[UR30][R56.64+0xc1], R17 ;  /* 0x0000c1113800c986 */ /* 0x0007e2000c10111e */
[----:B------:R-:W-:Y:S02]  /*8e3c0*/  ISETP.LT.OR P0, PT, R31, 0x92, !P2 ;  /* 0x000000921f00780c */ /* 0x000fe40005701670 */
        /* <DEDUP_REMOVED lines=8> */
[----:B------:R-:W0:Y:S01]  /*8e450*/  @!P6 LDC.64 R18, c[0x0][0x5c0] ;  /* 0x00017000ff12eb82 */ /* 0x000e220000000a00 */
        /* <DEDUP_REMOVED lines=13> */
[----:B------:R-:W-:Y:S02]  /*8e530*/  @P6 LOP3.LUT R5, R5, 0x200000, RZ, 0xfc, !PT ;  /* 0x0020000005056812 */ /* 0x000fe400078efcff */
[----:B------:R-:W-:-:S13]  /*8e540*/  ISETP.LT.OR P6, PT, R31, 0x9a, !P2 ;  /* 0x0000009a1f00780c */ /* 0x000fda00057c1670 */
[----:B------:R-:W0:Y:S02]  /*8e550*/  @!P6 LDC.64 R18, c[0x0][0x5c0] ;  /* 0x00017000ff12eb82 */ /* 0x000e240000000a00 */
[----:B0-----:R-:W-:-:S04]  /*8e560*/  @!P6 IADD3 R214, P3, P5, R24, UR9, R18 ;  /* 0x0000000918d6ec10 */ /* 0x001fc8000fd7e012 */
[----:B------:R-:W-:Y:S02]  /*8e570*/  @!P6 IADD3.X R215, R32, UR8, R19, P3, P5 ;  /* 0x0000000820d7ec10 */ /* 0x000fe40009fea413 */
[----:B------:R-:W-:-:S13]  /*8e580*/  ISETP.LT.OR P3, PT, R31, 0xca, !P1 ;  /* 0x000000ca1f00780c */ /* 0x000fda0004f61670 */
[----:B------:R-:W0:Y:S01]  /*8e590*/  @!P3 LDC.64 R18, c[0x0][0x5c0] ;  /* 0x00017000ff12bb82 */ /* 0x000e220000000a00 */
[----:B------:R-:W-:Y:S02]  /*8e5a0*/  LOP3.LUT R0, R0, 0xfeffffff, RZ, 0xc0, !PT ;  /* 0xfeffffff00007812 */ /* 0x000fe400078ec0ff */
[----:B------:R-:W-:Y:S02]  /*8e5b0*/  F2FP.SATFINITE.E4M3.F32.PACK_AB_MERGE_C R17, RZ, R17, RZ ;  /* 0x00000011ff11723e */ /* 0x000fe400048070ff */
[----:B------:R-:W-:-:S04]  /*8e5c0*/  @P0 LOP3.LUT R0, R0, 0x1000000, RZ, 0xfc, !PT ;  /* 0x0100000000000812 */ /* 0x000fc800078efcff */
[----:B------:R-:W-:Y:S02]  /*8e5d0*/  LOP3.LUT P0, RZ, R0, 0x2000000, RZ, 0xc0, !PT ;  /* 0x0200000000ff7812 */ /* 0x000fe4000780c0ff */
[----:B0-----:R-:W-:-:S05]  /*8e5e0*/  @!P3 IADD3 R18, P5, R24, R18, RZ ;  /* 0x000000121812b210 */ /* 0x001fca0007fbe0ff */
[----:B------:R-:W-:-:S05]  /*8e5f0*/  @!P3 IMAD.X R19, R32, 0x1, R19, P5 ;  /* 0x000000012013b824 */ /* 0x000fca00028e0613 */
[----:B------:R2:W-:Y:S02]  /*8e600*/  @!P3 STG.E.U8 desc[UR30][R18.64+0xc9], R17 ;  /* 0x0000c9111200b986 */ /* 0x0005e4000c10111e */
[----:B--2---:R-:W-:Y:S02]  /*8e610*/  FMUL R17, R103, UR27 ;  /* 0x0000001b67117c20 */ /* 0x004fe40008400000 */
[----:B------:R-:W2:Y:S03]  /*8e620*/  LDL.LU R103, [R1+0xe30] ;  /* 0x000e300001677983 */ /* 0x000ea60000300800 */
[----:B------:R-:W-:-:S05]  /*8e630*/  F2FP.SATFINITE.E4M3.F32.PACK_AB_MERGE_C R17, RZ, R17, RZ ;  /* 0x00000011ff11723e */ /* 0x000fca00048070ff */
[----:B------:R3:W-:Y:S01]  /*8e640*/  @!P0 STG.E.U8 desc[UR30][R86.64+0xc8], R17 ;  /* 0x0000c81156008986 */ /* 0x0007e2000c10111e */
[----:B------:R-:W-:-:S04]  /*8e650*/  LOP3.LUT R5, R5, 0xffbfffff, RZ, 0xc0, !PT ;  /* 0xffbfffff05057812 */ /* 0x000fc800078ec0ff */
[----:B------:R-:W-:Y:S02]  /*8e660*/  @P6 LOP3.LUT R5, R5, 0x400000, RZ, 0xfc, !PT ;  /* 0x0040000005056812 */ /* 0x000fe400078efcff */
[----:B------:R-:W-:-:S13]  /*8e670*/  ISETP.LT.OR P6, PT, R31, 0xa1, !P2 ;  /* 0x000000a11f00780c */ /* 0x000fda00057c1670 */
[----:B------:R-:W0:Y:S01]  /*8e680*/  @!P6 LDC.64 R18, c[0x0][0x5c0] ;  /* 0x00017000ff12eb82 */ /* 0x000e220000000a00 */
[----:B---3--:R-:W-:Y:S02]  /*8e690*/  FMUL R17, R33, UR27 ;  /* 0x0000001b21117c20 */ /* 0x008fe40008400000 */
[----:B------:R-:W3:Y:S01]  /*8e6a0*/  LDL.LU R33, [R1+0xe34] ;  /* 0x000e340001217983 */ /* 0x000ee20000300800 */
        /* <DEDUP_REMOVED lines=10> */
[----:B------:R-:W-:Y:S02]  /*8e750*/  LOP3.LUT P4, RZ, R0, 0x10, RZ, 0xc0, !PT ;  /* 0x0000001000ff7812 */ /* 0x000fe4000788c0ff */
[----:B------:R-:W-:-:S11]  /*8e760*/  F2FP.SATFINITE.E4M3.F32.PACK_AB_MERGE_C R17, RZ, R17, RZ ;  /* 0x00000011ff11723e */ /* 0x000fd600048070ff */
[----:B------:R4:W-:Y:S01]  /*8e770*/  @!P4 STG.E.U8 desc[UR30][R22.64+0xc9], R17 ;  /* 0x0000c9111600c986 */ /* 0x0009e2000c10111e */
[----:B0-----:R-:W-:Y:S01]  /*8e780*/  @!P6 IADD3 R210, P3, P5, R24, UR9, R18 ;  /* 0x0000000918d2ec10 */ /* 0x001fe2000fd7e012 */
[----:B----4-:R-:W-:Y:S02]  /*8e790*/  FMUL R17, R102, UR27 ;  /* 0x0000001b66117c20 */ /* 0x010fe40008400000 */
[----:B------:R-:W4:Y:S01]  /*8e7a0*/  LDL.LU R102, [R1+0xe38] ;  /* 0x000e380001667983 */ /* 0x000f220000300800 */
[----:B------:R-:W-:Y:S02]  /*8e7b0*/  @!P6 IADD3.X R211, R32, UR8, R19, P3, P5 ;  /* 0x0000000820d3ec10 */ /* 0x000fe40009fea413 */
[----:B------:R-:W-:-:S13]  /*8e7c0*/  ISETP.LT.OR P3, PT, R31, 0xd1, !P1 ;  /* 0x000000d11f00780c */ /* 0x000fda0004f61670 */
[----:B------:R-:W0:Y:S01]  /*8e7d0*/  @!P3 LDC.64 R18, c[0x0][0x5c0] ;  /* 0x00017000ff12bb82 */ /* 0x000e220000000a00 */
[----:B------:R-:W-:-:S04]  /*8e7e0*/  LOP3.LUT R5, R5, 0xfeffffff, RZ, 0xc0, !PT ;  /* 0xfeffffff05057812 */ /* 0x000fc800078ec0ff */
[----:B------:R-:W-:Y:S02]  /*8e7f0*/  @P6 LOP3.LUT R5, R5, 0x1000000, RZ, 0xfc, !PT ;  /* 0x0100000005056812 */ /* 0x000fe400078efcff */
[----:B------:R-:W-:Y:S02]  /*8e800*/  ISETP.LT.OR P6, PT, R31, 0xaa, !P2 ;  /* 0x000000aa1f00780c */ /* 0x000fe400057c1670 */
[----:B------:R-:W-:Y:S02]  /*8e810*/  F2FP.SATFINITE.E4M3.F32.PACK_AB_MERGE_C R17, RZ, R17, RZ ;  /* 0x00000011ff11723e */ /* 0x000fe400048070ff */
[----:B0-----:R-:W-:-:S05]  /*8e820*/  @!P3 IADD3 R18, P5, R24, R18, RZ ;  /* 0x000000121812b210 */ /* 0x001fca0007fbe0ff */
[----:B------:R-:W-:-:S05]  /*8e830*/  @!P3 IMAD.X R19, R32, 0x1, R19, P5 ;  /* 0x000000012013b824 */ /* 0x000fca00028e0613 */
[----:B------:R0:W-:Y:S02]  /*8e840*/  @!P3 STG.E.U8 desc[UR30][R18.64+0xd0], R17 ;  /* 0x0000d0111200b986 */ /* 0x0001e4000c10111e */
[----:B0-----:R-:W0:Y:S02]  /*8e850*/  @!P6 LDC.64 R18, c[0x0][0x5c0] ;  /* 0x00017000ff12eb82 */ /* 0x001e240000000a00 */
[----:B0-----:R-:W-:-:S04]  /*8e860*/  @!P6 IADD3 R200, P3, P5, R24, UR9, R18 ;  /* 0x0000000918c8ec10 */ /* 0x001fc8000fd7e012 */
[----:B------:R-:W-:Y:S02]  /*8e870*/  @!P6 IADD3.X R201, R32, UR8, R19, P3, P5 ;  /* 0x0000000820c9ec10 */ /* 0x000fe40009fea413 */
[----:B------:R-:W-:-:S13]  /*8e880*/  ISETP.LT.OR P3, PT, R31, 0xd2, !P1 ;  /* 0x000000d21f00780c */ /* 0x000fda0004f61670 */
[----:B------:R-:W0:Y:S01]  /*8e890*/  @!P3 LDC.64 R18, c[0x0][0x5c0] ;  /* 0x00017000ff12bb82 */ /* 0x000e220000000a00 */
[----:B--2---:R-:W-:Y:S02]  /*8e8a0*/  FMUL R17, R103, UR27 ;  /* 0x0000001b67117c20 */ /* 0x004fe40008400000 */
[----:B------:R-:W2:Y:S03]  /*8e8b0*/  LDL.LU R103, [R1+0xe3c] ;  /* 0x000e3c0001677983 */ /* 0x000ea60000300800 */
[----:B------:R-:W-:Y:S02]  /*8e8c0*/  F2FP.SATFINITE.E4M3.F32.PACK_AB_MERGE_C R17, RZ, R17, RZ ;  /* 0x00000011ff11723e */ /* 0x000fe400048070ff */
[----:B0-----:R-:W-:-:S05]  /*8e8d0*/  @!P3 IADD3 R18, P5, R24, R18, RZ ;  /* 0x000000121812b210 */ /* 0x001fca0007fbe0ff */
[----:B------:R-:W-:-:S05]  /*8e8e0*/  @!P3 IMAD.X R19, R32, 0x1, R19, P5 ;  /* 0x000000012013b824 */ /* 0x000fca00028e0613 */
[----:B------:R3:W-:Y:S02]  /*8e8f0*/  @!P3 STG.E.U8 desc[UR30][R18.64+0xd1], R17 ;  /* 0x0000d1111200b986 */ /* 0x0007e4000c10111e */
[----:B---3--:R-:W-:Y:S02]  /*8e900*/  FMUL R17, R33, UR27 ;  /* 0x0000001b21117c20 */ /* 0x008fe40008400000 */
[----:B------:R-:W3:Y:S01]  /*8e910*/  LDL.LU R33, [R1+0xe40] ;  /* 0x000e400001217983 */ /* 0x000ee20000300800 */
[----:B------:R-:W-:Y:S02]  /*8e920*/  LOP3.LUT R5, R5, 0xfbffffff, RZ, 0xc0, !PT ;  /* 0xfbffffff05057812 */ /* 0x000fe400078ec0ff */
[----:B------:R-:W-:Y:S02]  /*8e930*/  LOP3.LUT R0, R0, 0xfdffffff, RZ, 0xc0, !PT ;  /* 0xfdffffff00007812 */ /* 0x000fe400078ec0ff */
[----:B------:R-:W-:Y:S02]  /*8e940*/  @P6 LOP3.LUT R5, R5, 0x4000000, RZ, 0xfc, !PT ;  /* 0x0400000005056812 */ /* 0x000fe400078efcff */
[----:B------:R-:W-:-:S02]  /*8e950*/  ISETP.LT.OR P6, PT, R31, 0xb1, !P2 ;  /* 0x000000b11f00780c */ /* 0x000fc400057c1670 */
[----:B------:R-:W-:-:S04]  /*8e960*/  @P0 LOP3.LUT R0, R0, 0x2000000, RZ, 0xfc, !PT ;  /* 0x0200000000000812 */ /* 0x000fc800078efcff */
[----:B------:R-:W-:Y:S02]  /*8e970*/  LOP3.LUT P0, RZ, R0, 0x4000000, RZ, 0xc0, !PT ;  /* 0x0400000000ff7812 */ /* 0x000fe4000780c0ff */
[----:B------:R-:W-:-:S05]  /*8e980*/  F2FP.SATFINITE.E4M3.F32.PACK_AB_MERGE_C R17, RZ, R17, RZ ;  /* 0x00000011ff11723e */ /* 0x000fca00048070ff */
[----:B------:R-:W0:Y:S06]  /*8e990*/  @!P6 LDC.64 R18, c[0x0][0x5c0] ;  /* 0x00017000ff12eb82 */ /* 0x000e2c0000000a00 */
[----:B------:R4:W-:Y:S01]  /*8e9a0*/  @!P0 STG.E.U8 desc[UR30][R78.64+0xd0], R17 ;  /* 0x0000d0114e008986 */ /* 0x0009e2000c10111e */
[----:B------:R-:W-:Y:S02]  /*8e9b0*/  ISETP.LT.OR P0, PT, R31, 0xb2, !P2 ;  /* 0x000000b21f00780c */ /* 0x000fe40005701670 */
[----:B0-----:R-:W-:-:S04]  /*8e9c0*/  @!P6 IADD3 R198, P3, P5, R24, UR9, R18 ;  /* 0x0000000918c6ec10 */ /* 0x001fc8000fd7e012 */
[----:B------:R-:W-:-:S07]  /*8e9d0*/  @!P6 IADD3.X R199, R32, UR8, R19, P3, P5 ;  /* 0x0000000820c7ec10 */ /* 0x000fce0009fea413 */
[----:B------:R-:W0:Y:S01]  /*8e9e0*/  @!P0 LDC.64 R18, c[0x0][0x5c0] ;  /* 0x00017000ff128b82 */ /* 0x000e220000000a00 */
[----:B----4-:R-:W-:Y:S02]  /*8e9f0*/  FMUL R17, R102, UR27 ;  /* 0x0000001b66117c20 */ /* 0x010fe40008400000 */
[----:B------:R-:W4:Y:S01]  /*8ea00*/  LDL.LU R102, [R1+0xe44] ;  /* 0x000e440001667983 */ /* 0x000f220000300800 */
        /* <DEDUP_REMOVED lines=8> */
[----:B------:R-:W-:Y:S02]  /*8ea90*/  ISETP.LT.OR P3, PT, R31, 0xd9, !P1 ;  /* 0x000000d91f00780c */ /* 0x000fe40004f61670 */
[----:B------:R-:W-:-:S11]  /*8eaa0*/  LOP3.LUT P4, RZ, R0, 0x800, RZ, 0xc0, !PT ;  /* 0x0000080000ff7812 */ /* 0x000fd6000788c0ff */
[----:B------:R-:W0:Y:S01]  /*8eab0*/  @!P3 LDC.64 R18, c[0x0][0x5c0] ;  /* 0x00017000ff12bb82 */ /* 0x000e220000000a00 */
[----:B------:R-:W-:-:S05]  /*8eac0*/  F2FP.SATFINITE.E4M3.F32.PACK_AB_MERGE_C R17, RZ, R17, RZ ;  /* 0x00000011ff11723e */ /* 0x000fca00048070ff */
[----:B------:R2:W-:Y:S01]  /*8ead0*/  @!P4 STG.E.U8 desc[UR30][R50.64+0xd1], R17 ;  /* 0x0000d1113200c986 */ /* 0x0005e2000c10111e */
[----:B0-----:R-:W-:-:S05]  /*8eae0*/  @!P3 IADD3 R18, P5, R24, R18, RZ ;  /* 0x000000121812b210 */ /* 0x001fca0007fbe0ff */
[----:B------:R-:W-:Y:S02]  /*8eaf0*/  @!P3 IMAD.X R19, R32, 0x1, R19, P5 ;  /* 0x000000012013b824 */ /* 0x000fe400028e0613 */
[----:B--2---:R-:W-:Y:S02]  /*8eb00*/  FMUL R17, R103, UR27 ;  /* 0x0000001b67117c20 */ /* 0x004fe40008400000 */
[----:B------:R-:W2:Y:S03]  /*8eb10*/  LDL.LU R103, [R1+0xe48] ;  /* 0x000e480001677983 */ /* 0x000ea60000300800 */
[----:B------:R-:W-:-:S05]  /*8eb20*/  F2FP.SATFINITE.E4M3.F32.PACK_AB_MERGE_C R17, RZ, R17, RZ ;  /* 0x00000011ff11723e */ /* 0x000fca00048070ff */
        /* <DEDUP_REMOVED lines=37> */
[----:B------:R-:W-:Y:S01]  /*8ed80*/  ISETP.LT.OR P6, PT, R31, 0xc9, !P2 ;  /* 0x000000c91f00780c */ /* 0x000fe200057c1670 */
[----:B---3--:R-:W-:Y:S02]  /*8ed90*/  FMUL R17, R33, UR27 ;  /* 0x0000001b21117c20 */ /* 0x008fe40008400000 */
[----:B------:R-:W3:Y:S01]  /*8eda0*/  LDL.LU R33, [R1+0xe58] ;  /* 0x000e580001217983 */ /* 0x000ee20000300800 */
[----:B0-----:R-:W-:-:S04]  /*8edb0*/  @!P0 IADD3 R180, P3, P5, R24, UR9, R18 ;  /* 0x0000000918b48c10 */ /* 0x001fc8000fd7e012 */
[----:B------:R-:W-:-:S05]  /*8edc0*/  @!P0 IADD3.X R181, R32, UR8, R19, P3, P5 ;  /* 0x0000000820b58c10 */ /* 0x000fca0009fea413 */
[----:B------:R-:W0:Y:S02]  /*8edd0*/  @!P6 LDC.64 R18, c[0x0][0x5c0] ;  /* 0x00017000ff12eb82 */ /* 0x000e240000000a00 */
        /* <DEDUP_REMOVED lines=20> */
[----:B------:R-:W-:Y:S02]  /*8ef20*/  F2FP.SATFINITE.E4M3.F32.PACK_AB_MERGE_C R17, RZ, R17, RZ ;  /* 0x00000011ff11723e */ /* 0x000fe400048070ff */
        /* <DEDUP_REMOVED lines=8> */
[----:B------:R-:W-:Y:S01]  /*8efb0*/  LOP3.LUT R4, R4, 0xfffdffff, RZ, 0xc0, !PT ;  /* 0xfffdffff04047812 */ /* 0x000fe200078ec0ff */
[----:B---3--:R-:W-:Y:S02]  /*8efc0*/  FMUL R17, R33, UR27 ;  /* 0x0000001b21117c20 */ /* 0x008fe40008400000 */
[----:B------:R-:W3:Y:S01]  /*8efd0*/  LDL.LU R33, [R1+0xe64] ;  /* 0x000e640001217983 */ /* 0x000ee20000300800 */
[----:B------:R-:W-:Y:S02]  /*8efe0*/  @P6 LOP3.LUT R4, R4, 0x20000, RZ, 0xfc, !PT ;  /* 0x0002000004046812 */ /* 0x000fe400078efcff */
[----:B------:R-:W-:-:S13]  /*8eff0*/  ISETP.LT.OR P6, PT, R31, 0xd1, !P2 ;  /* 0x000000d11f00780c */ /* 0x000fda00057c1670 */
[----:B------:R-:W0:Y:S01]  /*8f000*/  @!P6 LDC.64 R18, c[0x0][0x5c0] ;  /* 0x00017000ff12eb82 */ /* 0x000e220000000a00 */
[----:B------:R-:W-:Y:S02]  /*8f010*/  ISETP.LT.OR P0, PT, R31, 0xd2, !P2 ;  /* 0x000000d21f00780c */ /* 0x000fe40005701670 */
[----:B------:R-:W-:Y:S02]  /*8f020*/  LOP3.LUT R4, R4, 0xffefffff, RZ, 0xc0, !PT ;  /* 0xffefffff04047812 */ /* 0x000fe400078ec0ff */
[----:B0-----:R-:W-:-:S04]  /*8f030*/  @!P6 IADD3 R176, P3, P5, R24, UR9, R18 ;  /* 0x0000000918b0ec10 */ /* 0x001fc8000fd7e012 */
[----:B------:R-:W-:-:S05]  /*8f040*/  @!P6 IADD3.X R177, R32, UR8, R19, P3, P5 ;  /* 0x0000000820b1ec10 */ /* 0x000fca0009fea413 */
[----:B------:R-:W0:Y:S01]  /*8f050*/  @!P0 LDC.64 R18, c[0x0][0x5c0] ;  /* 0x00017000ff128b82 */ /* 0x000e220000000a00 */
[----:B------:R-:W-:Y:S02]  /*8f060*/  @P6 LOP3.LUT R4, R4, 0x100000, RZ, 0xfc, !PT ;  /* 0x0010000004046812 */ /* 0x000fe400078efcff */
[----:B------:R-:W-:Y:S02]  /*8f070*/  ISETP.LT.OR P6, PT, R31, 0xd9, !P2 ;  /* 0x000000d91f00780c */ /* 0x000fe400057c1670 */
[----:B------:R-:W-:Y:S02]  /*8f080*/  LOP3.LUT P4, RZ, R0, 0x2000, RZ, 0xc0, !PT ;  /* 0x0000200000ff7812 */ /* 0x000fe4000788c0ff */
[----:B0-----:R-:W-:-:S04]  /*8f090*/  @!P0 IADD3 R172, P3, P5, R24, UR9, R18 ;  /* 0x0000000918ac8c10 */ /* 0x001fc8000fd7e012 */
[----:B------:R-:W-:-:S05]  /*8f0a0*/  @!P0 IADD3.X R173, R32, UR8, R19, P3, P5 ;  /* 0x0000000820ad8c10 */ /* 0x000fca0009fea413 */
[----:B------:R-:W0:Y:S01]  /*8f0b0*/  @!P6 LDC.64 R18, c[0x0][0x5c0] ;  /* 0x00017000ff12eb82 */ /* 0x000e220000000a00 */
[----:B------:R-:W-:-:S05]  /*8f0c0*/  F2FP.SATFINITE.E4M3.F32.PACK_AB_MERGE_C R17, RZ, R17, RZ ;  /* 0x00000011ff11723e */ /* 0x000fca00048070ff */
[----:B------:R4:W-:Y:S02]  /*8f0d0*/  @!P4 STG.E.U8 desc[UR30][R60.64+0xe1], R17 ;  /* 0x0000e1113c00c986 */ /* 0x0009e4000c10111e */
[----:B----4-:R-:W-:Y:S02]  /*8f0e0*/  FMUL R17, R102, UR27 ;  /* 0x0000001b66117c20 */ /* 0x010fe40008400000 */
[----:B------:R-:W4:Y:S01]  /*8f0f0*/  LDL.LU R102, [R1+0xe68] ;  /* 0x000e680001667983 */ /* 0x000f220000300800 */
[----:B0-----:R-:W-:-:S04]  /*8f100*/  @!P6 IADD3 R174, P3, P5, R24, UR9, R18 ;  /* 0x0000000918aeec10 */ /* 0x001fc8000fd7e012 */
[----:B------:R-:W-:Y:S02]  /*8f110*/  @!P6 IADD3.X R175, R32, UR8, R19, P3, P5 ;  /* 0x0000000820afec10 */ /* 0x000fe40009fea413 */
[----:B------:R-:W-:Y:S02]  /*8f120*/  ISETP.LT.OR P3, PT, R31, 0xe9, !P1 ;  /* 0x000000e91f00780c */ /* 0x000fe40004f61670 */
[----:B------:R-:W-:-:S11]  /*8f130*/  LOP3.LUT R4, R4, 0xffbfffff, RZ, 0xc0, !PT ;  /* 0xffbfffff04047812 */ /* 0x000fd600078ec0ff */
[----:B------:R-:W0:Y:S01]  /*8f140*/  @!P3 LDC.64 R18, c[0x0][0x5c0] ;  /* 0x00017000ff12bb82 */ /* 0x000e220000000a00 */
[----:B------:R-:W-:-:S04]  /*8f150*/  @P0 LOP3.LUT R4, R4, 0x400000, RZ, 0xfc, !PT ;  /* 0x0040000004040812 */ /* 0x000fc800078efcff */
        /* <DEDUP_REMOVED lines=20> */
[----:B------:R-:W-:-:S04]  /*8f2a0*/  LOP3.LUT R4, R4, 0xf7ffffff, RZ, 0xc0, !PT ;  /* 0xf7ffffff04047812 */ /* 0x000fc800078ec0ff */
[----:B------:R-:W-:Y:S02]  /*8f2b0*/  @P6 LOP3.LUT R4, R4, 0x8000000, RZ, 0xfc, !PT ;  /* 0x0800000004046812 */ /* 0x000fe400078efcff */
[----:B------:R-:W-:Y:S02]  /*8f2c0*/  ISETP.LT.OR P6, PT, R31, 0xe1, !P2 ;  /* 0x000000e11f00780c */ /* 0x000fe400057c1670 */
[----:B------:R-:W-:Y:S02]  /*8f2d0*/  LOP3.LUT P0, RZ, R0, 0x20000000, RZ, 0xc0, !PT ;  /* 0x2000000000ff7812 */ /* 0x000fe4000780c0ff */
[----:B------:R-:W-:-:S09]  /*8f2e0*/  F2FP.SATFINITE.E4M3.F32.PACK_AB_MERGE_C R17, RZ, R17, RZ ;  /* 0x00000011ff11723e */ /* 0x000fd200048070ff */
[----:B------:R-:W0:Y:S02]  /*8f2f0*/  @!P6 LDC.64 R18, c[0x0][0x5c0] ;  /* 0x00017000ff12eb82 */ /* 0x000e240000000a00 */
[----:B------:R4:W-:Y:S01]  /*8f300*/  @!P0 STG.E.U8 desc[UR30][R98.64+0xe8], R17 ;  /* 0x0000e81162008986 */ /* 0x0009e2000c10111e */
[----:B------:R-:W-:Y:S02]  /*8f310*/  ISETP.LT.OR P0, PT, R31, 0xe2, !P2 ;  /* 0x000000e21f00780c */ /* 0x000fe40005701670 */
[----:B------:R-:W-:Y:S02]  /*8f320*/  LOP3.LUT R9, R9, 0xfffffffe, RZ, 0xc0, !PT ;  /* 0xfffffffe09097812 */ /* 0x000fe400078ec0ff */
[----:B0-----:R-:W-:-:S04]  /*8f330*/  @!P6 IADD3 R168, P3, P5, R24, UR9, R18 ;  /* 0x0000000918a8ec10 */ /* 0x001fc8000fd7e012 */
[----:B------:R-:W-:-:S05]  /*8f340*/  @!P6 IADD3.X R169, R32, UR8, R19, P3, P5 ;  /* 0x0000000820a9ec10 */ /* 0x000fca0009fea413 */
[----:B------:R-:W0:Y:S01]  /*8f350*/  @!P0 LDC.64 R18, c[0x0][0x5c0] ;  /* 0x00017000ff128b82 */ /* 0x000e220000000a00 */
[----:B------:R-:W-:Y:S02]  /*8f360*/  @P6 LOP3.LUT R9, R9, 0x1, RZ, 0xfc, !PT ;  /* 0x0000000109096812 */ /* 0x000fe400078efcff */
[----:B------:R-:W-:Y:S01]  /*8f370*/  ISETP.LT.OR P6, PT, R31, 0xe9, !P2 ;  /* 0x000000e91f00780c */ /* 0x000fe200057c1670 */
[----:B----4-:R-:W-:Y:S02]  /*8f380*/  FMUL R17, R102, UR27 ;  /* 0x0000001b66117c20 */ /* 0x010fe40008400000 */
[----:B------:R-:W4:Y:S01]  /*8f390*/  LDL.LU R102, [R1+0xe74] ;  /* 0x000e740001667983 */ /* 0x000f220000300800 */
[----:B0-----:R-:W-:-:S04]  /*8f3a0*/  @!P0 IADD3 R164, P3, P5, R24, UR9, R18 ;  /* 0x0000000918a48c10 */ /* 0x001fc8000fd7e012 */
[----:B------:R-:W-:-:S05]  /*8f3b0*/  @!P0 IADD3.X R165, R32, UR8, R19, P3, P5 ;  /* 0x0000000820a58c10 */ /* 0x000fca0009fea413 */
        /* <DEDUP_REMOVED lines=13> */
[----:B------:R3:W-:Y:S02]  /*8f490*/  @!P3 STG.E.U8 desc[UR30][R18.64+0xf0], R17 ;  /* 0x0000f0111200b986 */ /* 0x0007e4000c10111e */
[----:B---3--:R-:W-:Y:S02]  /*8f4a0*/  FMUL R17, R33, UR27 ;  /* 0x0000001b21117c20 */ /* 0x008fe40008400000 */
[----:B------:R-:W3:Y:S01]  /*8f4b0*/  LDL.LU R33, [R1+0xe7c] ;  /* 0x000e7c0001217983 */ /* 0x000ee20000300800 */
[----:B------:R-:W-:-:S13]  /*8f4c0*/  ISETP.LT.OR P4, PT, R31, 0xea, !P2 ;  /* 0x000000ea1f00780c */ /* 0x000fda0005781670 */
        /* <DEDUP_REMOVED lines=13> */
[C---:B------:R-:W-:Y:S02]  /*8f5a0*/  LOP3.LUT P0, RZ, R0.reuse, 0x40000000, RZ, 0xc0, !PT ;  /* 0x4000000000ff7812 */ /* 0x040fe4000780c0ff */
[----:B------:R-:W-:Y:S02]  /*8f5b0*/  LOP3.LUT R9, R9, 0xffffffbf, RZ, 0xc0, !PT ;  /* 0xffffffbf09097812 */ /* 0x000fe400078ec0ff */
[----:B------:R-:W-:Y:S02]  /*8f5c0*/  F2FP.SATFINITE.E4M3.F32.PACK_AB_MERGE_C R17, RZ, R17, RZ ;  /* 0x00000011ff11723e */ /* 0x000fe400048070ff */
[----:B------:R-:W-:Y:S02]  /*8f5d0*/  @P6 LOP3.LUT R9, R9, 0x40, RZ, 0xfc, !PT ;  /* 0x0000004009096812 */ /* 0x000fe400078efcff */
[----:B------:R-:W-:-:S05]  /*8f5e0*/  LOP3.LUT P6, RZ, R0, 0x4000, RZ, 0xc0, !PT ;  /* 0x0000400000ff7812 */ /* 0x000fca00078cc0ff */
[----:B------:R2:W-:Y:S01]  /*8f5f0*/  @!P0 STG.E.U8 desc[UR30][R92.64+0xf0], R17 ;  /* 0x0000f0115c008986 */ /* 0x0005e2000c10111e */
[----:B------:R-:W-:-:S04]  /*8f600*/  LOP3.LUT R9, R9, 0xffffff7f, RZ, 0xc0, !PT ;  /* 0xffffff7f09097812 */ /* 0x000fc800078ec0ff */
[----:B------:R-:W-:Y:S02]  /*8f610*/  @P4 LOP3.LUT R9, R9, 0x80, RZ, 0xfc, !PT ;  /* 0x0000008009094812 */ /* 0x000fe400078efcff */
[----:B------:R-:W-:-:S13]  /*8f620*/  ISETP.LT.OR P4, PT, R31, 0xf1, !P2 ;  /* 0x000000f11f00780c */ /* 0x000fda0005781670 */
[----:B------:R-:W0:Y:S01]  /*8f630*/  @!P4 LDC.64 R18, c[0x0][0x5c0] ;  /* 0x00017000ff12cb82 */ /* 0x000e220000000a00 */
[----:B------:R-:W-:Y:S01]  /*8f640*/  ISETP.LT.OR P0, PT, R31, 0xf2, !P2 ;  /* 0x000000f21f00780c */ /* 0x000fe20005701670 */
[----:B--2---:R-:W-:-:S05]  /*8f650*/  FMUL R17, R103, UR27 ;  /* 0x0000001b67117c20 */ /* 0x004fca0008400000 */
[----:B------:R-:W-:-:S05]  /*8f660*/  F2FP.SATFINITE.E4M3.F32.PACK_AB_MERGE_C R17, RZ, R17, RZ ;  /* 0x00000011ff11723e */ /* 0x000fca00048070ff */
[----:B------:R3:W-:Y:S01]  /*8f670*/  @!P6 STG.E.U8 desc[UR30][R88.64+0xf1], R17 ;  /* 0x0000f1115800e986 */ /* 0x0007e2000c10111e */
[----:B0-----:R-:W-:-:S04]  /*8f680*/  @!P4 IADD3 R160, P3, P5, R24, UR9, R18 ;  /* 0x0000000918a0cc10 */ /* 0x001fc8000fd7e012 */
[----:B------:R-:W-:Y:S02]  /*8f690*/  @!P4 IADD3.X R161, R32, UR8, R19, P3, P5 ;  /* 0x0000000820a1cc10 */ /* 0x000fe40009fea413 */
[----:B------:R-:W0:Y:S01]  /*8f6a0*/  @!P0 LDC.64 R18, c[0x0][0x5c0] ;  /* 0x00017000ff128b82 */ /* 0x000e220000000a00 */
[----:B---3--:R-:W-:Y:S02]  /*8f6b0*/  FMUL R17, R33, UR27 ;  /* 0x0000001b21117c20 */ /* 0x008fe40008400000 */
[----:B------:R-:W2:Y:S01]  /*8f6c0*/  LDL.LU R33, [R1+0xe84] ;  /* 0x000e840001217983 */ /* 0x000ea20000300800 */
[----:B------:R-:W-:Y:S02]  /*8f6d0*/  LOP3.LUT R9, R9, 0xfffff7ff, RZ, 0xc0, !PT ;  /* 0xfffff7ff09097812 */ /* 0x000fe400078ec0ff */
[----:B0-----:R-:W-:Y:S01]  /*8f6e0*/  @!P0 IADD3 R156, P3, P5, R24, UR9, R18 ;  /* 0x00000009189c8c10 */ /* 0x001fe2000fd7e012 */
[----:B------:R-:W3:Y:S01]  /*8f6f0*/  LDL.LU R103, [R1+0xe88] ;  /* 0x000e880001677983 */ /* 0x000ee20000300800 */
[----:B------:R-:W-:-:S04]  /*8f700*/  @P4 LOP3.LUT R9, R9, 0x800, RZ, 0xfc, !PT ;  /* 0x0000080009094812 */ /* 0x000fc800078efcff */
[----:B------:R-:W-:Y:S02]  /*8f710*/  LOP3.LUT R9, R9, 0xffffdfff, RZ, 0xc0, !PT ;  /* 0xffffdfff09097812 */ /* 0x000fe400078ec0ff */
[----:B------:R-:W-:Y:S02]  /*8f720*/  @!P0 IADD3.X R157, R32, UR8, R19, P3, P5 ;  /* 0x00000008209d8c10 */ /* 0x000fe40009fea413 */
        /* <DEDUP_REMOVED lines=8> */
[----:B------:R-:W-:-:S04]  /*8f7b0*/  LOP3.LUT R2, R2, 0xfeffffff, RZ, 0xc0, !PT ;  /* 0xfeffffff02027812 */ /* 0x000fc800078ec0ff */
[----:B------:R-:W-:Y:S02]  /*8f7c0*/  @P0 LOP3.LUT R2, R2, 0x1000000, RZ, 0xfc, !PT ;  /* 0x0100000002020812 */ /* 0x000fe400078efcff */
[----:B0-----:R-:W-:-:S05]  /*8f7d0*/  @!P3 IADD3 R18, P5, R24, R18, RZ ;  /* 0x000000121812b210 */ /* 0x001fca0007fbe0ff */
[----:B------:R-:W-:-:S05]  /*8f7e0*/  @!P3 IMAD.X R19, R32, 0x1, R19, P5 ;  /* 0x000000012013b824 */ /* 0x000fca00028e0613 */
[----:B------:R4:W-:Y:S01]  /*8f7f0*/  @!P3 STG.E.U8 desc[UR30][R18.64+0xf8], R17 ;  /* 0x0000f8111200b986 */ /* 0x0009e2000c10111e */
[----:B------:R-:W-:Y:S01]  /*8f800*/  ISETP.LT.OR P0, PT, R31, 0xfa, !P2 ;  /* 0x000000fa1f00780c */ /* 0x000fe20005701670 */
[----:B----4-:R-:W-:Y:S02]  /*8f810*/  FMUL R17, R102, UR27 ;  /* 0x0000001b66117c20 */ /* 0x010fe40008400000 */
[----:B------:R-:W4:Y:S10]  /*8f820*/  LDL.LU R102, [R1+0xe8c] ;  /* 0x000e8c0001667983 */ /* 0x000f340000300800 */
[----:B------:R-:W0:Y:S02]  /*8f830*/  @!P0 LDC.64 R18, c[0x0][0x5c0] ;  /* 0x00017000ff128b82 */ /* 0x000e240000000a00 */
[----:B0-----:R-:W-:-:S04]  /*8f840*/  @!P0 IADD3 R154, P3, P5, R24, UR9, R18 ;  /* 0x00000009189a8c10 */ /* 0x001fc8000fd7e012 */
[----:B------:R-:W-:Y:S02]  /*8f850*/  @!P0 IADD3.X R155, R32, UR8, R19, P3, P5 ;  /* 0x00000008209b8c10 */ /* 0x000fe40009fea413 */
[----:B------:R-:W-:-:S13]  /*8f860*/  ISETP.LT.OR P3, PT, R31, 0xfa, !P1 ;  /* 0x000000fa1f00780c */ /* 0x000fda0004f61670 */
[----:B------:R-:W0:Y:S01]  /*8f870*/  @!P3 LDC.64 R18, c[0x0][0x5c0] ;  /* 0x00017000ff12bb82 */ /* 0x000e220000000a00 */
[----:B------:R-:W-:-:S04]  /*8f880*/  LOP3.LUT R9, R9, 0xffefffff, RZ, 0xc0, !PT ;  /* 0xffefffff09097812 */ /* 0x000fc800078ec0ff */
[----:B------:R-:W-:Y:S02]  /*8f890*/  @P0 LOP3.LUT R9, R9, 0x100000, RZ, 0xfc, !PT ;  /* 0x0010000009090812 */ /* 0x000fe400078efcff */
[----:B------:R-:W-:-:S04]  /*8f8a0*/  ISETP.GE.AND P0, PT, R30, 0x101, PT ;  /* 0x000001011e00780c */ /* 0x000fc80003f06270 */
[----:B------:R-:W-:Y:S02]  /*8f8b0*/  ISETP.LT.OR P2, PT, R31, 0x1, !P0 ;  /* 0x000000011f00780c */ /* 0x000fe40004741670 */
[----:B------:R-:W-:Y:S02]  /*8f8c0*/  F2FP.SATFINITE.E4M3.F32.PACK_AB_MERGE_C R17, RZ, R17, RZ ;  /* 0x00000011ff11723e */ /* 0x000fe400048070ff */
[----:B0-----:R-:W-:-:S05]  /*8f8d0*/  @!P3 IADD3 R18, P5, R24, R18, RZ ;  /* 0x000000121812b210 */ /* 0x001fca0007fbe0ff */
[----:B------:R-:W-:-:S05]  /*8f8e0*/  @!P3 IMAD.X R19, R32, 0x1, R19, P5 ;  /* 0x000000012013b824 */ /* 0x000fca00028e0613 */
[----:B------:R0:W-:Y:S02]  /*8f8f0*/  @!P3 STG.E.U8 desc[UR30][R18.64+0xf9], R17 ;  /* 0x0000f9111200b986 */ /* 0x0001e4000c10111e */
[----:B0-----:R-:W0:Y:S02]  /*8f900*/  @!P2 LDC.64 R18, c[0x0][0x5c0] ;  /* 0x00017000ff12ab82 */ /* 0x001e240000000a00 */
[----:B0-----:R-:W-:-:S04]  /*8f910*/  @!P2 IADD3 R152, P3, P5, R24, UR13, R18 ;  /* 0x0000000d1898ac10 */ /* 0x001fc8000fd7e012 */
[----:B------:R-:W-:-:S05]  /*8f920*/  @!P2 IADD3.X R153, R32, UR12, R19, P3, P5 ;  /* 0x0000000c2099ac10 */ /* 0x000fca0009fea413 */
[----:B------:R-:W-:Y:S01]  /*8f930*/  STL [R1+0x1d68], R153 ;  /* 0x001d689901007387 */ /* 0x000fe20000100800 */
[----:B------:R-:W-:-:S04]  /*8f940*/  LOP3.LUT R2, R2, 0xffffbfff, RZ, 0xc0, !PT ;  /* 0xffffbfff02027812 */ /* 0x000fc800078ec0ff */
[----:B------:R-:W-:Y:S02]  /*8f950*/  @P1 LOP3.LUT R2, R2, 0x4000, RZ, 0xfc, !PT ;  /* 0x0000400002021812 */ /* 0x000fe400078efcff */
[----:B------:R-:W-:Y:S01]  /*8f960*/  LOP3.LUT P1, RZ, R5, 0x1, RZ, 0xc0, !PT ;  /* 0x0000000105ff7812 */ /* 0x000fe2000782c0ff */
[----:B--2---:R-:W-:Y:S02]  /*8f970*/  FMUL R17, R33, UR27 ;  /* 0x0000001b21117c20 */ /* 0x004fe40008400000 */
[----:B------:R-:W2:Y:S03]  /*8f980*/  LDL.LU R33, [R1+0xe90] ;  /* 0x000e900001217983 */ /* 0x000ea60000300800 */
[----:B------:R-:W-:-:S07]  /*8f990*/  F2FP.SATFINITE.E4M3.F32.PACK_AB_MERGE_C R17, RZ, R17, RZ ;  /* 0x00000011ff11723e */ /* 0x000fce00048070ff */
[----:B------:R3:W-:Y:S01]  /*8f9a0*/  @!P1 STG.E.U8 desc[UR30][R100.64+0xf8], R17 ;  /* 0x0000f81164009986 */ /* 0x0007e2000c10111e */
[----:B------:R-:W-:-:S13]  /*8f9b0*/  ISETP.LT.OR P1, PT, R31, 0x2, !P0 ;  /* 0x000000021f00780c */ /* 0x000fda0004721670 */
[----:B------:R-:W0:Y:S01]  /*8f9c0*/  @!P1 LDC.64 R18, c[0x0][0x5c0] ;  /* 0x00017000ff129b82 */ /* 0x000e220000000a00 */
[----:B------:R-:W-:-:S04]  /*8f9d0*/  LOP3.LUT R9, R9, 0xfffbffff, RZ, 0xc0, !PT ;  /* 0xfffbffff09097812 */ /* 0x000fc800078ec0ff */
[----:B------:R-:W-:-:S04]  /*8f9e0*/  @P2 LOP3.LUT R9, R9, 0x40000, RZ, 0xfc, !PT ;  /* 0x0004000009092812 */ /* 0x000fc800078efcff */
[----:B------:R-:W-:-:S04]  /*8f9f0*/  LOP3.LUT R9, R9, 0xfffdffff, RZ, 0xc0, !PT ;  /* 0xfffdffff09097812 */ /* 0x000fc800078ec0ff */
[----:B------:R-:W-:Y:S02]  /*8fa00*/  @P1 LOP3.LUT R9, R9, 0x20000, RZ, 0xfc, !PT ;  /* 0x0002000009091812 */ /* 0x000fe400078efcff */
[----:B0-----:R-:W-:-:S04]  /*8fa10*/  @!P1 IADD3 R146, P3, P5, R24, UR13, R18 ;  /* 0x0000000d18929c10 */ /* 0x001fc8000fd7e012 */
[----:B------:R-:W-:Y:S02]  /*8fa20*/  @!P1 IADD3.X R147, R32, UR12, R19, P3, P5 ;  /* 0x0000000c20939c10 */ /* 0x000fe40009fea413 */
        /* <DEDUP_REMOVED lines=8> */
[----:B------:R-:W-:Y:S01]  /*8fab0*/  LOP3.LUT P6, RZ, R0, 0x80000000, RZ, 0xc0, !PT ;  /* 0x8000000000ff7812 */ /* 0x000fe200078cc0ff */
[----:B---3--:R-:W-:-:S05]  /*8fac0*/  FMUL R17, R103, UR27 ;  /* 0x0000001b67117c20 */ /* 0x008fca0008400000 */
[----:B------:R-:W-:-:S07]  /*8fad0*/  F2FP.SATFINITE.E4M3.F32.PACK_AB_MERGE_C R17, RZ, R17, RZ ;  /* 0x00000011ff11723e */ /* 0x000fce00048070ff */
[----:B------:R4:W-:Y:S01]  /*8fae0*/  @!P6 STG.E.U8 desc[UR30][R90.64+0xf9], R17 ;  /* 0x0000f9115a00e986 */ /* 0x0009e2000c10111e */
[----:B0-----:R-:W-:-:S04]  /*8faf0*/  @!P1 IADD3 R144, P3, P5, R24, UR13, R18 ;  /* 0x0000000d18909c10 */ /* 0x001fc8000fd7e012 */
[----:B------:R-:W-:Y:S01]  /*8fb00*/  @!P1 IADD3.X R145, R32, UR12, R19, P3, P5 ;  /* 0x0000000c20919c10 */ /* 0x000fe20009fea413 */
[----:B----4-:R-:W-:-:S04]  /*8fb10*/  FMUL R17, R102, UR27 ;  /* 0x0000001b66117c20 */ /* 0x010fc80008400000 */
[----:B------:R-:W-:Y:S04]  /*8fb20*/  STL [R1+0x1d64], R145 ;  /* 0x001d649101007387 */ /* 0x000fe80000100800 */
[----:B------:R-:W3:Y:S01]  /*8fb30*/  LDL.LU R102, [R1+0xe94] ;  /* 0x000e940001667983 */ /* 0x000ee20000300800 */
[----:B------:R-:W-:-:S03]  /*8fb40*/  LOP3.LUT P2, RZ, R16, 0x4000000, RZ, 0xc0, !PT ;  /* 0x0400000010ff7812 */ /* 0x000fc6000784c0ff */
[----:B------:R-:W4:Y:S01]  /*8fb50*/  LDL.LU R103, [R1+0xe98] ;  /* 0x000e980001677983 */ /* 0x000f220000300800 */
[----:B------:R-:W-:-:S09]  /*8fb60*/  F2FP.SATFINITE.E4M3.F32.PACK_AB_MERGE_C R17, RZ, R17, RZ ;  /* 0x00000011ff11723e */ /* 0x000fd200048070ff */
[----:B------:R2:W-:Y:S01]  /*8fb70*/  @!P2 STG.E.U8 desc[UR30][R54.64], R17 ;  /* 0x000000113600a986 */ /* 0x0005e2000c10111e */
[----:B------:R-:W-:-:S04]  /*8fb80*/  LOP3.LUT R9, R9, 0xffff7fff, RZ, 0xc0, !PT ;  /* 0xffff7fff09097812 */ /* 0x000fc800078ec0ff */
[----:B------:R-:W-:Y:S02]  /*8fb90*/  @P1 LOP3.LUT R9, R9, 0x8000, RZ, 0xfc, !PT ;  /* 0x0000800009091812 */ /* 0x000fe400078efcff */
[----:B------:R-:W-:-:S13]  /*8fba0*/  ISETP.LT.OR P1, PT, R31, 0x11, !P0 ;  /* 0x000000111f00780c */ /* 0x000fda0004721670 */
[----:B------:R-:W0:Y:S02]  /*8fbb0*/  @!P1 LDC.64 R18, c[0x0][0x5c0] ;  /* 0x00017000ff129b82 */ /* 0x000e240000000a00 */
[----:B0-----:R-:W-:Y:S01]  /*8fbc0*/  @!P1 IADD3 R148, P2, P3, R24, UR13, R18 ;  /* 0x0000000d18949c10 */ /* 0x001fe2000fb5e012 */
[----:B--2---:R-:W-:Y:S02]  /*8fbd0*/  FMUL R17, R33, UR27 ;  /* 0x0000001b21117c20 */ /* 0x004fe40008400000 */
[----:B------:R-:W2:Y:S01]  /*8fbe0*/  LDL.LU R33, [R1+0xe9c] ;  /* 0x000e9c0001217983 */ /* 0x000ea20000300800 */
[----:B------:R-:W-:Y:S02]  /*8fbf0*/  @!P1 IADD3.X R149, R32, UR12, R19, P2, P3 ;  /* 0x0000000c20959c10 */ /* 0x000fe400097e6413 */
[----:B------:R-:W-:-:S04]  /*8fc00*/  ISETP.GE.AND P2, PT, R30, 0x89, PT ;  /* 0x000000891e00780c */ /* 0x000fc80003f46270 */
[----:B------:R-:W-:Y:S02]  /*8fc10*/  ISETP.LT.OR P3, PT, R31, 0x1, !P2 ;  /* 0x000000011f00780c */ /* 0x000fe40005761670 */
[----:B------:R-:W-:-:S11]  /*8fc20*/  LOP3.LUT R9, R9, 0xffffbfff, RZ, 0xc0, !PT ;  /* 0xffffbfff09097812 */ /* 0x000fd600078ec0ff */
[----:B------:R-:W0:Y:S01]  /*8fc30*/  @!P3 LDC.64 R20, c[0x0][0x5c0] ;  /* 0x00017000ff14bb82 */ /* 0x000e220000000a00 */
[----:B------:R-:W-:Y:S02]  /*8fc40*/  LOP3.LUT P4, RZ, R16, 0x8000000, RZ, 0xc0, !PT ;  /* 0x0800000010ff7812 */ /* 0x000fe4000788c0ff */
[----:B------:R-:W-:Y:S02]  /*8fc50*/  @P1 LOP3.LUT R9, R9, 0x4000, RZ, 0xfc, !PT ;  /* 0x0000400009091812 */ /* 0x000fe400078efcff */
[----:B------:R-:W-:Y:S01]  /*8fc60*/  ISETP.LT.OR P1, PT, R31, 0x12, !P0 ;  /* 0x000000121f00780c */ /* 0x000fe20004721670 */
[----:B------:R-:W-:Y:S01]  /*8fc70*/  IMAD.U32 R18, RZ, RZ, UR11 ;  /* 0x0000000bff127e24 */ /* 0x000fe2000f8e00ff */
[----:B------:R-:W-:-:S04]  /*8fc80*/  F2FP.SATFINITE.E4M3.F32.PACK_AB_MERGE_C R17, RZ, R17, RZ ;  /* 0x00000011ff11723e */ /* 0x000fc800048070ff */
[----:B------:R-:W-:-:S03]  /*8fc90*/  @!P3 IADD3 R18, P5, P6, R18, UR9, R24 ;  /* 0x000000091212bc10 */ /* 0x000fc6000febe018 */
[----:B------:R3:W-:Y:S01]  /*8fca0*/  @!P4 STG.E.U8 desc[UR30][R28.64+0x1], R17 ;  /* 0x000001111c00c986 */ /* 0x0007e2000c10111e */
[----:B0-----:R-:W-:-:S03]  /*8fcb0*/  @!P3 IADD3 R20, P4, R18, R20, RZ ;  /* 0x000000141214b210 */ /* 0x001fc60007f9e0ff */
[----:B------:R-:W0:Y:S01]  /*8fcc0*/  @!P1 LDC.64 R18, c[0x0][0x5c0] ;  /* 0x00017000ff129b82 */ /* 0x000e220000000a00 */
[----:B------:R-:W-:-:S05]  /*8fcd0*/  IMAD.U32 R22, RZ, RZ, UR10 ;  /* 0x0000000aff167e24 */ /* 0x000fca000f8e00ff */
[----:B------:R-:W-:Y:S02]  /*8fce0*/  @!P3 IADD3.X R22, R22, UR8, R32, P5, P6 ;  /* 0x000000081616bc10 */ /* 0x000fe4000afec420 */
[----:B0-----:R-:W-:-:S04]  /*8fcf0*/  @!P1 IADD3 R142, P5, P6, R24, UR13, R18 ;  /* 0x0000000d188e9c10 */ /* 0x001fc8000febe012 */
[----:B------:R-:W-:Y:S01]  /*8fd00*/  @!P1 IADD3.X R143, R32, UR12, R19, P5, P6 ;  /* 0x0000000c208f9c10 */ /* 0x000fe2000afec413 */
[----:B------:R-:W-:Y:S04]  /*8fd10*/  STL [R1+0x1d60], R142 ;  /* 0x001d608e01007387 */ /* 0x000fe80000100800 */
[----:B------:R-:W-:Y:S01]  /*8fd20*/  STL [R1+0x1d5c], R143 ;  /* 0x001d5c8f01007387 */ /* 0x000fe20000100800 */
[----:B------:R-:W-:Y:S02]  /*8fd30*/  @!P3 IMAD.X R21, R22, 0x1, R21, P4 ;  /* 0x000000011615b824 */ /* 0x000fe400020e0615 */
[----:B---3--:R-:W-:Y:S02]  /*8fd40*/  FMUL R17, R102, UR27 ;  /* 0x0000001b66117c20 */ /* 0x008fe40008400000 */
[----:B------:R-:W3:Y:S03]  /*8fd50*/  LDL.LU R102, [R1+0xea0] ;  /* 0x000ea00001667983 */ /* 0x000ee60000300800 */
[----:B------:R-:W-:-:S05]  /*8fd60*/  F2FP.SATFINITE.E4M3.F32.PACK_AB_MERGE_C R17, RZ, R17, RZ ;  /* 0x00000011ff11723e */ /* 0x000fca00048070ff */
[----:B------:R0:W-:Y:S01]  /*8fd70*/  @!P3 STG.E.U8 desc[UR30][R20.64], R17 ;  /* 0x000000111400b986 */ /* 0x0001e2000c10111e */
[----:B------:R-:W-:Y:S02]  /*8fd80*/  ISETP.LT.OR P3, PT, R31, 0x2, !P2 ;  /* 0x000000021f00780c */ /* 0x000fe40005761670 */
[----:B------:R-:W-:-:S11]  /*8fd90*/  LOP3.LUT P6, RZ, R5, 0x4, RZ, 0xc0, !PT ;  /* 0x0000000405ff7812 */ /* 0x000fd600078cc0ff */
[----:B------:R-:W1:Y:S01]  /*8fda0*/  @!P3 LDC.64 R18, c[0x0][0x5c0] ;  /* 0x00017000ff12bb82 */ /* 0x000e620000000a00 */
[----:B------:R-:W-:Y:S01]  /*8fdb0*/  LOP3.LUT R16, R16, 0xfdffffff, RZ, 0xc0, !PT ;  /* 0xfdffffff10107812 */ /* 0x000fe200078ec0ff */
[----:B0-----:R-:W-:-:S03]  /*8fdc0*/  IMAD.U32 R20, RZ, RZ, UR11 ;  /* 0x0000000bff147e24 */ /* 0x001fc6000f8e00ff */
[----:B------:R-:W-:Y:S01]  /*8fdd0*/  @P6 LOP3.LUT R16, R16, 0x2000000, RZ, 0xfc, !PT ;  /* 0x0200000010106812 */ /* 0x000fe200078efcff */
[----:B------:R-:W-:Y:S01]  /*8fde0*/  IMAD.U32 R17, RZ, RZ, UR10 ;  /* 0x0000000aff117e24 */ /* 0x000fe2000f8e00ff */
[----:B------:R-:W-:Y:S02]  /*8fdf0*/  ISETP.LT.OR P6, PT, R31, 0x19, !P0 ;  /* 0x000000191f00780c */ /* 0x000fe400047c1670 */
[----:B------:R-:W-:-:S04]  /*8fe00*/  @!P3 IADD3 R20, P4, P5, R20, UR9, R24 ;  /* 0x000000091414bc10 */ /* 0x000fc8000fd9e018 */
[----:B------:R-:W-:Y:S02]  /*8fe10*/  @!P3 IADD3.X R17, R17, UR8, R32, P4, P5 ;  /* 0x000000081111bc10 */ /* 0x000fe4000a7ea420 */
[----:B-1----:R-:W-:-:S05]  /*8fe20*/  @!P3 IADD3 R20, P4, R20, R18, RZ ;  /* 0x000000121414b210 */ /* 0x002fca0007f9e0ff */
[----:B------:R-:W-:Y:S02]  /*8fe30*/  @!P3 IMAD.X R21, R17, 0x1, R19, P4 ;  /* 0x000000011115b824 */ /* 0x000fe400020e0613 */
[----:B------:R-:W0:Y:S01]  /*8fe40*/  @!P6 LDC.64 R18, c[0x0][0x5c0] ;  /* 0x00017000ff12eb82 */ /* 0x000e220000000a00 */
[----:B----4-:R-:W-:-:S05]  /*8fe50*/  FMUL R17, R103, UR27 ;  /* 0x0000001b67117c20 */ /* 0x010fca0008400000 */
[----:B------:R-:W-:-:S05]  /*8fe60*/  F2FP.SATFINITE.E4M3.F32.PACK_AB_MERGE_C R17, RZ, R17, RZ ;  /* 0x00000011ff11723e */ /* 0x000fca00048070ff */
[----:B------:R2:W-:Y:S01]  /*8fe70*/  @!P3 STG.E.U8 desc[UR30][R20.64+0x1], R17 ;  /* 0x000001111400b986 */ /* 0x0005e2000c10111e */
[----:B0-----:R-:W-:-:S04]  /*8fe80*/  @!P6 IADD3 R140, P4, P5, R24, UR13, R18 ;  /* 0x0000000d188cec10 */ /* 0x001fc8000fd9e012 */
[----:B------:R-:W-:-:S05]  /*8fe90*/  @!P6 IADD3.X R141, R32, UR12, R19, P4, P5 ;  /* 0x0000000c208dec10 */ /* 0x000fca000a7ea413 */
[----:B------:R-:W-:Y:S01]  /*8fea0*/  STL [R1+0x1d58], R141 ;  /* 0x001d588d01007387 */ /* 0x000fe20000100800 */
[----:B--2---:R-:W-:-:S03]  /*8feb0*/  FMUL R17, R33, UR27 ;  /* 0x0000001b21117c20 */ /* 0x004fc60008400000 */
[----:B------:R-:W2:Y:S01]  /*8fec0*/  LDL.LU R33, [R1+0xea4] ;  /* 0x000ea40001217983 */ /* 0x000ea20000300800 */
[----:B------:R-:W-:Y:S02]  /*8fed0*/  LOP3.LUT R9, R9, 0xffffefff, RZ, 0xc0, !PT ;  /* 0xffffefff09097812 */ /* 0x000fe400078ec0ff */
[----:B------:R-:W-:Y:S01]  /*8fee0*/  ISETP.LT.OR P5, PT, R31, 0x1a, !P0 ;  /* 0x0000001a1f00780c */ /* 0x000fe200047a1670 */
[----:B------:R-:W4:Y:S01]  /*8fef0*/  LDL.LU R103, [R1+0xea8] ;  /* 0x000ea80001677983 */ /* 0x000f220000300800 */
[----:B------:R-:W-:-:S04]  /*8ff00*/  @P1 LOP3.LUT R9, R9, 0x1000, RZ, 0xfc, !PT ;  /* 0x0000100009091812 */ /* 0x000fc800078efcff */
[----:B------:R-:W-:-:S04]  /*8ff10*/  LOP3.LUT R9, R9, 0xfffffbff, RZ, 0xc0, !PT ;  /* 0xfffffbff09097812 */ /* 0x000fc800078ec0ff */
[----:B------:R-:W-:Y:S02]  /*8ff20*/  @P6 LOP3.LUT R9, R9, 0x400, RZ, 0xfc, !PT ;  /* 0x0000040009096812 */ /* 0x000fe400078efcff */
[----:B------:R-:W-:Y:S01]  /*8ff30*/  LOP3.LUT P6, RZ, R16, 0x2000000, RZ, 0xc0, !PT ;  /* 0x0200000010ff7812 */ /* 0x000fe200078cc0ff */
[----:B------:R-:W0:Y:S01]  /*8ff40*/  @!P5 LDC.64 R18, c[0x0][0x5c0] ;  /* 0x00017000ff12db82 */ /* 0x000e220000000a00 */
[----:B------:R-:W-:-:S11]  /*8ff50*/  F2FP.SATFINITE.E4M3.F32.PACK_AB_MERGE_C R17, RZ, R17, RZ ;  /* 0x00000011ff11723e */ /* 0x000fd600048070ff */
[----:B------:R3:W-:Y:S01]  /*8ff60*/  @!P6 STG.E.U8 desc[UR30][R96.64+0x8], R17 ;  /* 0x000008116000e986 */ /* 0x0007e2000c10111e */
[----:B------:R-:W-:-:S04]  /*8ff70*/  LOP3.LUT R9, R9, 0xfffffdff, RZ, 0xc0, !PT ;  /* 0xfffffdff09097812 */ /* 0x000fc800078ec0ff */
[----:B------:R-:W-:Y:S02]  /*8ff80*/  @P5 LOP3.LUT R9, R9, 0x200, RZ, 0xfc, !PT ;  /* 0x0000020009095812 */ /* 0x000fe400078efcff */
[----:B0-----:R-:W-:-:S04]  /*8ff90*/  @!P5 IADD3 R136, P3, P4, R24, UR13, R18 ;  /* 0x0000000d1888dc10 */ /* 0x001fc8000fc7e012 */
[----:B------:R-:W-:Y:S02]  /*8ffa0*/  @!P5 IADD3.X R137, R32, UR12, R19, P3, P4 ;  /* 0x0000000c2089dc10 */ /* 0x000fe40009fe8413 */
[----:B------:R-:W-:-:S13]  /*8ffb0*/  ISETP.LT.OR P5, PT, R31, 0x21, !P0 ;  /* 0x000000211f00780c */ /* 0x000fda00047a1670 */
[----:B------:R-:W0:Y:S01]  /*8ffc0*/  @!P5 LDC.64 R18, c[0x0][0x5c0] ;  /* 0x00017000ff12db82 */ /* 0x000e220000000a00 */
[----:B------:R-:W-:Y:S02]  /*8ffd0*/  LOP3.LUT P1, RZ, R5, 0x2, RZ, 0xc0, !PT ;  /* 0x0000000205ff7812 */ /* 0x000fe4000782c0ff */
[----:B0-----:R-:W-:Y:S01]  /*8ffe0*/  @!P5 IADD3 R138, P3, P4, R24, UR13, R18 ;  /* 0x0000000d188adc10 */ /* 0x001fe2000fc7e012 */
[----:B---3--:R-:W-:Y:S02]  /*8fff0*/  FMUL R17, R102, UR27 ;  /* 0x0000001b66117c20 */ /* 0x008fe40008400000 */
[----:B------:R-:W3:Y:S01]  /*90000*/  LDL.LU R102, [R1+0xeac] ;  /* 0x000eac0001667983 */ /* 0x000ee20000300800 */
[----:B------:R-:W-:Y:S02]  /*90010*/  @!P5 IADD3.X R139, R32, UR12, R19, P3, P4 ;  /* 0x0000000c208bdc10 */ /* 0x000fe40009fe8413 */
[----:B------:R-:W-:Y:S02]  /*90020*/  ISETP.LT.OR P3, PT, R31, 0x9, !P2 ;  /* 0x000000091f00780c */ /* 0x000fe40005761670 */
[----:B------:R-:W-:-:S11]  /*90030*/  F2FP.SATFINITE.E4M3.F32.PACK_AB_MERGE_C R17, RZ, R17, RZ ;  /* 0x00000011ff11723e */ /* 0x000fd600048070ff */
[----:B------:R-:W0:Y:S01]  /*90040*/  @!P3 LDC.64 R20, c[0x0][0x5c0] ;  /* 0x00017000ff14bb82 */ /* 0x000e220000000a00 */
[----:B------:R2:W-:Y:S01]  /*90050*/  @!P1 STG.E.U8 desc[UR30][R36.64+0x9], R17 ;  /* 0x0000091124009986 */ /* 0x0005e2000c10111e */
[----:B------:R-:W-:Y:S01]  /*90060*/  ISETP.LT.OR P1, PT, R31, 0x22, !P0 ;  /* 0x000000221f00780c */ /* 0x000fe20004721670 */
[----:B------:R-:W-:Y:S01]  /*90070*/  IMAD.U32 R18, RZ, RZ, UR11 ;  /* 0x0000000bff127e24 */ /* 0x000fe2000f8e00ff */
[----:B------:R-:W-:Y:S01]  /*90080*/  LOP3.LUT R9, R9, 0xfffffeff, RZ, 0xc0, !PT ;  /* 0xfffffeff09097812 */ /* 0x000fe200078ec0ff */
[----:B------:R-:W-:-:S03]  /*90090*/  IMAD.U32 R22, RZ, RZ, UR10 ;  /* 0x0000000aff167e24 */ /* 0x000fc6000f8e00ff */
[----:B------:R-:W-:Y:S02]  /*900a0*/  @P5 LOP3.LUT R9, R9, 0x100, RZ, 0xfc, !PT ;  /* 0x0000010009095812 */ /* 0x000fe400078efcff */
[----:B------:R-:W-:-:S04]  /*900b0*/  @!P3 IADD3 R18, P4, P5, R18, UR9, R24 ;  /* 0x000000091212bc10 */ /* 0x000fc8000fd9e018 */
[----:B------:R-:W-:Y:S02]  /*900c0*/  @!P3 IADD3.X R22, R22, UR8, R32, P4, P5 ;  /* 0x000000081616bc10 */ /* 0x000fe4000a7ea420 */
[----:B0-----:R-:W-:Y:S02]  /*900d0*/  @!P3 IADD3 R20, P4, R18, R20, RZ ;  /* 0x000000141214b210 */ /* 0x001fe40007f9e0ff */
[----:B------:R-:W0:Y:S02]  /*900e0*/  @!P1 LDC.64 R18, c[0x0][0x5c0] ;  /* 0x00017000ff129b82 */ /* 0x000e240000000a00 */
[----:B0-----:R-:W-:-:S04]  /*900f0*/  @!P1 IADD3 R134, P5, P6, R24, UR13, R18 ;  /* 0x0000000d18869c10 */ /* 0x001fc8000febe012 */
[----:B------:R-:W-:-:S05]  /*90100*/  @!P1 IADD3.X R135, R32, UR12, R19, P5, P6 ;  /* 0x0000000c20879c10 */ /* 0x000fca000afec413 */
[----:B------:R-:W-:Y:S01]  /*90110*/  STL [R1+0x1d54], R135 ;  /* 0x001d548701007387 */ /* 0x000fe20000100800 */
[----:B------:R-:W-:Y:S01]  /*90120*/  @!P3 IMAD.X R21, R22, 0x1, R21, P4 ;  /* 0x000000011615b824 */ /* 0x000fe200020e0615 */
[----:B------:R-:W-:Y:S01]  /*90130*/  LOP3.LUT P6, RZ, R5, 0x8, RZ, 0xc0, !PT ;  /* 0x0000000805ff7812 */ /* 0x000fe200078cc0ff */
[----:B--2---:R-:W-:Y:S02]  /*90140*/  FMUL R17, R33, UR27 ;  /* 0x0000001b21117c20 */ /* 0x004fe40008400000 */
[----:B------:R-:W2:Y:S03]  /*90150*/  LDL.LU R33, [R1+0xeb0] ;  /* 0x000eb00001217983 */ /* 0x000ea60000300800 */
[----:B------:R-:W-:-:S05]  /*90160*/  F2FP.SATFINITE.E4M3.F32.PACK_AB_MERGE_C R17, RZ, R17, RZ ;  /* 0x00000011ff11723e */ /* 0x000fca00048070ff */
[----:B------:R0:W-:Y:S01]  /*90170*/  @!P3 STG.E.U8 desc[UR30][R20.64+0x8], R17 ;  /* 0x000008111400b986 */ /* 0x0001e2000c10111e */
[----:B------:R-:W-:-:S13]  /*90180*/  ISETP.LT.OR P3, PT, R31, 0xa, !P2 ;  /* 0x0000000a1f00780c */ /* 0x000fda0005761670 */
        /* <DEDUP_REMOVED lines=10> */
[----:B------:R-:W0:Y:S02]  /*90230*/  @!P6 LDC.64 R18, c[0x0][0x5c0] ;  /* 0x00017000ff12eb82 */ /* 0x000e240000000a00 */
[----:B0-----:R-:W-:-:S04]  /*90240*/  @!P6 IADD3 R132, P4, P5, R24, UR13, R18 ;  /* 0x0000000d1884ec10 */ /* 0x001fc8000fd9e012 */
[----:B------:R-:W-:Y:S02]  /*90250*/  @!P6 IADD3.X R133, R32, UR12, R19, P4, P5 ;  /* 0x0000000c2085ec10 */ /* 0x000fe4000a7ea413 */
[----:B------:R-:W-:-:S13]  /*90260*/  ISETP.LT.OR P5, PT, R31, 0x2a, !P0 ;  /* 0x0000002a1f00780c */ /* 0x000fda00047a1670 */
[----:B------:R-:W0:Y:S01]  /*90270*/  @!P5 LDC.64 R18, c[0x0][0x5c0] ;  /* 0x00017000ff12db82 */ /* 0x000e220000000a00 */
[----:B----4-:R-:W-:-:S05]  /*90280*/  FMUL R17, R103, UR27 ;  /* 0x0000001b67117c20 */ /* 0x010fca0008400000 */
[----:B------:R-:W-:-:S05]  /*90290*/  F2FP.SATFINITE.E4M3.F32.PACK_AB_MERGE_C R17, RZ, R17, RZ ;  /* 0x00000011ff11723e */ /* 0x000fca00048070ff */
[----:B------:R3:W-:Y:S01]  /*902a0*/  @!P3 STG.E.U8 desc[UR30][R20.64+0x9], R17 ;  /* 0x000009111400b986 */ /* 0x0007e2000c10111e */
[----:B0-----:R-:W-:-:S04]  /*902b0*/  @!P5 IADD3 R124, P3, P4, R24, UR13, R18 ;  /* 0x0000000d187cdc10 */ /* 0x001fc8000fc7e012 */
[----:B------:R-:W-:Y:S01]  /*902c0*/  @!P5 IADD3.X R125, R32, UR12, R19, P3, P4 ;  /* 0x0000000c207ddc10 */ /* 0x000fe20009fe8413 */
[----:B------:R-:W-:Y:S04]  /*902d0*/  STL [R1+0x1d50], R124 ;  /* 0x001d507c01007387 */ /* 0x000fe80000100800 */
[----:B------:R-:W-:Y:S01]  /*902e0*/  STL [R1+0x1d4c], R125 ;  /* 0x001d4c7d01007387 */ /* 0x000fe20000100800 */
[----:B---3--:R-:W-:-:S03]  /*902f0*/  FMUL R17, R102, UR27 ;  /* 0x0000001b66117c20 */ /* 0x008fc60008400000 */
[----:B------:R-:W3:Y:S01]  /*90300*/  LDL.LU R102, [R1+0xeb4] ;  /* 0x000eb40001667983 */ /* 0x000ee20000300800 */
[----:B------:R-:W-:-:S04]  /*90310*/  LOP3.LUT R9, R9, 0xffffffdf, RZ, 0xc0, !PT ;  /* 0xffffffdf09097812 */ /* 0x000fc800078ec0ff */
[----:B------:R-:W-:-:S04]  /*90320*/  @P1 LOP3.LUT R9, R9, 0x20, RZ, 0xfc, !PT ;  /* 0x0000002009091812 */ /* 0x000fc800078efcff */
[----:B------:R-:W-:-:S04]  /*90330*/  LOP3.LUT R9, R9, 0xffffffef, RZ, 0xc0, !PT ;  /* 0xffffffef09097812 */ /* 0x000fc800078ec0ff */
[----:B------:R-:W-:-:S04]  /*90340*/  @P6 LOP3.LUT R9, R9, 0x10, RZ, 0xfc, !PT ;  /* 0x0000001009096812 */ /* 0x000fc800078efcff */
[----:B------:R-:W-:-:S04]  /*90350*/  LOP3.LUT R9, R9, 0xfffffff7, RZ, 0xc0, !PT ;  /* 0xfffffff709097812 */ /* 0x000fc800078ec0ff */
[----:B------:R-:W-:Y:S02]  /*90360*/  @P5 LOP3.LUT R9, R9, 0x8, RZ, 0xfc, !PT ;  /* 0x0000000809095812 */ /* 0x000fe400078efcff */
[----:B------:R-:W-:-:S13]  /*90370*/  ISETP.LT.OR P5, PT, R31, 0x31, !P0 ;  /* 0x000000311f00780c */ /* 0x000fda00047a1670 */
[----:B------:R-:W0:Y:S01]  /*90380*/  @!P5 LDC.64 R18, c[0x0][0x5c0] ;  /* 0x00017000ff12db82 */ /* 0x000e220000000a00 */
[----:B------:R-:W-:Y:S02]  /*90390*/  LOP3.LUT P6, RZ, R16, 0x1000000, RZ, 0xc0, !PT ;  /* 0x0100000010ff7812 */ /* 0x000fe400078cc0ff */
[----:B0-----:R-:W-:-:S04]  /*903a0*/  @!P5 IADD3 R128, P3, P4, R24, UR13, R18 ;  /* 0x0000000d1880dc10 */ /* 0x001fc8000fc7e012 */
[----:B------:R-:W-:-:S05]  /*903b0*/  @!P5 IADD3.X R129, R32, UR12, R19, P3, P4 ;  /* 0x0000000c2081dc10 */ /* 0x000fca0009fe8413 */
[----:B------:R-:W-:Y:S04]  /*903c0*/  STL [R1+0x1d48], R129 ;  /* 0x001d488101007387 */ /* 0x000fe80000100800 */
[----:B------:R-:W4:Y:S01]  /*903d0*/  LDL.LU R103, [R1+0xeb8] ;  /* 0x000eb80001677983 */ /* 0x000f220000300800 */
[----:B------:R-:W-:-:S05]  /*903e0*/  F2FP.SATFINITE.E4M3.F32.PACK_AB_MERGE_C R17, RZ, R17, RZ ;  /* 0x00000011ff11723e */ /* 0x000fca00048070ff */
[----:B------:R2:W-:Y:S02]  /*903f0*/  @!P6 STG.E.U8 desc[UR30][R64.64+0x10], R17 ;  /* 0x000010114000e986 */ /* 0x0005e4000c10111e */
[----:B--2---:R-:W-:Y:S02]  /*90400*/  FMUL R17, R33, UR27 ;  /* 0x0000001b21117c20 */ /* 0x004fe40008400000 */
[----:B------:R-:W2:Y:S01]  /*90410*/  LDL.LU R33, [R1+0xebc] ;  /* 0x000ebc0001217983 */ /* 0x000ea20000300800 */
[----:B------:R-:W-:Y:S02]  /*90420*/  ISETP.LT.OR P3, PT, R31, 0x11, !P2 ;  /* 0x000000111f00780c */ /* 0x000fe40005761670 */
[----:B------:R-:W-:-:S04]  /*90430*/  LOP3.LUT R0, R0, 0xf7ffffff, RZ, 0xc0, !PT ;  /* 0xf7ffffff00007812 */ /* 0x000fc800078ec0ff */
[----:B------:R-:W-:-:S04]  /*90440*/  @P0 LOP3.LUT R0, R0, 0x8000000, RZ, 0xfc, !PT ;  /* 0x0800000000000812 */ /* 0x000fc800078efcff */
[----:B------:R-:W-:-:S03]  /*90450*/  LOP3.LUT P1, RZ, R0, 0x8000, RZ, 0xc0, !PT ;  /* 0x0000800000ff7812 */ /* 0x000fc6000782c0ff */
[----:B------:R-:W0:Y:S01]  /*90460*/  @!P3 LDC.64 R20, c[0x0][0x5c0] ;  /* 0x00017000ff14bb82 */ /* 0x000e220000000a00 */
[----:B------:R-:W-:Y:S01]  /*90470*/  F2FP.SATFINITE.E4M3.F32.PACK_AB_MERGE_C R17, RZ, R17, RZ ;  /* 0x00000011ff11723e */ /* 0x000fe200048070ff */
[----:B------:R-:W-:Y:S01]  /*90480*/  IMAD.U32 R18, RZ, RZ, UR11 ;  /* 0x0000000bff127e24 */ /* 0x000fe2000f8e00ff */
[----:B------:R-:W-:-:S07]  /*90490*/  LOP3.LUT R9, R9, 0xfffffffb, RZ, 0xc0, !PT ;  /* 0xfffffffb09097812 */ /* 0x000fce00078ec0ff */
[----:B------:R3:W-:Y:S01]  /*904a0*/  @!P1 STG.E.U8 desc[UR30][R40.64+0x11], R17 ;  /* 0x0000111128009986 */ /* 0x0007e2000c10111e */
[----:B------:R-:W-:Y:S01]  /*904b0*/  ISETP.LT.OR P1, PT, R31, 0x32, !P0 ;  /* 0x000000321f00780c */ /* 0x000fe20004721670 */
[----:B------:R-:W-:Y:S01]  /*904c0*/  IMAD.U32 R22, RZ, RZ, UR10 ;  /* 0x0000000aff167e24 */ /* 0x000fe2000f8e00ff */
[----:B------:R-:W-:Y:S02]  /*904d0*/  @P5 LOP3.LUT R9, R9, 0x4, RZ, 0xfc, !PT ;  /* 0x0000000409095812 */ /* 0x000fe400078efcff */
[----:B------:R-:W-:-:S04]  /*904e0*/  @!P3 IADD3 R18, P4, P5, R18, UR9, R24 ;  /* 0x000000091212bc10 */ /* 0x000fc8000fd9e018 */
[----:B------:R-:W-:Y:S02]  /*904f0*/  @!P3 IADD3.X R22, R22, UR8, R32, P4, P5 ;  /* 0x000000081616bc10 */ /* 0x000fe4000a7ea420 */
[----:B0-----:R-:W-:-:S03]  /*90500*/  @!P3 IADD3 R20, P4, R18, R20, RZ ;  /* 0x000000141214b210 */ /* 0x001fc60007f9e0ff */
[----:B------:R-:W0:Y:S02]  /*90510*/  @!P1 LDC.64 R18, c[0x0][0x5c0] ;  /* 0x00017000ff129b82 */ /* 0x000e240000000a00 */
[----:B------:R-:W-:Y:S01]  /*90520*/  @!P3 IMAD.X R21, R22, 0x1, R21, P4 ;  /* 0x000000011615b824 */ /* 0x000fe200020e0615 */
[----:B------:R-:W-:Y:S02]  /*90530*/  LOP3.LUT R16, R16, 0xff7fffff, RZ, 0xc0, !PT ;  /* 0xff7fffff10107812 */ /* 0x000fe400078ec0ff */
[----:B0-----:R-:W-:-:S04]  /*90540*/  @!P1 IADD3 R120, P5, P6, R24, UR13, R18 ;  /* 0x0000000d18789c10 */ /* 0x001fc8000febe012 */
[----:B------:R-:W-:Y:S02]  /*90550*/  @!P1 IADD3.X R121, R32, UR12, R19, P5, P6 ;  /* 0x0000000c20799c10 */ /* 0x000fe4000afec413 */
[----:B------:R-:W-:-:S13]  /*90560*/  LOP3.LUT P6, RZ, R5, 0x10, RZ, 0xc0, !PT ;  /* 0x0000001005ff7812 */ /* 0x000fda00078cc0ff */
[----:B------:R-:W-:Y:S02]  /*90570*/  @P6 LOP3.LUT R16, R16, 0x800000, RZ, 0xfc, !PT ;  /* 0x0080000010106812 */ /* 0x000fe400078efcff */
[----:B------:R-:W-:Y:S01]  /*90580*/  ISETP.LT.OR P6, PT, R31, 0x39, !P0 ;  /* 0x000000391f00780c */ /* 0x000fe200047c1670 */
[----:B---3--:R-:W-:Y:S02]  /*90590*/  FMUL R17, R102, UR27 ;  /* 0x0000001b66117c20 */ /* 0x008fe40008400000 */
[----:B------:R-:W3:Y:S03]  /*905a0*/  LDL.LU R102, [R1+0xec0] ;  /* 0x000ec00001667983 */ /* 0x000ee60000300800 */
[----:B------:R-:W-:-:S05]  /*905b0*/  F2FP.SATFINITE.E4M3.F32.PACK_AB_MERGE_C R17, RZ, R17, RZ ;  /* 0x00000011ff11723e */ /* 0x000fca00048070ff */
[----:B------:R0:W-:Y:S01]  /*905c0*/  @!P3 STG.E.U8 desc[UR30][R20.64+0x10], R17 ;  /* 0x000010111400b986 */ /* 0x0001e2000c10111e */
[----:B------:R-:W-:-:S13]  /*905d0*/  ISETP.LT.OR P3, PT, R31, 0x12, !P2 ;  /* 0x000000121f00780c */ /* 0x000fda0005761670 */
[----:B------:R-:W1:Y:S01]  /*905e0*/  @!P3 LDC.64 R18, c[0x0][0x5c0] ;  /* 0x00017000ff12bb82 */ /* 0x000e620000000a00 */
[----:B0-----:R-:W-:Y:S02]  /*905f0*/  IMAD.U32 R20, RZ, RZ, UR11 ;  /* 0x0000000bff147e24 */ /* 0x001fe4000f8e00ff */
[----:B------:R-:W-:-:S03]  /*90600*/  IMAD.U32 R17, RZ, RZ, UR10 ;  /* 0x0000000aff117e24 */ /* 0x000fc6000f8e00ff */
        /* <DEDUP_REMOVED lines=16> */
[----:B------:R-:W2:Y:S04]  /*90710*/  LDL.LU R33, [R1+0xec4] ;  /* 0x000ec40001217983 */ /* 0x000ea80000300800 */
[----:B------:R-:W4:Y:S04]  /*90720*/  LDL.LU R15, [R1+0xec8] ;  /* 0x000ec800010f7983 */ /* 0x000f280000300800 */
[----:B------:R-:W4:Y:S01]  /*90730*/  LDL.LU R14, [R1+0xecc] ;  /* 0x000ecc00010e7983 */ /* 0x000f220000300800 */
        /* <DEDUP_REMOVED lines=9> */
[----:B------:R-:W-:Y:S02]  /*907d0*/  F2FP.SATFINITE.E4M3.F32.PACK_AB_MERGE_C R17, RZ, R17, RZ ;  /* 0x00000011ff11723e */ /* 0x000fe400048070ff */
[----:B------:R-:W-:Y:S02]  /*907e0*/  LOP3.LUT P1, RZ, R0, 0x40, RZ, 0xc0, !PT ;  /* 0x0000004000ff7812 */ /* 0x000fe4000782c0ff */
[----:B0-----:R-:W-:-:S04]  /*907f0*/  @!P5 IADD3 R114, P3, P4, R24, UR13, R18 ;  /* 0x0000000d1872dc10 */ /* 0x001fc8000fc7e012 */
[----:B------:R-:W-:Y:S02]  /*90800*/  @!P5 IADD3.X R115, R32, UR12, R19, P3, P4 ;  /* 0x0000000c2073dc10 */ /* 0x000fe40009fe8413 */
[----:B------:R-:W-:Y:S01]  /*90810*/  ISETP.LT.OR P3, PT, R31, 0x19, !P2 ;  /* 0x000000191f00780c */ /* 0x000fe20005761670 */
[----:B------:R3:W-:-:S12]  /*90820*/  @!P6 STG.E.U8 desc[UR30][R58.64+0x18], R17 ;  /* 0x000018113a00e986 */ /* 0x0007d8000c10111e */
[----:B------:R-:W0:Y:S01]  /*90830*/  @!P3 LDC.64 R20, c[0x0][0x5c0] ;  /* 0x00017000ff14bb82 */ /* 0x000e220000000a00 */
[----:B------:R-:W-:Y:S01]  /*90840*/  LOP3.LUT R4, R4, 0xefffffff, RZ, 0xc0, !PT ;  /* 0xefffffff04047812 */ /* 0x000fe200078ec0ff */
[----:B------:R-:W-:Y:S02]  /*90850*/  IMAD.U32 R18, RZ, RZ, UR11 ;  /* 0x0000000bff127e24 */ /* 0x000fe4000f8e00ff */
[----:B------:R-:W-:Y:S01]  /*90860*/  IMAD.U32 R22, RZ, RZ, UR10 ;  /* 0x0000000aff167e24 */ /* 0x000fe2000f8e00ff */
[----:B------:R-:W-:Y:S02]  /*90870*/  @P5 LOP3.LUT R4, R4, 0x10000000, RZ, 0xfc, !PT ;  /* 0x1000000004045812 */ /* 0x000fe400078efcff */
[----:B------:R-:W-:-:S04]  /*90880*/  @!P3 IADD3 R18, P4, P5, R18, UR9, R24 ;  /* 0x000000091212bc10 */ /* 0x000fc8000fd9e018 */
[----:B------:R-:W-:Y:S02]  /*90890*/  @!P3 IADD3.X R22, R22, UR8, R32, P4, P5 ;  /* 0x000000081616bc10 */ /* 0x000fe4000a7ea420 */
[----:B0-----:R-:W-:Y:S01]  /*908a0*/  @!P3 IADD3 R20, P4, R18, R20, RZ ;  /* 0x000000141214b210 */ /* 0x001fe20007f9e0ff */
[----:B---3--:R-:W-:-:S05]  /*908b0*/  FMUL R17, R102, UR27 ;  /* 0x0000001b66117c20 */ /* 0x008fca0008400000 */
[----:B------:R-:W-:-:S05]  /*908c0*/  F2FP.SATFINITE.E4M3.F32.PACK_AB_MERGE_C R17, RZ, R17, RZ ;  /* 0x00000011ff11723e */ /* 0x000fca00048070ff */
[----:B------:R2:W-:Y:S01]  /*908d0*/  @!P1 STG.E.U8 desc[UR30][R48.64+0x19], R17 ;  /* 0x0000191130009986 */ /* 0x0005e2000c10111e */
[----:B------:R-:W-:-:S13]  /*908e0*/  ISETP.LT.OR P1, PT, R31, 0x42, !P0 ;  /* 0x000000421f00780c */ /* 0x000fda0004721670 */
[----:B------:R-:W0:Y:S02]  /*908f0*/  @!P1 LDC.64 R18, c[0x0][0x5c0] ;  /* 0x00017000ff129b82 */ /* 0x000e240000000a00 */
[----:B0-----:R-:W-:-:S04]  /*90900*/  @!P1 IADD3 R104, P5, P6, R24, UR13, R18 ;  /* 0x0000000d18689c10 */ /* 0x001fc8000febe012 */
[----:B------:R-:W-:Y:S01]  /*90910*/  @!P1 IADD3.X R105, R32, UR12, R19, P5, P6 ;  /* 0x0000000c20699c10 */ /* 0x000fe2000afec413 */
[----:B------:R-:W-:Y:S04]  /*90920*/  STL [R1+0x1d40], R104 ;  /* 0x001d406801007387 */ /* 0x000fe80000100800 */
[----:B------:R-:W-:Y:S01]  /*90930*/  STL [R1+0x1d3c], R105 ;  /* 0x001d3c6901007387 */ /* 0x000fe20000100800 */
[----:B------:R-:W-:Y:S01]  /*90940*/  @!P3 IMAD.X R21, R22, 0x1, R21, P4 ;  /* 0x000000011615b824 */ /* 0x000fe200020e0615 */
[----:B------:R-:W-:Y:S02]  /*90950*/  LOP3.LUT P6, RZ, R5, 0x20, RZ, 0xc0, !PT ;  /* 0x0000002005ff7812 */ /* 0x000fe400078cc0ff */
[----:B------:R-:W-:-:S11]  /*90960*/  LOP3.LUT R16, R16, 0xffbfffff, RZ, 0xc0, !PT ;  /* 0xffbfffff10107812 */ /* 0x000fd600078ec0ff */
[----:B------:R-:W-:Y:S02]  /*90970*/  @P6 LOP3.LUT R16, R16, 0x400000, RZ, 0xfc, !PT ;  /* 0x0040000010106812 */ /* 0x000fe400078efcff */
[----:B------:R-:W-:Y:S01]  /*90980*/  ISETP.LT.OR P6, PT, R31, 0x49, !P0 ;  /* 0x000000491f00780c */ /* 0x000fe200047c1670 */
[----:B--2---:R-:W-:Y:S02]  /*90990*/  FMUL R17, R33, UR27 ;  /* 0x0000001b21117c20 */ /* 0x004fe40008400000 */
[----:B------:R-:W2:Y:S03]  /*909a0*/  LDL.LU R33, [R1+0xed0] ;  /* 0x000ed00001217983 */ /* 0x000ea60000300800 */
        /* <DEDUP_REMOVED lines=15> */
[----:B------:R-:W-:Y:S01]  /*90aa0*/  @!P6 IADD3.X R103, R32, UR12, R19, P4, P5 ;  /* 0x0000000c2067ec10 */ /* 0x000fe2000a7ea413 */
[----:B-1----:R-:W-:-:S04]  /*90ab0*/  FMUL R17, R14, UR27 ;  /* 0x0000001b0e117c20 */ /* 0x002fc80008400000 */
[----:B------:R-:W-:Y:S04]  /*90ac0*/  STL [R1+0x1d38], R103 ;  /* 0x001d386701007387 */ /* 0x000fe80000100800 */
[----:B------:R-:W3:Y:S01]  /*90ad0*/  LDL.LU R14, [R1+0xed4] ;  /* 0x000ed400010e7983 */ /* 0x000ee20000300800 */
        /* <DEDUP_REMOVED lines=17> */
[----:B0-----:R-:W-:-:S04]  /*90bf0*/  @!P5 IADD3 R98, P3, P4, R24, UR13, R18 ;  /* 0x0000000d1862dc10 */ /* 0x001fc8000fc7e012 */
[----:B------:R-:W-:Y:S02]  /*90c00*/  @!P5 IADD3.X R99, R32, UR12, R19, P3, P4 ;  /* 0x0000000c2063dc10 */ /* 0x000fe40009fe8413 */
[----:B------:R-:W-:-:S13]  /*90c10*/  ISETP.LT.OR P3, PT, R31, 0x21, !P2 ;  /* 0x000000211f00780c */ /* 0x000fda0005761670 */
[----:B------:R-:W0:Y:S01]  /*90c20*/  @!P3 LDC.64 R20, c[0x0][0x5c0] ;  /* 0x00017000ff14bb82 */ /* 0x000e220000000a00 */
[----:B------:R-:W-:Y:S01]  /*90c30*/  LOP3.LUT R4, R4, 0xffdfffff, RZ, 0xc0, !PT ;  /* 0xffdfffff04047812 */ /* 0x000fe200078ec0ff */
[----:B------:R-:W-:Y:S02]  /*90c40*/  IMAD.U32 R18, RZ, RZ, UR11 ;  /* 0x0000000bff127e24 */ /* 0x000fe4000f8e00ff */
[----:B------:R-:W-:Y:S01]  /*90c50*/  IMAD.U32 R22, RZ, RZ, UR10 ;  /* 0x0000000aff167e24 */ /* 0x000fe2000f8e00ff */
[----:B------:R-:W-:Y:S02]  /*90c60*/  @P5 LOP3.LUT R4, R4, 0x200000, RZ, 0xfc, !PT ;  /* 0x0020000004045812 */ /* 0x000fe400078efcff */
[----:B------:R-:W-:-:S04]  /*90c70*/  @!P3 IADD3 R18, P4, P5, R18, UR9, R24 ;  /* 0x000000091212bc10 */ /* 0x000fc8000fd9e018 */
[----:B------:R-:W-:Y:S01]  /*90c80*/  @!P3 IADD3.X R22, R22, UR8, R32, P4, P5 ;  /* 0x000000081616bc10 */ /* 0x000fe2000a7ea420 */
[----:B--2---:R-:W-:Y:S02]  /*90c90*/  FMUL R17, R33, UR27 ;  /* 0x0000001b21117c20 */ /* 0x004fe40008400000 */
[----:B------:R-:W2:Y:S03]  /*90ca0*/  LDL.LU R33, [R1+0xedc] ;  /* 0x000edc0001217983 */ /* 0x000ea60000300800 */
[----:B------:R-:W-:-:S05]  /*90cb0*/  F2FP.SATFINITE.E4M3.F32.PACK_AB_MERGE_C R17, RZ, R17, RZ ;  /* 0x00000011ff11723e */ /* 0x000fca00048070ff */
[----:B------:R3:W-:Y:S01]  /*90cc0*/  @!P1 STG.E.U8 desc[UR30][R68.64+0x21], R17 ;  /* 0x0000211144009986 */ /* 0x0007e2000c10111e */
[----:B------:R-:W-:Y:S02]  /*90cd0*/  ISETP.LT.OR P1, PT, R31, 0x52, !P0 ;  /* 0x000000521f00780c */ /* 0x000fe40004721670 */
[----:B0-----:R-:W-:-:S11]  /*90ce0*/  @!P3 IADD3 R20, P4, R18, R20, RZ ;  /* 0x000000141214b210 */ /* 0x001fd60007f9e0ff */
[----:B------:R-:W0:Y:S02]  /*90cf0*/  @!P1 LDC.64 R18, c[0x0][0x5c0] ;  /* 0x00017000ff129b82 */ /* 0x000e240000000a00 */
[----:B0-----:R-:W-:-:S04]  /*90d00*/  @!P1 IADD3 R88, P5, P6, R24, UR13, R18 ;  /* 0x0000000d18589c10 */ /* 0x001fc8000febe012 */
[----:B------:R-:W-:-:S05]  /*90d10*/  @!P1 IADD3.X R89, R32, UR12, R19, P5, P6 ;  /* 0x0000000c20599c10 */ /* 0x000fca000afec413 */
[----:B------:R-:W-:Y:S01]  /*90d20*/  STL [R1+0x1d34], R89 ;  /* 0x001d345901007387 */ /* 0x000fe20000100800 */
[----:B---3--:R-:W-:-:S03]  /*90d30*/  FMUL R17, R14, UR27 ;  /* 0x0000001b0e117c20 */ /* 0x008fc60008400000 */
[----:B------:R-:W3:Y:S01]  /*90d40*/  LDL.LU R14, [R1+0xee0] ;  /* 0x000ee000010e7983 */ /* 0x000ee20000300800 */
[----:B------:R-:W-:Y:S01]  /*90d50*/  @!P3 IMAD.X R21, R22, 0x1, R21, P4 ;  /* 0x000000011615b824 */ /* 0x000fe200020e0615 */
        /* <DEDUP_REMOVED lines=26> */
[----:B------:R-:W-:-:S04]  /*90f00*/  LOP3.LUT R4, R4, 0xfff7ffff, RZ, 0xc0, !PT ;  /* 0xfff7ffff04047812 */ /* 0x000fc800078ec0ff */
[----:B------:R-:W-:-:S04]  /*90f10*/  @P1 LOP3.LUT R4, R4, 0x80000, RZ, 0xfc, !PT ;  /* 0x0008000004041812 */ /* 0x000fc800078efcff */
[----:B------:R-:W-:-:S04]  /*90f20*/  LOP3.LUT R4, R4, 0xfffbffff, RZ, 0xc0, !PT ;  /* 0xfffbffff04047812 */ /* 0x000fc800078ec0ff */
[----:B------:R-:W-:-:S04]  /*90f30*/  @P6 LOP3.LUT R4, R4, 0x40000, RZ, 0xfc, !PT ;  /* 0x0004000004046812 */ /* 0x000fc800078efcff */
[----:B------:R-:W-:Y:S01]  /*90f40*/  LOP3.LUT R4, R4, 0xfffeffff, RZ, 0xc0, !PT ;  /* 0xfffeffff04047812 */ /* 0x000fe200078ec0ff */
[----:B--2---:R-:W-:Y:S02]  /*90f50*/  FMUL R17, R33, UR27 ;  /* 0x0000001b21117c20 */ /* 0x004fe40008400000 */
[----:B------:R-:W2:Y:S01]  /*90f60*/  LDL.LU R33, [R1+0xee4] ;  /* 0x000ee40001217983 */ /* 0x000ea20000300800 */
        /* <DEDUP_REMOVED lines=10> */
[----:B---3--:R-:W-:Y:S02]  /*91010*/  FMUL R17, R14, UR27 ;  /* 0x0000001b0e117c20 */ /* 0x008fe40008400000 */
[----:B------:R-:W3:Y:S01]  /*91020*/  LDL.LU R14, [R1+0xeec] ;  /* 0x000eec00010e7983 */ /* 0x000ee20000300800 */
[----:B------:R-:W-:Y:S02]  /*91030*/  ISETP.LT.OR P3, PT, R31, 0x29, !P2 ;  /* 0x000000291f00780c */ /* 0x000fe40005761670 */
[----:B------:R-:W-:Y:S02]  /*91040*/  LOP3.LUT P1, RZ, R0, 0x2, RZ, 0xc0, !PT ;  /* 0x0000000200ff7812 */ /* 0x000fe4000782c0ff */
[----:B------:R-:W-:-:S09]  /*91050*/  F2FP.SATFINITE.E4M3.F32.PACK_AB_MERGE_C R17, RZ, R17, RZ ;  /* 0x00000011ff11723e */ /* 0x000fd200048070ff */
[----:B------:R-:W0:Y:S02]  /*91060*/  @!P3 LDC.64 R20, c[0x0][0x5c0] ;  /* 0x00017000ff14bb82 */ /* 0x000e240000000a00 */
        /* <DEDUP_REMOVED lines=9> */
[----:B------:R-:W0:Y:S03]  /*91100*/  @!P1 LDC.64 R18, c[0x0][0x5c0] ;  /* 0x00017000ff129b82 */ /* 0x000e260000000a00 */
[----:B------:R-:W-:Y:S01]  /*91110*/  @!P3 IMAD.X R21, R22, 0x1, R21, P4 ;  /* 0x000000011615b824 */ /* 0x000fe200020e0615 */
[----:B------:R-:W-:Y:S02]  /*91120*/  LOP3.LUT R16, R16, 0xffefffff, RZ, 0xc0, !PT ;  /* 0xffefffff10107812 */ /* 0x000fe400078ec0ff */
[----:B0-----:R-:W-:-:S04]  /*91130*/  @!P1 IADD3 R72, P5, P6, R24, UR13, R18 ;  /* 0x0000000d18489c10 */ /* 0x001fc8000febe012 */
[----:B------:R-:W-:Y:S02]  /*91140*/  @!P1 IADD3.X R73, R32, UR12, R19, P5, P6 ;  /* 0x0000000c20499c10 */ /* 0x000fe4000afec413 */
[----:B------:R-:W-:-:S13]  /*91150*/  LOP3.LUT P6, RZ, R5, 0x80, RZ, 0xc0, !PT ;  /* 0x0000008005ff7812 */ /* 0x000fda00078cc0ff */
        /* <DEDUP_REMOVED lines=24> */
[----:B---3--:R-:W-:-:S04]  /*912e0*/  FMUL R17, R14, UR27 ;  /* 0x0000001b0e117c20 */ /* 0x008fc80008400000 */
[----:B------:R-:W-:Y:S04]  /*912f0*/  STL [R1+0x1d24], R59 ;  /* 0x001d243b01007387 */ /* 0x000fe80000100800 */
[----:B------:R-:W3:Y:S01]  /*91300*/  LDL.LU R14, [R1+0xef4] ;  /* 0x000ef400010e7983 */ /* 0x000ee20000300800 */
[----:B------:R-:W-:-:S03]  /*91310*/  LOP3.LUT R4, R4, 0xffffdfff, RZ, 0xc0, !PT ;  /* 0xffffdfff04047812 */ /* 0x000fc600078ec0ff */
[----:B------:R-:W4:Y:S01]  /*91320*/  LDL.LU R15, [R1+0xef8] ;  /* 0x000ef800010f7983 */ /* 0x000f220000300800 */
[----:B------:R-:W-:-:S04]  /*91330*/  @P1 LOP3.LUT R4, R4, 0x2000, RZ, 0xfc, !PT ;  /* 0x0000200004041812 */ /* 0x000fc800078efcff */
[----:B------:R-:W-:-:S04]  /*91340*/  LOP3.LUT R4, R4, 0xffffefff, RZ, 0xc0, !PT ;  /* 0xffffefff04047812 */ /* 0x000fc800078ec0ff */
[----:B------:R-:W-:Y:S02]  /*91350*/  @P6 LOP3.LUT R4, R4, 0x1000, RZ, 0xfc, !PT ;  /* 0x0000100004046812 */ /* 0x000fe400078efcff */
[----:B------:R-:W-:Y:S02]  /*91360*/  LOP3.LUT P6, RZ, R16, 0x100000, RZ, 0xc0, !PT ;  /* 0x0010000010ff7812 */ /* 0x000fe400078cc0ff */
[----:B------:R-:W-:-:S11]  /*91370*/  F2FP.SATFINITE.E4M3.F32.PACK_AB_MERGE_C R17, RZ, R17, RZ ;  /* 0x00000011ff11723e */ /* 0x000fd600048070ff */
[----:B------:R2:W-:Y:S01]  /*91380*/  @!P6 STG.E.U8 desc[UR30][R112.64+0x30], R17 ;  /* 0x000030117000e986 */ /* 0x0005e2000c10111e */
[----:B------:R-:W-:-:S04]  /*91390*/  LOP3.LUT R4, R4, 0xfffffbff, RZ, 0xc0, !PT ;  /* 0xfffffbff04047812 */ /* 0x000fc800078ec0ff */
[----:B------:R-:W-:Y:S02]  /*913a0*/  @P5 LOP3.LUT R4, R4, 0x400, RZ, 0xfc, !PT ;  /* 0x0000040004045812 */ /* 0x000fe400078efcff */
[----:B------:R-:W-:-:S13]  /*913b0*/  ISETP.LT.OR P5, PT, R31, 0x71, !P0 ;  /* 0x000000711f00780c */ /* 0x000fda00047a1670 */
[----:B------:R-:W0:Y:S01]  /*913c0*/  @!P5 LDC.64 R18, c[0x0][0x5c0] ;  /* 0x00017000ff12db82 */ /* 0x000e220000000a00 */
[----:B------:R-:W-:Y:S02]  /*913d0*/  LOP3.LUT P1, RZ, R0, 0x20000, RZ, 0xc0, !PT ;  /* 0x0002000000ff7812 */ /* 0x000fe4000782c0ff */
[----:B0-----:R-:W-:-:S04]  /*913e0*/  @!P5 IADD3 R66, P3, P4, R24, UR13, R18 ;  /* 0x0000000d1842dc10 */ /* 0x001fc8000fc7e012 */
[----:B------:R-:W-:Y:S02]  /*913f0*/  @!P5 IADD3.X R67, R32, UR12, R19, P3, P4 ;  /* 0x0000000c2043dc10 */ /* 0x000fe40009fe8413 */
[----:B------:R-:W-:-:S13]  /*91400*/  ISETP.LT.OR P3, PT, R31, 0x31, !P2 ;  /* 0x000000311f00780c */ /* 0x000fda0005761670 */
[----:B------:R-:W0:Y:S01]  /*91410*/  @!P3 LDC.64 R20, c[0x0][0x5c0] ;  /* 0x00017000ff14bb82 */ /* 0x000e220000000a00 */
[----:B--2---:R-:W-:Y:S02]  /*91420*/  FMUL R17, R33, UR27 ;  /* 0x0000001b21117c20 */ /* 0x004fe40008400000 */
[----:B------:R-:W2:Y:S03]  /*91430*/  LDL.LU R33, [R1+0xefc] ;  /* 0x000efc0001217983 */ /* 0x000ea60000300800 */
[----:B------:R-:W-:Y:S01]  /*91440*/  F2FP.SATFINITE.E4M3.F32.PACK_AB_MERGE_C R17, RZ, R17, RZ ;  /* 0x00000011ff11723e */ /* 0x000fe200048070ff */
[----:B------:R-:W-:Y:S01]  /*91450*/  IMAD.U32 R18, RZ, RZ, UR11 ;  /* 0x0000000bff127e24 */ /* 0x000fe2000f8e00ff */
[----:B------:R-:W-:-:S03]  /*91460*/  LOP3.LUT R4, R4, 0xfffffdff, RZ, 0xc0, !PT ;  /* 0xfffffdff04047812 */ /* 0x000fc600078ec0ff */
        /* <DEDUP_REMOVED lines=8> */
[----:B0-----:R-:W-:-:S04]  /*914f0*/  @!P1 IADD3 R56, P5, P6, R24, UR13, R18 ;  /* 0x0000000d18389c10 */ /* 0x001fc8000febe012 */
[----:B------:R-:W-:Y:S01]  /*91500*/  @!P1 IADD3.X R57, R32, UR12, R19, P5, P6 ;  /* 0x0000000c20399c10 */ /* 0x000fe2000afec413 */
[----:B------:R-:W-:Y:S04]  /*91510*/  STL [R1+0x1d20], R56 ;  /* 0x001d203801007387 */ /* 0x000fe80000100800 */
        /* <DEDUP_REMOVED lines=35> */
[----:B------:R-:W-:-:S13]  /*91750*/  ISETP.LT.OR P5, PT, R31, 0x7a, !P0 ;  /* 0x0000007a1f00780c */ /* 0x000fda00047a1670 */
[----:B------:R-:W0:Y:S01]  /*91760*/  @!P5 LDC.64 R18, c[0x0][0x5c0] ;  /* 0x00017000ff12db82 */ /* 0x000e220000000a00 */
[----:B------:R-:W-:Y:S01]  /*91770*/  LOP3.LUT R4, R4, 0xfffffff7, RZ, 0xc0, !PT ;  /* 0xfffffff704047812 */ /* 0x000fe200078ec0ff */
[----:B---3--:R-:W-:Y:S02]  /*91780*/  FMUL R17, R14, UR27 ;  /* 0x0000001b0e117c20 */ /* 0x008fe40008400000 */
[----:B------:R-:W3:Y:S01]  /*91790*/  LDL.LU R14, [R1+0xf0c] ;  /* 0x000f0c00010e7983 */ /* 0x000ee20000300800 */
[----:B0-----:R-:W-:Y:S02]  /*917a0*/  @!P5 IADD3 R42, P3, P4, R24, UR13, R18 ;  /* 0x0000000d182adc10 */ /* 0x001fe4000fc7e012 */
[----:B------:R-:W-:Y:S02]  /*917b0*/  @P5 LOP3.LUT R4, R4, 0x8, RZ, 0xfc, !PT ;  /* 0x0000000804045812 */ /* 0x000fe400078efcff */
[----:B------:R-:W-:Y:S02]  /*917c0*/  @!P5 IADD3.X R43, R32, UR12, R19, P3, P4 ;  /* 0x0000000c202bdc10 */ /* 0x000fe40009fe8413 */
[----:B------:R-:W-:-:S13]  /*917d0*/  ISETP.LT.OR P5, PT, R31, 0x81, !P0 ;  /* 0x000000811f00780c */ /* 0x000fda00047a1670 */
[----:B------:R-:W0:Y:S01]  /*917e0*/  @!P5 LDC.64 R18, c[0x0][0x5c0] ;  /* 0x00017000ff12db82 */ /* 0x000e220000000a00 */
[----:B------:R-:W-:Y:S02]  /*917f0*/  LOP3.LUT P1, RZ, R0, 0x80, RZ, 0xc0, !PT ;  /* 0x0000008000ff7812 */ /* 0x000fe4000782c0ff */
[----:B0-----:R-:W-:-:S04]  /*91800*/  @!P5 IADD3 R50, P3, P4, R24, UR13, R18 ;  /* 0x0000000d1832dc10 */ /* 0x001fc8000fc7e012 */
        /* <DEDUP_REMOVED lines=18> */
[----:B------:R-:W-:Y:S01]  /*91930*/  LOP3.LUT P6, RZ, R5, 0x200, RZ, 0xc0, !PT ;  /* 0x0000020005ff7812 */ /* 0x000fe200078cc0ff */
[----:B--2---:R-:W-:-:S12]  /*91940*/  FMUL R17, R33, UR27 ;  /* 0x0000001b21117c20 */ /* 0x004fd80008400000 */
[----:B------:R-:W-:Y:S01]  /*91950*/  @P6 LOP3.LUT R16, R16, 0x40000, RZ, 0xfc, !PT ;  /* 0x0004000010106812 */ /* 0x000fe200078efcff */
[----:B------:R-:W2:Y:S01]  /*91960*/  LDL.LU R33, [R1+0xf10] ;  /* 0x000f100001217983 */ /* 0x000ea20000300800 */
[----:B------:R-:W-:-:S05]  /*91970*/  F2FP.SATFINITE.E4M3.F32.PACK_AB_MERGE_C R17, RZ, R17, RZ ;  /* 0x00000011ff11723e */ /* 0x000fca00048070ff */
[----:B------:R0:W-:Y:S01]  /*91980*/  @!P3 STG.E.U8 desc[UR30][R20.64+0x38], R17 ;  /* 0x000038111400b986 */ /* 0x0001e2000c10111e */
[----:B------:R-:W-:-:S13]  /*91990*/  ISETP.LT.OR P3, PT, R31, 0x3a, !P2 ;  /* 0x0000003a1f00780c */ /* 0x000fda0005761670 */
[----:B------:R-:W1:Y:S01]  /*919a0*/  @!P3 LDC.64 R18, c[0x0][0x5c0] ;  /* 0x00017000ff12bb82 */ /* 0x000e620000000a00 */
[----:B0-----:R-:W-:Y:S01]  /*919b0*/  IMAD.U32 R20, RZ, RZ, UR11 ;  /* 0x0000000bff147e24 */ /* 0x001fe2000f8e00ff */
[----:B------:R-:W-:Y:S01]  /*919c0*/  ISETP.LT.OR P6, PT, R31, 0x89, !P0 ;  /* 0x000000891f00780c */ /* 0x000fe200047c1670 */
        /* <DEDUP_REMOVED lines=20> */
[----:B------:R-:W-:Y:S02]  /*91b10*/  @P5 LOP3.LUT R3, R3, 0x80000000, RZ, 0xfc, !PT ;  /* 0x8000000003035812 */ /* 0x000fe400078efcff */
[----:B------:R-:W-:-:S13]  /*91b20*/  ISETP.LT.OR P5, PT, R31, 0x91, !P0 ;  /* 0x000000911f00780c */ /* 0x000fda00047a1670 */
[----:B------:R-:W0:Y:S02]  /*91b30*/  @!P5 LDC.64 R18, c[0x0][0x5c0] ;  /* 0x00017000ff12db82 */ /* 0x000e240000000a00 */
[----:B0-----:R-:W-:-:S04]  /*91b40*/  @!P5 IADD3 R34, P3, P4, R24, UR13, R18 ;  /* 0x0000000d1822dc10 */ /* 0x001fc8000fc7e012 */
[----:B------:R-:W-:-:S05]  /*91b50*/  @!P5 IADD3.X R35, R32, UR12, R19, P3, P4 ;  /* 0x0000000c2023dc10 */ /* 0x000fca0009fe8413 */
[----:B------:R-:W-:Y:S04]  /*91b60*/  STL [R1+0x1d0c], R35 ;  /* 0x001d0c2301007387 */ /* 0x000fe80000100800 */
[----:B------:R-:W4:Y:S01]  /*91b70*/  LDL.LU R15, [R1+0xf18] ;  /* 0x000f1800010f7983 */ /* 0x000f220000300800 */
[----:B------:R-:W-:-:S04]  /*91b80*/  LOP3.LUT R4, R4, 0xfffffffd, RZ, 0xc0, !PT ;  /* 0xfffffffd04047812 */ /* 0x000fc800078ec0ff */
[----:B------:R-:W-:-:S04]  /*91b90*/  @P1 LOP3.LUT R4, R4, 0x2, RZ, 0xfc, !PT ;  /* 0x0000000204041812 */ /* 0x000fc800078efcff */
[----:B------:R-:W-:-:S04]  /*91ba0*/  LOP3.LUT R4, R4, 0xfffffffe, RZ, 0xc0, !PT ;  /* 0xfffffffe04047812 */ /* 0x000fc800078ec0ff */
[----:B------:R-:W-:Y:S02]  /*91bb0*/  @P6 LOP3.LUT R4, R4, 0x1, RZ, 0xfc, !PT ;  /* 0x0000000104046812 */ /* 0x000fe400078efcff */
[----:B------:R-:W-:Y:S02]  /*91bc0*/  LOP3.LUT P6, RZ, R16, 0x40000, RZ, 0xc0, !PT ;  /* 0x0004000010ff7812 */ /* 0x000fe400078cc0ff */
[----:B------:R-:W-:Y:S02]  /*91bd0*/  F2FP.SATFINITE.E4M3.F32.PACK_AB_MERGE_C R17, RZ, R17, RZ ;  /* 0x00000011ff11723e */ /* 0x000fe400048070ff */
[----:B------:R-:W-:-:S09]  /*91be0*/  LOP3.LUT P1, RZ, R0, 0x40000, RZ, 0xc0, !PT ;  /* 0x0004000000ff7812 */ /* 0x000fd2000782c0ff */
[----:B------:R2:W-:Y:S01]  /*91bf0*/  @!P6 STG.E.U8 desc[UR30][R126.64+0x40], R17 ;  /* 0x000040117e00e986 */ /* 0x0005e2000c10111e */
        /* <DEDUP_REMOVED lines=14> */
[----:B------:R-:W0:Y:S01]  /*91ce0*/  @!P1 LDC.64 R18, c[0x0][0x5c0] ;  /* 0x00017000ff129b82 */ /* 0x000e220000000a00 */
[----:B------:R-:W-:Y:S01]  /*91cf0*/  @!P3 IMAD.X R21, R26, 0x1, R21, P4 ;  /* 0x000000011a15b824 */ /* 0x000fe200020e0615 */
[----:B------:R-:W-:Y:S02]  /*91d00*/  LOP3.LUT R16, R16, 0xfffdffff, RZ, 0xc0, !PT ;  /* 0xfffdffff10107812 */ /* 0x000fe400078ec0ff */
[----:B0-----:R-:W-:-:S04]  /*91d10*/  @!P1 IADD3 R28, P5, P6, R24, UR13, R18 ;  /* 0x0000000d181c9c10 */ /* 0x001fc8000febe012 */
[----:B------:R-:W-:Y:S02]  /*91d20*/  @!P1 IADD3.X R29, R32, UR12, R19, P5, P6 ;  /* 0x0000000c201d9c10 */ /* 0x000fe4000afec413 */
[----:B------:R-:W-:Y:S01]  /*91d30*/  LOP3.LUT P6, RZ, R5, 0x400, RZ, 0xc0, !PT ;  /* 0x0000040005ff7812 */ /* 0x000fe200078cc0ff */
[----:B---3--:R-:W-:Y:S02]  /*91d40*/  FMUL R17, R14, UR27 ;  /* 0x0000001b0e117c20 */ /* 0x008fe40008400000 */
[----:B------:R-:W3:Y:S03]  /*91d50*/  LDL.LU R14, [R1+0xf20] ;  /* 0x000f2000010e7983 */ /* 0x000ee60000300800 */
[----:B------:R-:W-:-:S05]  /*91d60*/  F2FP.SATFINITE.E4M3.F32.PACK_AB_MERGE_C R17, RZ, R17, RZ ;  /* 0x00000011ff11723e */ /* 0x000fca00048070ff */
[----:B------:R0:W-:Y:S01]  /*91d70*/  @!P3 STG.E.U8 desc[UR30][R20.64+0x40], R17 ;  /* 0x000040111400b986 */ /* 0x0001e2000c10111e */
[----:B------:R-:W-:-:S13]  /*91d80*/  ISETP.LT.OR P3, PT, R31, 0x42, !P2 ;  /* 0x000000421f00780c */ /* 0x000fda0005761670 */
[----:B------:R-:W1:Y:S01]  /*91d90*/  @!P3 LDC.64 R18, c[0x0][0x5c0] ;  /* 0x00017000ff12bb82 */ /* 0x000e620000000a00 */
[----:B0-----:R-:W-:Y:S01]  /*91da0*/  IMAD.U32 R20, RZ, RZ, UR11 ;  /* 0x0000000bff147e24 */ /* 0x001fe2000f8e00ff */
        /* <DEDUP_REMOVED lines=17> */
[----:B------:R-:W-:Y:S04]  /*91ec0*/  STL [R1+0x1d08], R27 ;  /* 0x001d081b01007387 */ /* 0x000fe80000100800 */
[----:B------:R-:W4:Y:S01]  /*91ed0*/  LDL.LU R15, [R1+0xf24] ;  /* 0x000f2400010f7983 */ /* 0x000f220000300800 */
[----:B------:R-:W-:-:S03]  /*91ee0*/  LOP3.LUT R3, R3, 0xdfffffff, RZ, 0xc0, !PT ;  /* 0xdfffffff03037812 */ /* 0x000fc600078ec0ff */
[----:B------:R-:W4:Y:S01]  /*91ef0*/  LDL.LU R8, [R1+0xf28] ;  /* 0x000f280001087983 */ /* 0x000f220000300800 */
[----:B------:R-:W-:-:S04]  /*91f00*/  @P1 LOP3.LUT R3, R3, 0x20000000, RZ, 0xfc, !PT ;  /* 0x2000000003031812 */ /* 0x000fc800078efcff */
[----:B------:R-:W-:-:S04]  /*91f10*/  LOP3.LUT R3, R3, 0xefffffff, RZ, 0xc0, !PT ;  /* 0xefffffff03037812 */ /* 0x000fc800078ec0ff */
[----:B------:R-:W-:Y:S02]  /*91f20*/  @P6 LOP3.LUT R3, R3, 0x10000000, RZ, 0xfc, !PT ;  /* 0x1000000003036812 */ /* 0x000fe400078efcff */
[----:B------:R-:W-:Y:S01]  /*91f30*/  LOP3.LUT P6, RZ, R16, 0x20000, RZ, 0xc0, !PT ;  /* 0x0002000010ff7812 */ /* 0x000fe200078cc0ff */
[----:B--2---:R-:W-:-:S05]  /*91f40*/  FMUL R17, R33, UR27 ;  /* 0x0000001b21117c20 */ /* 0x004fca0008400000 */
[----:B------:R-:W-:-:S07]  /*91f50*/  F2FP.SATFINITE.E4M3.F32.PACK_AB_MERGE_C R17, RZ, R17, RZ ;  /* 0x00000011ff11723e */ /* 0x000fce00048070ff */
[----:B------:R3:W-:Y:S01]  /*91f60*/  @!P6 STG.E.U8 desc[UR30][R188.64+0x48], R17 ;  /* 0x00004811bc00e986 */ /* 0x0007e2000c10111e */
[----:B------:R-:W-:-:S04]  /*91f70*/  LOP3.LUT R3, R3, 0xf7ffffff, RZ, 0xc0, !PT ;  /* 0xf7ffffff03037812 */ /* 0x000fc800078ec0ff */
[----:B------:R-:W-:Y:S02]  /*91f80*/  @P5 LOP3.LUT R3, R3, 0x8000000, RZ, 0xfc, !PT ;  /* 0x0800000003035812 */ /* 0x000fe400078efcff */
[----:B------:R-:W-:-:S13]  /*91f90*/  ISETP.LT.OR P5, PT, R31, 0xa1, !P0 ;  /* 0x000000a11f00780c */ /* 0x000fda00047a1670 */
[----:B------:R-:W0:Y:S01]  /*91fa0*/  @!P5 LDC.64 R18, c[0x0][0x5c0] ;  /* 0x00017000ff12db82 */ /* 0x000e220000000a00 */
[----:B---3--:R-:W-:Y:S02]  /*91fb0*/  FMUL R17, R14, UR27 ;  /* 0x0000001b0e117c20 */ /* 0x008fe40008400000 */
[----:B------:R-:W2:Y:S01]  /*91fc0*/  LDL.LU R14, [R1+0xf2c] ;  /* 0x000f2c00010e7983 */ /* 0x000ea20000300800 */
[----:B0-----:R-:W-:-:S04]  /*91fd0*/  @!P5 IADD3 R48, P3, P4, R24, UR13, R18 ;  /* 0x0000000d1830dc10 */ /* 0x001fc8000fc7e012 */
[----:B------:R-:W-:Y:S02]  /*91fe0*/  @!P5 IADD3.X R49, R32, UR12, R19, P3, P4 ;  /* 0x0000000c2031dc10 */ /* 0x000fe40009fe8413 */
        /* <DEDUP_REMOVED lines=15> */
[----:B------:R-:W-:Y:S01]  /*920e0*/  @!P1 IADD3.X R47, R32, UR12, R19, P5, P6 ;  /* 0x0000000c202f9c10 */ /* 0x000fe2000afec413 */
[----:B------:R-:W-:Y:S04]  /*920f0*/  STL [R1+0x1d04], R46 ;  /* 0x001d042e01007387 */ /* 0x000fe80000100800 */
[----:B------:R-:W-:Y:S01]  /*92100*/  STL [R1+0x1d00], R47 ;  /* 0x001d002f01007387 */ /* 0x000fe20000100800 */
[----:B------:R-:W-:Y:S02]  /*92110*/  @!P3 IMAD.X R21, R33, 0x1, R21, P4 ;  /* 0x000000012115b824 */ /* 0x000fe400020e0615 */
[----:B----4-:R-:W-:Y:S02]  /*92120*/  FMUL R17, R15, UR27 ;  /* 0x0000001b0f117c20 */ /* 0x010fe40008400000 */
        /* <DEDUP_REMOVED lines=16> */
[----:B------:R-:W-:-:S05]  /*92230*/  FMUL R17, R8, UR27 ;  /* 0x0000001b08117c20 */ /* 0x000fca0008400000 */
[----:B------:R-:W-:-:S05]  /*92240*/  F2FP.SATFINITE.E4M3.F32.PACK_AB_MERGE_C R17, RZ, R17, RZ ;  /* 0x00000011ff11723e */ /* 0x000fca00048070ff */
[----:B------:R2:W-:Y:S01]  /*92250*/  @!P3 STG.E.U8 desc[UR30][R20.64+0x49], R17 ;  /* 0x000049111400b986 */ /* 0x0005e2000c10111e */
[----:B0-----:R-:W-:-:S04]  /*92260*/  @!P6 IADD3 R52, P4, P5, R24, UR13, R18 ;  /* 0x0000000d1834ec10 */ /* 0x001fc8000fd9e012 */
[----:B------:R-:W-:-:S05]  /*92270*/  @!P6 IADD3.X R53, R32, UR12, R19, P4, P5 ;  /* 0x0000000c2035ec10 */ /* 0x000fca000a7ea413 */
[----:B------:R-:W-:Y:S01]  /*92280*/  STL [R1+0x1cfc], R53 ;  /* 0x001cfc3501007387 */ /* 0x000fe20000100800 */
[----:B------:R-:W-:Y:S02]  /*92290*/  ISETP.LT.OR P5, PT, R31, 0xaa, !P0 ;  /* 0x000000aa1f00780c */ /* 0x000fe400047a1670 */
[----:B------:R-:W-:-:S11]  /*922a0*/  LOP3.LUT R3, R3, 0xfdffffff, RZ, 0xc0, !PT ;  /* 0xfdffffff03037812 */ /* 0x000fd600078ec0ff */
[----:B------:R-:W0:Y:S01]  /*922b0*/  @!P5 LDC.64 R18, c[0x0][0x5c0] ;  /* 0x00017000ff12db82 */ /* 0x000e220000000a00 */
[----:B--2---:R-:W-:Y:S02]  /*922c0*/  FMUL R17, R14, UR27 ;  /* 0x0000001b0e117c20 */ /* 0x004fe40008400000 */
[----:B------:R-:W2:Y:S01]  /*922d0*/  LDL.LU R14, [R1+0xf34] ;  /* 0x000f3400010e7983 */ /* 0x000ea20000300800 */
[----:B------:R-:W-:-:S04]  /*922e0*/  @P1 LOP3.LUT R3, R3, 0x2000000, RZ, 0xfc, !PT ;  /* 0x0200000003031812 */ /* 0x000fc800078efcff */
[----:B------:R-:W-:-:S04]  /*922f0*/  LOP3.LUT R3, R3, 0xfeffffff, RZ, 0xc0, !PT ;  /* 0xfeffffff03037812 */ /* 0x000fc800078ec0ff */
[----:B------:R-:W-:Y:S02]  /*92300*/  @P6 LOP3.LUT R3, R3, 0x1000000, RZ, 0xfc, !PT ;  /* 0x0100000003036812 */ /* 0x000fe400078efcff */
[----:B0-----:R-:W-:Y:S02]  /*92310*/  @!P5 IADD3 R44, P3, P4, R24, UR13, R18 ;  /* 0x0000000d182cdc10 */ /* 0x001fe4000fc7e012 */
[----:B------:R-:W-:Y:S02]  /*92320*/  LOP3.LUT R3, R3, 0xff7fffff, RZ, 0xc0, !PT ;  /* 0xff7fffff03037812 */ /* 0x000fe400078ec0ff */
[----:B------:R-:W-:Y:S02]  /*92330*/  @!P5 IADD3.X R45, R32, UR12, R19, P3, P4 ;  /* 0x0000000c202ddc10 */ /* 0x000fe40009fe8413 */
        /* <DEDUP_REMOVED lines=30> */
[----:B------:R-:W-:Y:S02]  /*92520*/  LOP3.LUT P6, RZ, R5, 0x1000, RZ, 0xc0, !PT ;  /* 0x0000100005ff7812 */ /* 0x000fe400078cc0ff */
[----:B------:R-:W-:Y:S01]  /*92530*/  LOP3.LUT R16, R16, 0xffff7fff, RZ, 0xc0, !PT ;  /* 0xffff7fff10107812 */ /* 0x000fe200078ec0ff */
[----:B--2---:R-:W-:Y:S02]  /*92540*/  FMUL R17, R14, UR27 ;  /* 0x0000001b0e117c20 */ /* 0x004fe40008400000 */
[----:B------:R-:W2:Y:S03]  /*92550*/  LDL.LU R14, [R1+0xf40] ;  /* 0x000f4000010e7983 */ /* 0x000ea60000300800 */
        /* <DEDUP_REMOVED lines=83> */
[----:B------:R2:W-:Y:S04]  /*92a90*/  @!P3 STG.E.U8 desc[UR30][R20.64+0x59], R17 ;  /* 0x000059111400b986 */ /* 0x0005e8000c10111e */
[----:B------:R-:W-:Y:S01]  /*92aa0*/  STL [R1+0x1ce4], R85 ;  /* 0x001ce45501007387 */ /* 0x000fe20000100800 */
        /* <DEDUP_REMOVED lines=16> */
[----:B------:R-:W-:-:S09]  /*92bb0*/  LOP3.LUT P1, RZ, R0, 0x200000, RZ, 0xc0, !PT ;  /* 0x0020000000ff7812 */ /* 0x000fd2000782c0ff */
[----:B------:R3:W-:Y:S01]  /*92bc0*/  @!P6 STG.E.U8 desc[UR30][R216.64+0x60], R17 ;  /* 0x00006011d800e986 */ /* 0x0007e2000c10111e */
        /* <DEDUP_REMOVED lines=10> */
[----:B---3--:R-:W-:Y:S02]  /*92c70*/  FMUL R17, R15, UR27 ;  /* 0x0000001b0f117c20 */ /* 0x008fe40008400000 */
[----:B------:R-:W3:Y:S03]  /*92c80*/  LDL.LU R15, [R1+0xf5c] ;  /* 0x000f5c00010f7983 */ /* 0x000ee60000300800 */
[----:B------:R-:W-:-:S05]  /*92c90*/  F2FP.SATFINITE.E4M3.F32.PACK_AB_MERGE_C R17, RZ, R17, RZ ;  /* 0x00000011ff11723e */ /* 0x000fca00048070ff */
[----:B------:R2:W-:Y:S01]  /*92ca0*/  @!P1 STG.E.U8 desc[UR30][R208.64+0x61], R17 ;  /* 0x00006111d0009986 */ /* 0x0005e2000c10111e */
[----:B------:R-:W-:Y:S02]  /*92cb0*/  ISETP.LT.OR P1, PT, R31, 0xd2, !P0 ;  /* 0x000000d21f00780c */ /* 0x000fe40004721670 */
[----:B0-----:R-:W-:-:S11]  /*92cc0*/  @!P3 IADD3 R20, P4, R18, R20, RZ ;  /* 0x000000141214b210 */ /* 0x001fd60007f9e0ff */
[----:B------:R-:W0:Y:S02]  /*92cd0*/  @!P1 LDC.64 R18, c[0x0][0x5c0] ;  /* 0x00017000ff129b82 */ /* 0x000e240000000a00 */
[----:B0-----:R-:W-:-:S04]  /*92ce0*/  @!P1 IADD3 R94, P5, P6, R24, UR13, R18 ;  /* 0x0000000d185e9c10 */ /* 0x001fc8000febe012 */
[----:B------:R-:W-:Y:S01]  /*92cf0*/  @!P1 IADD3.X R95, R32, UR12, R19, P5, P6 ;  /* 0x0000000c205f9c10 */ /* 0x000fe2000afec413 */
[----:B------:R-:W-:Y:S04]  /*92d00*/  STL [R1+0x1cdc], R94 ;  /* 0x001cdc5e01007387 */ /* 0x000fe80000100800 */
[----:B------:R-:W-:Y:S01]  /*92d10*/  STL [R1+0x1cd8], R95 ;  /* 0x001cd85f01007387 */ /* 0x000fe20000100800 */
[----:B--2---:R-:W-:-:S03]  /*92d20*/  FMUL R17, R14, UR27 ;  /* 0x0000001b0e117c20 */ /* 0x004fc60008400000 */
[----:B------:R-:W2:Y:S01]  /*92d30*/  LDL.LU R14, [R1+0xf60] ;  /* 0x000f6000010e7983 */ /* 0x000ea20000300800 */
        /* <DEDUP_REMOVED lines=18> */
[----:B------:R-:W-:Y:S02]  /*92e60*/  ISETP.LT.OR P5, PT, R31, 0xda, !P0 ;  /* 0x000000da1f00780c */ /* 0x000fe400047a1670 */
[----:B------:R-:W-:Y:S01]  /*92e70*/  LOP3.LUT R3, R3, 0xffffdfff, RZ, 0xc0, !PT ;  /* 0xffffdfff03037812 */ /* 0x000fe200078ec0ff */
[----:B----4-:R-:W-:-:S10]  /*92e80*/  FMUL R17, R8, UR27 ;  /* 0x0000001b08117c20 */ /* 0x010fd40008400000 */
[----:B------:R-:W0:Y:S01]  /*92e90*/  @!P5 LDC.64 R18, c[0x0][0x5c0] ;  /* 0x00017000ff12db82 */ /* 0x000e220000000a00 */
[----:B------:R-:W-:Y:S02]  /*92ea0*/  @P1 LOP3.LUT R3, R3, 0x2000, RZ, 0xfc, !PT ;  /* 0x0000200003031812 */ /* 0x000fe400078efcff */
[----:B------:R-:W-:Y:S02]  /*92eb0*/  F2FP.SATFINITE.E4M3.F32.PACK_AB_MERGE_C R17, RZ, R17, RZ ;  /* 0x00000011ff11723e */ /* 0x000fe400048070ff */
[----:B------:R-:W-:Y:S01]  /*92ec0*/  LOP3.LUT R3, R3, 0xffffefff, RZ, 0xc0, !PT ;  /* 0xffffefff03037812 */ /* 0x000fe200078ec0ff */
[----:B------:R-:W-:Y:S03]  /*92ed0*/  STL [R1+0x1cd4], R101 ;  /* 0x001cd46501007387 */ /* 0x000fe60000100800 */
[----:B------:R-:W-:Y:S01]  /*92ee0*/  @P6 LOP3.LUT R3, R3, 0x1000, RZ, 0xfc, !PT ;  /* 0x0000100003036812 */ /* 0x000fe200078efcff */
[----:B------:R3:W-:Y:S03]  /*92ef0*/  @!P3 STG.E.U8 desc[UR30][R20.64+0x61], R17 ;  /* 0x000061111400b986 */ /* 0x0007e6000c10111e */
[----:B------:R-:W-:-:S04]  /*92f00*/  LOP3.LUT R3, R3, 0xfffff7ff, RZ, 0xc0, !PT ;  /* 0xfffff7ff03037812 */ /* 0x000fc800078ec0ff */
[----:B------:R-:W-:Y:S02]  /*92f10*/  @P5 LOP3.LUT R3, R3, 0x800, RZ, 0xfc, !PT ;  /* 0x0000080003035812 */ /* 0x000fe400078efcff */
[----:B0-----:R-:W-:-:S04]  /*92f20*/  @!P5 IADD3 R92, P3, P4, R24, UR13, R18 ;  /* 0x0000000d185cdc10 */ /* 0x001fc8000fc7e012 */
[----:B------:R-:W-:Y:S01]  /*92f30*/  @!P5 IADD3.X R93, R32, UR12, R19, P3, P4 ;  /* 0x0000000c205ddc10 */ /* 0x000fe20009fe8413 */
[----:B---3--:R-:W-:Y:S02]  /*92f40*/  FMUL R17, R15, UR27 ;  /* 0x0000001b0f117c20 */ /* 0x008fe40008400000 */
[----:B------:R-:W3:Y:S01]  /*92f50*/  LDL.LU R15, [R1+0xf64] ;  /* 0x000f6400010f7983 */ /* 0x000ee20000300800 */
[----:B------:R-:W-:-:S13]  /*92f60*/  ISETP.LT.OR P5, PT, R31, 0xe1, !P0 ;  /* 0x000000e11f00780c */ /* 0x000fda00047a1670 */
[----:B------:R-:W0:Y:S01]  /*92f70*/  @!P5 LDC.64 R18, c[0x0][0x5c0] ;  /* 0x00017000ff12db82 */ /* 0x000e220000000a00 */
[----:B------:R-:W-:Y:S02]  /*92f80*/  LOP3.LUT P6, RZ, R16, 0x2000, RZ, 0xc0, !PT ;  /* 0x0000200010ff7812 */ /* 0x000fe400078cc0ff */
[----:B------:R-:W-:Y:S02]  /*92f90*/  F2FP.SATFINITE.E4M3.F32.PACK_AB_MERGE_C R17, RZ, R17, RZ ;  /* 0x00000011ff11723e */ /* 0x000fe400048070ff */
[----:B0-----:R-:W-:-:S04]  /*92fa0*/  @!P5 IADD3 R112, P3, P4, R24, UR13, R18 ;  /* 0x0000000d1870dc10 */ /* 0x001fc8000fc7e012 */
[----:B------:R-:W-:-:S05]  /*92fb0*/  @!P5 IADD3.X R113, R32, UR12, R19, P3, P4 ;  /* 0x0000000c2071dc10 */ /* 0x000fca0009fe8413 */
[----:B------:R-:W-:Y:S04]  /*92fc0*/  STL [R1+0x1cd0], R113 ;  /* 0x001cd07101007387 */ /* 0x000fe80000100800 */
[----:B------:R-:W4:Y:S04]  /*92fd0*/  LDL.LU R8, [R1+0xf68] ;  /* 0x000f680001087983 */ /* 0x000f280000300800 */
[----:B------:R2:W-:Y:S02]  /*92fe0*/  @!P6 STG.E.U8 desc[UR30][R228.64+0x68], R17 ;  /* 0x00006811e400e986 */ /* 0x0005e4000c10111e */
[----:B--2---:R-:W-:-:S02]  /*92ff0*/  FMUL R17, R14, UR27 ;  /* 0x0000001b0e117c20 */ /* 0x004fc40008400000 */
        /* <DEDUP_REMOVED lines=16> */
[----:B0-----:R-:W-:-:S04]  /*93100*/  @!P1 IADD3 R110, P5, P6, R24, UR13, R18 ;  /* 0x0000000d186e9c10 */ /* 0x001fc8000febe012 */
[----:B------:R-:W-:Y:S01]  /*93110*/  @!P1 IADD3.X R111, R32, UR12, R19, P5, P6 ;  /* 0x0000000c206f9c10 */ /* 0x000fe2000afec413 */
        /* <DEDUP_REMOVED lines=12> */
[----:B----4-:R-:W-:-:S05]  /*931e0*/  FMUL R17, R8, UR27 ;  /* 0x0000001b08117c20 */ /* 0x010fca0008400000 */
[----:B------:R-:W-:-:S05]  /*931f0*/  F2FP.SATFINITE.E4M3.F32.PACK_AB_MERGE_C R17, RZ, R17, RZ ;  /* 0x00000011ff11723e */ /* 0x000fca00048070ff */
[----:B------:R2:W-:Y:S02]  /*93200*/  @!P3 STG.E.U8 desc[UR30][R20.64+0x69], R17 ;  /* 0x000069111400b986 */ /* 0x0005e4000c10111e */
[----:B--2---:R-:W-:Y:S02]  /*93210*/  FMUL R17, R14, UR27 ;  /* 0x0000001b0e117c20 */ /* 0x004fe40008400000 */
[----:B------:R-:W2:Y:S01]  /*93220*/  LDL.LU R14, [R1+0xf74] ;  /* 0x000f7400010e7983 */ /* 0x000ea20000300800 */
[----:B------:R-:W-:Y:S02]  /*93230*/  LOP3.LUT P6, RZ, R5, 0x8000, RZ, 0xc0, !PT ;  /* 0x0000800005ff7812 */ /* 0x000fe400078cc0ff */
[----:B------:R-:W-:-:S11]  /*93240*/  LOP3.LUT R16, R16, 0xffffefff, RZ, 0xc0, !PT ;  /* 0xffffefff10107812 */ /* 0x000fd600078ec0ff */
[----:B------:R-:W-:Y:S02]  /*93250*/  @P6 LOP3.LUT R16, R16, 0x1000, RZ, 0xfc, !PT ;  /* 0x0000100010106812 */ /* 0x000fe400078efcff */
        /* <DEDUP_REMOVED lines=8> */
[----:B------:R-:W-:Y:S02]  /*932e0*/  LOP3.LUT P6, RZ, R16, 0x1000, RZ, 0xc0, !PT ;  /* 0x0000100010ff7812 */ /* 0x000fe400078cc0ff */
[----:B------:R-:W-:Y:S02]  /*932f0*/  F2FP.SATFINITE.E4M3.F32.PACK_AB_MERGE_C R17, RZ, R17, RZ ;  /* 0x00000011ff11723e */ /* 0x000fe400048070ff */
[----:B------:R-:W-:-:S09]  /*93300*/  LOP3.LUT P1, RZ, R0, 0x400000, RZ, 0xc0, !PT ;  /* 0x0040000000ff7812 */ /* 0x000fd2000782c0ff */
[----:B------:R3:W-:Y:S02]  /*93310*/  @!P6 STG.E.U8 desc[UR30][R12.64+0x70], R17 ;  /* 0x000070110c00e986 */ /* 0x0007e4000c10111e */
[----:B---3--:R-:W-:Y:S02]  /*93320*/  FMUL R17, R15, UR27 ;  /* 0x0000001b0f117c20 */ /* 0x008fe40008400000 */
[----:B------:R-:W3:Y:S04]  /*93330*/  LDL.LU R15, [R1+0xf78] ;  /* 0x000f7800010f7983 */ /* 0x000ee80000300800 */
[----:B------:R-:W4:Y:S01]  /*93340*/  LDL.LU R12, [R1+0xf7c] ;  /* 0x000f7c00010c7983 */ /* 0x000f220000300800 */
[----:B------:R-:W-:-:S05]  /*93350*/  F2FP.SATFINITE.E4M3.F32.PACK_AB_MERGE_C R17, RZ, R17, RZ ;  /* 0x00000011ff11723e */ /* 0x000fca00048070ff */
[----:B------:R2:W-:Y:S01]  /*93360*/  @!P1 STG.E.U8 desc[UR30][R232.64+0x71], R17 ;  /* 0x00007111e8009986 */ /* 0x0005e2000c10111e */
[----:B------:R-:W-:-:S13]  /*93370*/  ISETP.LT.OR P5, PT, R31, 0xea, !P0 ;  /* 0x000000ea1f00780c */ /* 0x000fda00047a1670 */
[----:B------:R-:W0:Y:S01]  /*93380*/  @!P5 LDC.64 R18, c[0x0][0x5c0] ;  /* 0x00017000ff12db82 */ /* 0x000e220000000a00 */
[----:B------:R-:W-:-:S04]  /*93390*/  LOP3.LUT R3, R3, 0xffffff7f, RZ, 0xc0, !PT ;  /* 0xffffff7f03037812 */ /* 0x000fc800078ec0ff */
[----:B------:R-:W-:Y:S02]  /*933a0*/  @P5 LOP3.LUT R3, R3, 0x80, RZ, 0xfc, !PT ;  /* 0x0000008003035812 */ /* 0x000fe400078efcff */
[----:B0-----:R-:W-:Y:S01]  /*933b0*/  @!P5 IADD3 R108, P3, P4, R24, UR13, R18 ;  /* 0x0000000d186cdc10 */ /* 0x001fe2000fc7e012 */
[----:B--2---:R-:W-:Y:S02]  /*933c0*/  FMUL R17, R14, UR27 ;  /* 0x0000001b0e117c20 */ /* 0x004fe40008400000 */
[----:B------:R-:W2:Y:S01]  /*933d0*/  LDL.LU R14, [R1+0xf80] ;  /* 0x000f8000010e7983 */ /* 0x000ea20000300800 */
[----:B------:R-:W-:Y:S02]  /*933e0*/  @!P5 IADD3.X R109, R32, UR12, R19, P3, P4 ;  /* 0x0000000c206ddc10 */ /* 0x000fe40009fe8413 */
[----:B------:R-:W-:-:S13]  /*933f0*/  ISETP.LT.OR P5, PT, R31, 0xf1, !P0 ;  /* 0x000000f11f00780c */ /* 0x000fda00047a1670 */
[----:B------:R-:W0:Y:S02]  /*93400*/  @!P5 LDC.64 R18, c[0x0][0x5c0] ;  /* 0x00017000ff12db82 */ /* 0x000e240000000a00 */
[----:B0-----:R-:W-:-:S04]  /*93410*/  @!P5 IADD3 R126, P3, P4, R24, UR13, R18 ;  /* 0x0000000d187edc10 */ /* 0x001fc8000fc7e012 */
[----:B------:R-:W-:Y:S02]  /*93420*/  @!P5 IADD3.X R127, R32, UR12, R19, P3, P4 ;  /* 0x0000000c207fdc10 */ /* 0x000fe40009fe8413 */
[----:B------:R-:W-:-:S13]  /*93430*/  ISETP.LT.OR P3, PT, R31, 0x71, !P2 ;  /* 0x000000711f00780c */ /* 0x000fda0005761670 */
[----:B------:R-:W0:Y:S01]  /*93440*/  @!P3 LDC.64 R20, c[0x0][0x5c0] ;  /* 0x00017000ff14bb82 */ /* 0x000e220000000a00 */
        /* <DEDUP_REMOVED lines=8> */
[----:B------:R-:W0:Y:S01]  /*934d0*/  @!P0 LDC.64 R18, c[0x0][0x5c0] ;  /* 0x00017000ff128b82 */ /* 0x000e220000000a00 */
[----:B------:R-:W-:Y:S02]  /*934e0*/  F2FP.SATFINITE.E4M3.F32.PACK_AB_MERGE_C R17, RZ, R17, RZ ;  /* 0x00000011ff11723e */ /* 0x000fe400048070ff */
[----:B------:R-:W-:-:S05]  /*934f0*/  @!P3 IMAD.X R21, R33, 0x1, R21, P4 ;  /* 0x000000012115b824 */ /* 0x000fca00020e0615 */
[----:B------:R1:W-:Y:S01]  /*93500*/  @!P3 STG.E.U8 desc[UR30][R20.64+0x70], R17 ;  /* 0x000070111400b986 */ /* 0x0003e2000c10111e */
[----:B------:R-:W-:Y:S02]  /*93510*/  ISETP.LT.OR P3, PT, R31, 0x72, !P2 ;  /* 0x000000721f00780c */ /* 0x000fe40005761670 */
[----:B------:R-:W-:Y:S02]  /*93520*/  LOP3.LUT P1, RZ, R5, 0x10000, RZ, 0xc0, !PT ;  /* 0x0001000005ff7812 */ /* 0x000fe4000782c0ff */
[----:B0-----:R-:W-:-:S04]  /*93530*/  @!P0 IADD3 R122, P5, P6, R24, UR13, R18 ;  /* 0x0000000d187a8c10 */ /* 0x001fc8000febe012 */
[----:B------:R-:W-:-:S05]  /*93540*/  @!P0 IADD3.X R123, R32, UR12, R19, P5, P6 ;  /* 0x0000000c207b8c10 */ /* 0x000fca000afec413 */
[----:B------:R-:W0:Y:S01]  /*93550*/  @!P3 LDC.64 R18, c[0x0][0x5c0] ;  /* 0x00017000ff12bb82 */ /* 0x000e220000000a00 */
[----:B------:R-:W-:Y:S01]  /*93560*/  LOP3.LUT R16, R16, 0xfffff7ff, RZ, 0xc0, !PT ;  /* 0xfffff7ff10107812 */ /* 0x000fe200078ec0ff */
[----:B-1----:R-:W-:Y:S01]  /*93570*/  IMAD.U32 R20, RZ, RZ, UR11 ;  /* 0x0000000bff147e24 */ /* 0x002fe2000f8e00ff */
[----:B------:R-:W-:Y:S02]  /*93580*/  LOP3.LUT P6, RZ, R0, 0x8000000, RZ, 0xc0, !PT ;  /* 0x0800000000ff7812 */ /* 0x000fe400078cc0ff */
[----:B------:R-:W-:Y:S01]  /*93590*/  @P1 LOP3.LUT R16, R16, 0x800, RZ, 0xfc, !PT ;  /* 0x0000080010101812 */ /* 0x000fe200078efcff */
[----:B------:R-:W-:Y:S01]  /*935a0*/  IMAD.U32 R17, RZ, RZ, UR10 ;  /* 0x0000000aff117e24 */ /* 0x000fe2000f8e00ff */
[----:B------:R-:W-:Y:S02]  /*935b0*/  ISETP.LT.OR P1, PT, R31, 0xf9, !P6 ;  /* 0x000000f91f00780c */ /* 0x000fe40007721670 */
[----:B------:R-:W-:-:S04]  /*935c0*/  @!P3 IADD3 R20, P4, P5, R20, UR9, R24 ;  /* 0x000000091414bc10 */ /* 0x000fc8000fd9e018 */
[----:B------:R-:W-:Y:S02]  /*935d0*/  @!P3 IADD3.X R17, R17, UR8, R32, P4, P5 ;  /* 0x000000081111bc10 */ /* 0x000fe4000a7ea420 */
[----:B0-----:R-:W-:-:S05]  /*935e0*/  @!P3 IADD3 R20, P4, R20, R18, RZ ;  /* 0x000000121414b210 */ /* 0x001fca0007f9e0ff */
[----:B------:R-:W-:Y:S02]  /*935f0*/  @!P3 IMAD.X R21, R17, 0x1, R19, P4 ;  /* 0x000000011115b824 */ /* 0x000fe400020e0613 */
[----:B------:R-:W0:Y:S01]  /*93600*/  @!P1 LDC.64 R18, c[0x0][0x5c0] ;  /* 0x00017000ff129b82 */ /* 0x000e220000000a00 */
[----:B------:R-:W-:Y:S01]  /*93610*/  LOP3.LUT R3, R3, 0xffffffdf, RZ, 0xc0, !PT ;  /* 0xffffffdf03037812 */ /* 0x000fe200078ec0ff */
[----:B---3--:R-:W-:Y:S02]  /*93620*/  FMUL R17, R15, UR27 ;  /* 0x0000001b0f117c20 */ /* 0x008fe40008400000 */
[----:B------:R-:W3:Y:S01]  /*93630*/  LDL.LU R15, [R1+0xf84] ;  /* 0x000f8400010f7983 */ /* 0x000ee20000300800 */
[----:B------:R-:W-:Y:S02]  /*93640*/  @P0 LOP3.LUT R3, R3, 0x20, RZ, 0xfc, !PT ;  /* 0x0000002003030812 */ /* 0x000fe400078efcff */
[----:B------:R-:W-:Y:S02]  /*93650*/  F2FP.SATFINITE.E4M3.F32.PACK_AB_MERGE_C R17, RZ, R17, RZ ;  /* 0x00000011ff11723e */ /* 0x000fe400048070ff */
[----:B------:R-:W-:-:S04]  /*93660*/  LOP3.LUT R3, R3, 0xffffffef, RZ, 0xc0, !PT ;  /* 0xffffffef03037812 */ /* 0x000fc800078ec0ff */
[----:B------:R-:W-:Y:S01]  /*93670*/  @P1 LOP3.LUT R3, R3, 0x10, RZ, 0xfc, !PT ;  /* 0x0000001003031812 */ /* 0x000fe200078efcff */
[----:B------:R4:W-:Y:S01]  /*93680*/  @!P3 STG.E.U8 desc[UR30][R20.64+0x71], R17 ;  /* 0x000071111400b986 */ /* 0x0009e2000c10111e */
[----:B0-----:R-:W-:-:S04]  /*93690*/  @!P1 IADD3 R130, P4, P5, R24, UR13, R18 ;  /* 0x0000000d18829c10 */ /* 0x001fc8000fd9e012 */
[----:B------:R-:W-:Y:S02]  /*936a0*/  @!P1 IADD3.X R131, R32, UR12, R19, P4, P5 ;  /* 0x0000000c20839c10 */ /* 0x000fe4000a7ea413 */
[----:B------:R-:W-:Y:S01]  /*936b0*/  LOP3.LUT P1, RZ, R16, 0x800, RZ, 0xc0, !PT ;  /* 0x0000080010ff7812 */ /* 0x000fe2000782c0ff */
[----:B----4-:R-:W-:-:S05]  /*936c0*/  FMUL R17, R12, UR27 ;  /* 0x0000001b0c117c20 */ /* 0x010fca0008400000 */
[----:B------:R-:W-:-:S07]  /*936d0*/  F2FP.SATFINITE.E4M3.F32.PACK_AB_MERGE_C R17, RZ, R17, RZ ;  /* 0x00000011ff11723e */ /* 0x000fce00048070ff */
[----:B------:R2:W-:Y:S02]  /*936e0*/  @!P1 STG.E.U8 desc[UR30][R6.64+0x78], R17 ;  /* 0x0000781106009986 */ /* 0x0005e4000c10111e */
[----:B--2---:R-:W-:Y:S02]  /*936f0*/  FMUL R17, R14, UR27 ;  /* 0x0000001b0e117c20 */ /* 0x004fe40008400000 */
[----:B------:R-:W2:Y:S01]  /*93700*/  LDL.LU R14, [R1+0xf88] ;  /* 0x000f8800010e7983 */ /* 0x000ea20000300800 */
[----:B------:R-:W-:Y:S02]  /*93710*/  ISETP.LT.OR P6, PT, R31, 0xfa, !P6 ;  /* 0x000000fa1f00780c */ /* 0x000fe400077c1670 */
[----:B------:R-:W-:Y:S01]  /*93720*/  LOP3.LUT P0, RZ, R0, 0x200, RZ, 0xc0, !PT ;  /* 0x0000020000ff7812 */ /* 0x000fe2000780c0ff */
[----:B------:R-:W4:Y:S10]  /*93730*/  LDL.LU R12, [R1+0xf8c] ;  /* 0x000f8c00010c7983 */ /* 0x000f340000300800 */
[----:B------:R-:W0:Y:S02]  /*93740*/  @!P6 LDC.64 R18, c[0x0][0x5c0] ;  /* 0x00017000ff12eb82 */ /* 0x000e240000000a00 */
[----:B0-----:R-:W-:-:S04]  /*93750*/  @!P6 IADD3 R20, P3, P4, R24, UR13, R18 ;  /* 0x0000000d1814ec10 */ /* 0x001fc8000fc7e012 */
[----:B------:R-:W-:Y:S02]  /*93760*/  @!P6 IADD3.X R21, R32, UR12, R19, P3, P4 ;  /* 0x0000000c2015ec10 */ /* 0x000fe40009fe8413 */
[----:B------:R-:W-:-:S13]  /*93770*/  ISETP.LT.OR P3, PT, R31, 0x79, !P2 ;  /* 0x000000791f00780c */ /* 0x000fda0005761670 */
[----:B------:R-:W0:Y:S01]  /*93780*/  @!P3 LDC.64 R18, c[0x0][0x5c0] ;  /* 0x00017000ff12bb82 */ /* 0x000e220000000a00 */
[----:B------:R-:W-:Y:S01]  /*93790*/  IMAD.U32 R33, RZ, RZ, UR11 ;  /* 0x0000000bff217e24 */ /* 0x000fe2000f8e00ff */
[----:B------:R-:W-:Y:S01]  /*937a0*/  F2FP.SATFINITE.E4M3.F32.PACK_AB_MERGE_C R17, RZ, R17, RZ ;  /* 0x00000011ff11723e */ /* 0x000fe200048070ff */
[----:B------:R-:W-:-:S03]  /*937b0*/  IMAD.U32 R188, RZ, RZ, UR10 ;  /* 0x0000000affbc7e24 */ /* 0x000fc6000f8e00ff */
[----:B------:R-:W-:Y:S01]  /*937c0*/  @!P3 IADD3 R33, P4, P5, R33, UR9, R24 ;  /* 0x000000092121bc10 */ /* 0x000fe2000fd9e018 */
[----:B------:R3:W-:Y:S03]  /*937d0*/  @!P0 STG.E.U8 desc[UR30][R10.64+0x79], R17 ;  /* 0x000079110a008986 */ /* 0x0007e6000c10111e */
[----:B------:R-:W-:Y:S02]  /*937e0*/  @!P3 IADD3.X R188, R188, UR8, R32, P4, P5 ;  /* 0x00000008bcbcbc10 */ /* 0x000fe4000a7ea420 */
[----:B0-----:R-:W-:-:S05]  /*937f0*/  @!P3 IADD3 R18, P1, R33, R18, RZ ;  /* 0x000000122112b210 */ /* 0x001fca0007f3e0ff */
[----:B------:R-:W-:Y:S02]  /*93800*/  @!P3 IMAD.X R19, R188, 0x1, R19, P1 ;  /* 0x00000001bc13b824 */ /* 0x000fe400008e0613 */
[----:B---3--:R-:W-:Y:S02]  /*93810*/  FMUL R17, R15, UR27 ;  /* 0x0000001b0f117c20 */ /* 0x008fe40008400000 */
[----:B------:R-:W3:Y:S03]  /*93820*/  LDL.LU R15, [R1+0xf90] ;  /* 0x000f9000010f7983 */ /* 0x000ee60000300800 */
[----:B------:R-:W-:-:S05]  /*93830*/  F2FP.SATFINITE.E4M3.F32.PACK_AB_MERGE_C R17, RZ, R17, RZ ;  /* 0x00000011ff11723e */ /* 0x000fca00048070ff */
[----:B------:R2:W-:Y:S02]  /*93840*/  @!P3 STG.E.U8 desc[UR30][R18.64+0x78], R17 ;  /* 0x000078111200b986 */ /* 0x0005e4000c10111e */
[----:B--2---:R-:W-:Y:S02]  /*93850*/  FMUL R17, R14, UR27 ;  /* 0x0000001b0e117c20 */ /* 0x004fe40008400000 */
[----:B------:R-:W2:Y:S01]  /*93860*/  LDL.LU R14, [R1+0xf94] ;  /* 0x000f9400010e7983 */ /* 0x000ea20000300800 */
[C---:B------:R-:W-:Y:S02]  /*93870*/  ISETP.LT.OR P5, PT, R31.reuse, 0x7a, !P2 ;  /* 0x0000007a1f00780c */ /* 0x040fe400057a1670 */
[----:B------:R-:W-:Y:S01]  /*93880*/  ISETP.LT.OR P0, PT, R31, 0x81, !P2 ;  /* 0x000000811f00780c */ /* 0x000fe20005701670 */
[----:B------:R-:W-:Y:S01]  /*93890*/  IMAD.U32 R189, RZ, RZ, UR11 ;  /* 0x0000000bffbd7e24 */ /* 0x000fe2000f8e00ff */
[----:B------:R-:W-:Y:S02]  /*938a0*/  LOP3.LUT R3, R3, 0xfffffff7, RZ, 0xc0, !PT ;  /* 0xfffffff703037812 */ /* 0x000fe400078ec0ff */
[----:B------:R-:W-:-:S07]  /*938b0*/  ISETP.LT.OR P3, PT, R31, 0x82, !P2 ;  /* 0x000000821f00780c */ /* 0x000fce0005761670 */
[----:B------:R-:W0:Y:S01]  /*938c0*/  @!P5 LDC.64 R18, c[0x0][0x5c0] ;  /* 0x00017000ff12db82 */ /* 0x000e220000000a00 */
[----:B------:R-:W-:Y:S01]  /*938d0*/  @P6 LOP3.LUT R3, R3, 0x8, RZ, 0xfc, !PT ;  /* 0x0000000803036812 */ /* 0x000fe200078efcff */
[----:B------:R-:W-:Y:S01]  /*938e0*/  IMAD.U32 R191, RZ, RZ, UR10 ;  /* 0x0000000affbf7e24 */ /* 0x000fe2000f8e00ff */
[----:B------:R-:W-:Y:S01]  /*938f0*/  @!P5 IADD3 R189, P4, P6, R189, UR9, R24 ;  /* 0x00000009bdbddc10 */ /* 0x000fe2000fe9e018 */
[----:B------:R-:W-:Y:S02]  /*93900*/  IMAD.U32 R190, RZ, RZ, UR11 ;  /* 0x0000000bffbe7e24 */ /* 0x000fe4000f8e00ff */
[----:B------:R-:W-:Y:S01]  /*93910*/  IMAD.U32 R192, RZ, RZ, UR10 ;  /* 0x0000000affc07e24 */ /* 0x000fe2000f8e00ff */
[----:B------:R-:W-:Y:S01]  /*93920*/  @!P5 IADD3.X R191, R191, UR8, R32, P4, P6 ;  /* 0x00000008bfbfdc10 */ /* 0x000fe2000a7ec420 */
[----:B------:R-:W-:Y:S01]  /*93930*/  IMAD.U32 R33, RZ, RZ, UR11 ;  /* 0x0000000bff217e24 */ /* 0x000fe2000f8e00ff */
[----:B------:R-:W-:Y:S01]  /*93940*/  @!P0 IADD3 R190, P6, P4, R190, UR9, R24 ;  /* 0x00000009bebe8c10 */ /* 0x000fe2000fcde018 */
[----:B------:R-:W-:-:S03]  /*93950*/  IMAD.U32 R188, RZ, RZ, UR10 ;  /* 0x0000000affbc7e24 */ /* 0x000fc6000f8e00ff */
[----:B------:R-:W-:Y:S02]  /*93960*/  @!P0 IADD3.X R192, R192, UR8, R32, P6, P4 ;  /* 0x00000008c0c08c10 */ /* 0x000fe4000b7e8420 */
[----:B------:R-:W-:-:S04]  /*93970*/  @!P3 IADD3 R33, P6, P4, R33, UR9, R24 ;  /* 0x000000092121bc10 */ /* 0x000fc8000fcde018 */
[----:B------:R-:W-:Y:S02]  /*93980*/  @!P3 IADD3.X R188, R188, UR8, R32, P6, P4 ;  /* 0x00000008bcbcbc10 */ /* 0x000fe4000b7e8420 */
[----:B0-----:R-:W-:-:S05]  /*93990*/  @!P5 IADD3 R18, P4, R189, R18, RZ ;  /* 0x00000012bd12d210 */ /* 0x001fca0007f9e0ff */
[----:B------:R-:W-:Y:S01]  /*939a0*/  @!P5 IMAD.X R19, R191, 0x1, R19, P4 ;  /* 0x00000001bf13d824 */ /* 0x000fe200020e0613 */
[----:B------:R-:W-:Y:S02]  /*939b0*/  ISETP.LT.OR P4, PT, R31, 0x89, !P2 ;  /* 0x000000891f00780c */ /* 0x000fe40005781670 */
[----:B------:R-:W-:Y:S01]  /*939c0*/  LOP3.LUT R16, R16, 0xfffffbff, RZ, 0xc0, !PT ;  /* 0xfffffbff10107812 */ /* 0x000fe200078ec0ff */
[----:B------:R-:W-:-:S03]  /*939d0*/  IMAD.U32 R189, RZ, RZ, UR11 ;  /* 0x0000000bffbd7e24 */ /* 0x000fc6000f8e00ff */
[----:B------:R-:W-:Y:S01]  /*939e0*/  @P0 LOP3.LUT R16, R16, 0x400, RZ, 0xfc, !PT ;  /* 0x0000040010100812 */ /* 0x000fe200078efcff */
[----:B------:R-:W-:Y:S01]  /*939f0*/  IMAD.U32 R193, RZ, RZ, UR10 ;  /* 0x0000000affc17e24 */ /* 0x000fe2000f8e00ff */
[----:B------:R-:W-:Y:S02]  /*93a00*/  F2FP.SATFINITE.E4M3.F32.PACK_AB_MERGE_C R17, RZ, R17, RZ ;  /* 0x00000011ff11723e */ /* 0x000fe400048070ff */
[----:B------:R-:W-:-:S03]  /*93a10*/  LOP3.LUT R16, R16, 0xfffffdff, RZ, 0xc0, !PT ;  /* 0xfffffdff10107812 */ /* 0x000fc600078ec0ff */
[----:B------:R-:W-:Y:S02]  /*93a20*/  @!P4 IADD3 R189, P0, P6, R189, UR9, R24 ;  /* 0x00000009bdbdcc10 */ /* 0x000fe4000fe1e018 */
[----:B------:R-:W-:Y:S02]  /*93a30*/  @P4 LOP3.LUT R16, R16, 0x200, RZ, 0xfc, !PT ;  /* 0x0000020010104812 */ /* 0x000fe400078efcff */
[----:B------:R-:W-:Y:S02]  /*93a40*/  @!P4 IADD3.X R193, R193, UR8, R32, P0, P6 ;  /* 0x00000008c1c1cc10 */ /* 0x000fe400087ec420 */
[----:B------:R-:W-:Y:S01]  /*93a50*/  LOP3.LUT P4, RZ, R5, 0x20000, RZ, 0xc0, !PT ;  /* 0x0002000005ff7812 */ /* 0x000fe2000788c0ff */
[----:B------:R4:W-:Y:S01]  /*93a60*/  @!P5 STG.E.U8 desc[UR30][R18.64+0x79], R17 ;  /* 0x000079111200d986 */ /* 0x0009e2000c10111e */
[----:B------:R-:W-:Y:S01]  /*93a70*/  LOP3.LUT P1, RZ, R0, 0x800000, RZ, 0xc0, !PT ;  /* 0x0080000000ff7812 */ /* 0x000fe2000782c0ff */
[----:B----4-:R-:W-:Y:S02]  /*93a80*/  FMUL R17, R12, UR27 ;  /* 0x0000001b0c117c20 */ /* 0x010fe40008400000 */
[----:B------:R-:W4:Y:S03]  /*93a90*/  LDL.LU R12, [R1+0xf98] ;  /* 0x000f9800010c7983 */ /* 0x000f260000300800 */
[----:B------:R-:W-:-:S05]  /*93aa0*/  F2FP.SATFINITE.E4M3.F32.PACK_AB_MERGE_C R17, RZ, R17, RZ ;  /* 0x00000011ff11723e */ /* 0x000fca00048070ff */
[----:B------:R3:W-:Y:S02]  /*93ab0*/  @!P4 STG.E.U8 desc[UR30][R236.64+0x80], R17 ;  /* 0x00008011ec00c986 */ /* 0x0007e4000c10111e */
[----:B---3--:R-:W-:-:S05]  /*93ac0*/  FMUL R17, R15, UR27 ;  /* 0x0000001b0f117c20 */ /* 0x008fca0008400000 */
[----:B------:R-:W-:-:S05]  /*93ad0*/  F2FP.SATFINITE.E4M3.F32.PACK_AB_MERGE_C R17, RZ, R17, RZ ;  /* 0x00000011ff11723e */ /* 0x000fca00048070ff */
[----:B------:R2:W-:Y:S02]  /*93ae0*/  @!P1 STG.E.U8 desc[UR30][R230.64+0x81], R17 ;  /* 0x00008111e6009986 */ /* 0x0005e4000c10111e */
[----:B--2---:R-:W-:Y:S02]  /*93af0*/  FMUL R17, R14, UR27 ;  /* 0x0000001b0e117c20 */ /* 0x004fe40008400000 */
[----:B------:R-:W2:Y:S01]  /*93b00*/  LDL.LU R14, [R1+0xf9c] ;  /* 0x000f9c00010e7983 */ /* 0x000ea20000300800 */
[----:B------:R-:W-:Y:S01]  /*93b10*/  ISETP.LT.OR P5, PT, R31, 0x8a, !P2 ;  /* 0x0000008a1f00780c */ /* 0x000fe200057a1670 */
[----:B------:R-:W-:Y:S02]  /*93b20*/  IMAD.U32 R191, RZ, RZ, UR11 ;  /* 0x0000000bffbf7e24 */ /* 0x000fe4000f8e00ff */
[----:B------:R-:W-:Y:S02]  /*93b30*/  IMAD.U32 R202, RZ, RZ, UR10 ;  /* 0x0000000affca7e24 */ /* 0x000fe4000f8e00ff */
[----:B------:R-:W-:-:S02]  /*93b40*/  IMAD.U32 R203, RZ, RZ, UR11 ;  /* 0x0000000bffcb7e24 */ /* 0x000fc4000f8e00ff */
[----:B------:R-:W-:Y:S02]  /*93b50*/  IMAD.U32 R206, RZ, RZ, UR10 ;  /* 0x0000000affce7e24 */ /* 0x000fe4000f8e00ff */
[----:B------:R-:W-:Y:S01]  /*93b60*/  IMAD.U32 R207, RZ, RZ, UR11 ;  /* 0x0000000bffcf7e24 */ /* 0x000fe2000f8e00ff */
[----:B------:R-:W-:Y:S01]  /*93b70*/  F2FP.SATFINITE.E4M3.F32.PACK_AB_MERGE_C R17, RZ, R17, RZ ;  /* 0x00000011ff11723e */ /* 0x000fe200048070ff */
[----:B------:R-:W-:Y:S01]  /*93b80*/  IMAD.U32 R209, RZ, RZ, UR10 ;  /* 0x0000000affd17e24 */ /* 0x000fe2000f8e00ff */
[----:B------:R-:W3:Y:S01]  /*93b90*/  LDL.LU R15, [R1+0xfa0] ;  /* 0x000fa000010f7983 */ /* 0x000ee20000300800 */
[----:B------:R-:W-:-:S04]  /*93ba0*/  @!P5 IADD3 R191, P0, P6, R191, UR9, R24 ;  /* 0x00000009bfbfdc10 */ /* 0x000fc8000fe1e018 */
[----:B------:R-:W-:Y:S02]  /*93bb0*/  @!P5 IADD3.X R202, R202, UR8, R32, P0, P6 ;  /* 0x00000008cacadc10 */ /* 0x000fe400087ec420 */
[C---:B------:R-:W-:Y:S02]  /*93bc0*/  LOP3.LUT P0, RZ, R16.reuse, 0x400, RZ, 0xc0, !PT ;  /* 0x0000040010ff7812 */ /* 0x040fe4000780c0ff */
[----:B------:R-:W-:Y:S02]  /*93bd0*/  ISETP.LT.OR P6, PT, R31, 0x91, !P2 ;  /* 0x000000911f00780c */ /* 0x000fe400057c1670 */
[----:B------:R-:W-:-:S09]  /*93be0*/  LOP3.LUT R16, R16, 0xfffffeff, RZ, 0xc0, !PT ;  /* 0xfffffeff10107812 */ /* 0x000fd200078ec0ff */
[----:B------:R-:W0:Y:S01]  /*93bf0*/  @!P0 LDC.64 R18, c[0x0][0x5c0] ;  /* 0x00017000ff128b82 */ /* 0x000e220000000a00 */
[----:B------:R-:W-:Y:S02]  /*93c00*/  @P5 LOP3.LUT R16, R16, 0x100, RZ, 0xfc, !PT ;  /* 0x0000010010105812 */ /* 0x000fe400078efcff */
[----:B------:R-:W-:Y:S02]  /*93c10*/  @!P6 IADD3 R203, P4, P5, R203, UR9, R24 ;  /* 0x00000009cbcbec10 */ /* 0x000fe4000fd9e018 */
[----:B------:R-:W-:Y:S02]  /*93c20*/  LOP3.LUT R16, R16, 0xffffff7f, RZ, 0xc0, !PT ;  /* 0xffffff7f10107812 */ /* 0x000fe400078ec0ff */
[----:B------:R-:W-:Y:S02]  /*93c30*/  @!P6 IADD3.X R206, R206, UR8, R32, P4, P5 ;  /* 0x00000008ceceec10 */ /* 0x000fe4000a7ea420 */
[----:B------:R-:W-:Y:S02]  /*93c40*/  @P6 LOP3.LUT R16, R16, 0x80, RZ, 0xfc, !PT ;  /* 0x0000008010106812 */ /* 0x000fe400078efcff */
[----:B------:R-:W-:-:S02]  /*93c50*/  ISETP.LT.OR P6, PT, R31, 0x92, !P2 ;  /* 0x000000921f00780c */ /* 0x000fc400057c1670 */
[----:B0-----:R-:W-:-:S11]  /*93c60*/  @!P0 IADD3 R18, P1, R190, R18, RZ ;  /* 0x00000012be128210 */ /* 0x001fd60007f3e0ff */
[----:B------:R-:W-:Y:S01]  /*93c70*/  @!P6 IADD3 R207, P4, P5, R207, UR9, R24 ;  /* 0x00000009cfcfec10 */ /* 0x000fe2000fd9e018 */
[----:B------:R-:W-:-:S03]  /*93c80*/  @!P0 IMAD.X R19, R192, 0x1, R19, P1 ;  /* 0x00000001c0138824 */ /* 0x000fc600008e0613 */
[----:B------:R-:W-:Y:S02]  /*93c90*/  @!P6 IADD3.X R209, R209, UR8, R32, P4, P5 ;  /* 0x00000008d1d1ec10 */ /* 0x000fe4000a7ea420 */
[C---:B------:R-:W-:Y:S01]  /*93ca0*/  ISETP.LT.OR P6, PT, R31.reuse, 0x99, !P2 ;  /* 0x000000991f00780c */ /* 0x040fe200057c1670 */
[----:B------:R0:W-:Y:S01]  /*93cb0*/  @!P0 STG.E.U8 desc[UR30][R18.64+0x80], R17 ;  /* 0x0000801112008986 */ /* 0x0001e2000c10111e */
[----:B------:R-:W-:Y:S01]  /*93cc0*/  ISETP.LT.OR P1, PT, R31, 0x9a, !P2 ;  /* 0x0000009a1f00780c */ /* 0x000fe20005721670 */
[----:B------:R-:W-:Y:S01]  /*93cd0*/  IMAD.U32 R208, RZ, RZ, UR11 ;  /* 0x0000000bffd07e24 */ /* 0x000fe2000f8e00ff */
[----:B0-----:R-:W0:Y:S01]  /*93ce0*/  @!P3 LDC.64 R18, c[0x0][0x5c0] ;  /* 0x00017000ff12bb82 */ /* 0x001e220000000a00 */
[----:B------:R-:W-:-:S08]  /*93cf0*/  IMAD.U32 R216, RZ, RZ, UR10 ;  /* 0x0000000affd87e24 */ /* 0x000fd0000f8e00ff */
[----:B------:R-:W-:Y:S01]  /*93d00*/  @!P6 IADD3 R208, P4, P5, R208, UR9, R24 ;  /* 0x00000009d0d0ec10 */ /* 0x000fe2000fd9e018 */
[----:B------:R-:W-:Y:S02]  /*93d10*/  IMAD.U32 R190, RZ, RZ, UR11 ;  /* 0x0000000bffbe7e24 */ /* 0x000fe4000f8e00ff */
[----:B------:R-:W-:Y:S01]  /*93d20*/  IMAD.U32 R192, RZ, RZ, UR10 ;  /* 0x0000000affc07e24 */ /* 0x000fe2000f8e00ff */
[----:B------:R-:W-:Y:S02]  /*93d30*/  @!P6 IADD3.X R216, R216, UR8, R32, P4, P5 ;  /* 0x00000008d8d8ec10 */ /* 0x000fe4000a7ea420 */
[----:B------:R-:W-:Y:S01]  /*93d40*/  @!P1 IADD3 R190, P0, P4, R190, UR9, R24 ;  /* 0x00000009bebe9c10 */ /* 0x000fe2000fc1e018 */
[----:B----4-:R-:W-:-:S03]  /*93d50*/  FMUL R17, R12, UR27 ;  /* 0x0000001b0c117c20 */ /* 0x010fc60008400000 */
[----:B------:R-:W-:Y:S02]  /*93d60*/  @!P1 IADD3.X R192, R192, UR8, R32, P0, P4 ;  /* 0x00000008c0c09c10 */ /* 0x000fe400087e8420 */
[----:B------:R-:W-:Y:S02]  /*93d70*/  F2FP.SATFINITE.E4M3.F32.PACK_AB_MERGE_C R17, RZ, R17, RZ ;  /* 0x00000011ff11723e */ /* 0x000fe400048070ff */
[----:B0-----:R-:W-:-:S05]  /*93d80*/  @!P3 IADD3 R18, P4, R33, R18, RZ ;  /* 0x000000122112b210 */ /* 0x001fca0007f9e0ff */
[----:B------:R-:W-:-:S05]  /*93d90*/  @!P3 IMAD.X R19, R188, 0x1, R19, P4 ;  /* 0x00000001bc13b824 */ /* 0x000fca00020e0613 */
[----:B------:R2:W-:Y:S02]  /*93da0*/  @!P3 STG.E.U8 desc[UR30][R18.64+0x81], R17 ;  /* 0x000081111200b986 */ /* 0x0005e4000c10111e */
[----:B--2---:R-:W-:Y:S02]  /*93db0*/  FMUL R17, R14, UR27 ;  /* 0x0000001b0e117c20 */ /* 0x004fe40008400000 */
[----:B------:R-:W2:Y:S01]  /*93dc0*/  LDL.LU R14, [R1+0xfa4] ;  /* 0x000fa400010e7983 */ /* 0x000ea20000300800 */
[C---:B------:R-:W-:Y:S02]  /*93dd0*/  LOP3.LUT P5, RZ, R5.reuse, 0x40000, RZ, 0xc0, !PT ;  /* 0x0004000005ff7812 */ /* 0x040fe400078ac0ff */
[----:B------:R-:W-:Y:S01]  /*93de0*/  F2FP.SATFINITE.E4M3.F32.PACK_AB_MERGE_C R17, RZ, R17, RZ ;  /* 0x00000011ff11723e */ /* 0x000fe200048070ff */
[----:B------:R-:W4:Y:S01]  /*93df0*/  LDL.LU R12, [R1+0xfa8] ;  /* 0x000fa800010c7983 */ /* 0x000f220000300800 */
[----:B------:R-:W-:-:S09]  /*93e00*/  LOP3.LUT P0, RZ, R5, 0x80000, RZ, 0xc0, !PT ;  /* 0x0008000005ff7812 */ /* 0x000fd2000780c0ff */
[----:B------:R3:W-:Y:S02]  /*93e10*/  @!P5 STG.E.U8 desc[UR30][R234.64+0x88], R17 ;  /* 0x00008811ea00d986 */ /* 0x0007e4000c10111e */
[----:B---3--:R-:W-:-:S05]  /*93e20*/  FMUL R17, R15, UR27 ;  /* 0x0000001b0f117c20 */ /* 0x008fca0008400000 */
[----:B------:R-:W-:-:S05]  /*93e30*/  F2FP.SATFINITE.E4M3.F32.PACK_AB_MERGE_C R17, RZ, R17, RZ ;  /* 0x00000011ff11723e */ /* 0x000fca00048070ff */
[----:B------:R2:W-:Y:S01]  /*93e40*/  @!P0 STG.E.U8 desc[UR30][R226.64+0x89], R17 ;  /* 0x00008911e2008986 */ /* 0x0005e2000c10111e */
[----:B------:R-:W-:Y:S01]  /*93e50*/  ISETP.LT.OR P4, PT, R31, 0xa1, !P2 ;  /* 0x000000a11f00780c */ /* 0x000fe20005781670 */
[----:B------:R-:W-:Y:S01]  /*93e60*/  IMAD.U32 R33, RZ, RZ, UR11 ;  /* 0x0000000bff217e24 */ /* 0x000fe2000f8e00ff */
[----:B------:R-:W-:Y:S01]  /*93e70*/  LOP3.LUT R16, R16, 0xffffffbf, RZ, 0xc0, !PT ;  /* 0xffffffbf10107812 */ /* 0x000fe200078ec0ff */
[----:B------:R-:W-:-:S03]  /*93e80*/  IMAD.U32 R217, RZ, RZ, UR10 ;  /* 0x0000000affd97e24 */ /* 0x000fc6000f8e00ff */
[----:B------:R-:W-:-:S07]  /*93e90*/  @P1 LOP3.LUT R16, R16, 0x40, RZ, 0xfc, !PT ;  /* 0x0000004010101812 */ /* 0x000fce00078efcff */
[----:B------:R-:W-:-:S04]  /*93ea0*/  @!P4 IADD3 R33, P1, P6, R33, UR9, R24 ;  /* 0x000000092121cc10 */ /* 0x000fc8000fe3e018 */
[----:B------:R-:W-:Y:S02]  /*93eb0*/  @!P4 IADD3.X R217, R217, UR8, R32, P1, P6 ;  /* 0x00000008d9d9cc10 */ /* 0x000fe40008fec420 */
[C---:B------:R-:W-:Y:S02]  /*93ec0*/  ISETP.LT.OR P6, PT, R31.reuse, 0xa2, !P2 ;  /* 0x000000a21f00780c */ /* 0x040fe400057c1670 */
[----:B------:R-:W-:Y:S01]  /*93ed0*/  ISETP.LT.OR P5, PT, R31, 0xa9, !P2 ;  /* 0x000000a91f00780c */ /* 0x000fe200057a1670 */
[----:B------:R-:W-:Y:S01]  /*93ee0*/  IMAD.U32 R188, RZ, RZ, UR11 ;  /* 0x0000000bffbc7e24 */ /* 0x000fe2000f8e00ff */
[----:B------:R-:W-:Y:S01]  /*93ef0*/  LOP3.LUT R0, R0, 0xffffefff, RZ, 0xc0, !PT ;  /* 0xffffefff00007812 */ /* 0x000fe200078ec0ff */
[----:B------:R-:W-:Y:S02]  /*93f00*/  IMAD.U32 R220, RZ, RZ, UR10 ;  /* 0x0000000affdc7e24 */ /* 0x000fe4000f8e00ff */
[----:B------:R-:W-:Y:S02]  /*93f10*/  IMAD.U32 R221, RZ, RZ, UR11 ;  /* 0x0000000bffdd7e24 */ /* 0x000fe4000f8e00ff */
[----:B------:R-:W-:-:S04]  /*93f20*/  IMAD.U32 R228, RZ, RZ, UR10 ;  /* 0x0000000affe47e24 */ /* 0x000fc8000f8e00ff */
[----:B------:R-:W-:Y:S02]  /*93f30*/  @!P6 IADD3 R188, P1, P3, R188, UR9, R24 ;  /* 0x00000009bcbcec10 */ /* 0x000fe4000fb3e018 */
[----:B------:R-:W-:Y:S02]  /*93f40*/  @P6 LOP3.LUT R0, R0, 0x1000, RZ, 0xfc, !PT ;  /* 0x0000100000006812 */ /* 0x000fe400078efcff */
[----:B------:R-:W-:Y:S02]  /*93f50*/  @!P6 IADD3.X R220, R220, UR8, R32, P1, P3 ;  /* 0x00000008dcdcec10 */ /* 0x000fe40008fe6420 */
[----:B------:R-:W-:Y:S02]  /*93f60*/  LOP3.LUT R0, R0, 0xfffff7ff, RZ, 0xc0, !PT ;  /* 0xfffff7ff00007812 */ /* 0x000fe400078ec0ff */
[----:B------:R-:W-:Y:S02]  /*93f70*/  @!P5 IADD3 R221, P1, P3, R221, UR9, R24 ;  /* 0x00000009dddddc10 */ /* 0x000fe4000fb3e018 */
[----:B------:R-:W-:-:S02]  /*93f80*/  @P5 LOP3.LUT R0, R0, 0x800, RZ, 0xfc, !PT ;  /* 0x0000080000005812 */ /* 0x000fc400078efcff */
[----:B------:R-:W-:Y:S02]  /*93f90*/  @!P5 IADD3.X R228, R228, UR8, R32, P1, P3 ;  /* 0x00000008e4e4dc10 */ /* 0x000fe40008fe6420 */
[----:B------:R-:W-:Y:S01]  /*93fa0*/  ISETP.LT.OR P5, PT, R31, 0xaa, !P2 ;  /* 0x000000aa1f00780c */ /* 0x000fe200057a1670 */
[----:B--2---:R-:W-:Y:S02]  /*93fb0*/  FMUL R17, R14, UR27 ;  /* 0x0000001b0e117c20 */ /* 0x004fe40008400000 */
[----:B------:R-:W2:Y:S01]  /*93fc0*/  LDL.LU R14, [R1+0xfac] ;  /* 0x000fac00010e7983 */ /* 0x000ea20000300800 */
[----:B------:R-:W-:Y:S01]  /*93fd0*/  LOP3.LUT P4, RZ, R16, 0x200, RZ, 0xc0, !PT ;  /* 0x0000020010ff7812 */ /* 0x000fe2000788c0ff */
[----:B------:R-:W-:Y:S01]  /*93fe0*/  IMAD.U32 R229, RZ, RZ, UR11 ;  /* 0x0000000bffe57e24 */ /* 0x000fe2000f8e00ff */
[----:B------:R-:W-:Y:S01]  /*93ff0*/  LOP3.LUT R0, R0, 0xfffffbff, RZ, 0xc0, !PT ;  /* 0xfffffbff00007812 */ /* 0x000fe200078ec0ff */
[----:B------:R-:W-:Y:S02]  /*94000*/  IMAD.U32 R230, RZ, RZ, UR10 ;  /* 0x0000000affe67e24 */ /* 0x000fe4000f8e00ff */
[----:B------:R-:W-:-:S04]  /*94010*/  IMAD.U32 R226, RZ, RZ, UR11 ;  /* 0x0000000bffe27e24 */ /* 0x000fc8000f8e00ff */
[----:B------:R-:W-:Y:S01]  /*94020*/  @!P5 IADD3 R229, P1, P3, R229, UR9, R24 ;  /* 0x00000009e5e5dc10 */ /* 0x000fe2000fb3e018 */
[----:B------:R-:W-:Y:S01]  /*94030*/  IMAD.U32 R227, RZ, RZ, UR10 ;  /* 0x0000000affe37e24 */ /* 0x000fe2000f8e00ff */
[----:B------:R-:W-:Y:S01]  /*94040*/  @P5 LOP3.LUT R0, R0, 0x400, RZ, 0xfc, !PT ;  /* 0x0000040000005812 */ /* 0x000fe200078efcff */
[----:B------:R-:W3:Y:S01]  /*94050*/  LDL.LU R15, [R1+0xfb0] ;  /* 0x000fb000010f7983 */ /* 0x000ee20000300800 */
[----:B------:R-:W-:Y:S01]  /*94060*/  @!P5 IADD3.X R230, R230, UR8, R32, P1, P3 ;  /* 0x00000008e6e6dc10 */ /* 0x000fe20008fe6420 */
[----:B------:R-:W0:Y:S01]  /*94070*/  @!P4 LDC.64 R18, c[0x0][0x5c0] ;  /* 0x00017000ff12cb82 */ /* 0x000e220000000a00 */
[----:B------:R-:W-:Y:S02]  /*94080*/  ISETP.LT.OR P5, PT, R31, 0xb1, !P2 ;  /* 0x000000b11f00780c */ /* 0x000fe400057a1670 */
[----:B------:R-:W-:-:S11]  /*94090*/  LOP3.LUT R0, R0, 0xfffffdff, RZ, 0xc0, !PT ;  /* 0xfffffdff00007812 */ /* 0x000fd600078ec0ff */
[----:B------:R-:W-:Y:S02]  /*940a0*/  @!P5 IADD3 R226, P6, P3, R226, UR9, R24 ;  /* 0x00000009e2e2dc10 */ /* 0x000fe4000fbde018 */
[----:B------:R-:W-:Y:S02]  /*940b0*/  @P5 LOP3.LUT R0, R0, 0x200, RZ, 0xfc, !PT ;  /* 0x0000020000005812 */ /* 0x000fe400078efcff */
[----:B------:R-:W-:Y:S02]  /*940c0*/  @!P5 IADD3.X R227, R227, UR8, R32, P6, P3 ;  /* 0x00000008e3e3dc10 */ /* 0x000fe4000b7e6420 */
[----:B------:R-:W-:Y:S02]  /*940d0*/  LOP3.LUT P5, RZ, R16, 0x100, RZ, 0xc0, !PT ;  /* 0x0000010010ff7812 */ /* 0x000fe400078ac0ff */
[----:B0-----:R-:W-:Y:S02]  /*940e0*/  @!P4 IADD3 R18, P0, R189, R18, RZ ;  /* 0x00000012bd12c210 */ /* 0x001fe40007f1e0ff */
[----:B------:R-:W-:-:S03]  /*940f0*/  F2FP.SATFINITE.E4M3.F32.PACK_AB_MERGE_C R17, RZ, R17, RZ ;  /* 0x00000011ff11723e */ /* 0x000fc600048070ff */
[----:B------:R-:W-:-:S05]  /*94100*/  @!P4 IMAD.X R19, R193, 0x1, R19, P0 ;  /* 0x00000001c113c824 */ /* 0x000fca00000e0613 */
[----:B------:R0:W-:Y:S01]  /*94110*/  @!P4 STG.E.U8 desc[UR30][R18.64+0x88], R17 ;  /* 0x000088111200c986 */ /* 0x0001e2000c10111e */
[----:B------:R-:W-:Y:S01]  /*94120*/  ISETP.LT.OR P0, PT, R31, 0xb2, !P2 ;  /* 0x000000b21f00780c */ /* 0x000fe20005701670 */
[----:B0-----:R-:W0:Y:S01]  /*94130*/  @!P5 LDC.64 R18, c[0x0][0x5c0] ;  /* 0x00017000ff12db82 */ /* 0x001e220000000a00 */
[----:B------:R-:W-:Y:S02]  /*94140*/  IMAD.U32 R189, RZ, RZ, UR11 ;  /* 0x0000000bffbd7e24 */ /* 0x000fe4000f8e00ff */
[----:B------:R-:W-:-:S09]  /*94150*/  IMAD.U32 R193, RZ, RZ, UR10 ;  /* 0x0000000affc17e24 */ /* 0x000fd2000f8e00ff */
        /* <DEDUP_REMOVED lines=9> */
[----:B------:R-:W-:Y:S02]  /*941f0*/  LOP3.LUT P1, RZ, R5, 0x100000, RZ, 0xc0, !PT ;  /* 0x0010000005ff7812 */ /* 0x000fe4000782c0ff */
[----:B------:R-:W-:Y:S01]  /*94200*/  LOP3.LUT R0, R0, 0xfffffeff, RZ, 0xc0, !PT ;  /* 0xfffffeff00007812 */ /* 0x000fe200078ec0ff */
[----:B------:R-:W4:Y:S01]  /*94210*/  LDL.LU R12, [R1+0xfb8] ;  /* 0x000fb800010c7983 */ /* 0x000f220000300800 */
[----:B------:R-:W-:Y:S02]  /*94220*/  F2FP.SATFINITE.E4M3.F32.PACK_AB_MERGE_C R17, RZ, R17, RZ ;  /* 0x00000011ff11723e */ /* 0x000fe400048070ff */
[----:B------:R-:W-:-:S04]  /*94230*/  @P0 LOP3.LUT R0, R0, 0x100, RZ, 0xfc, !PT ;  /* 0x0000010000000812 */ /* 0x000fc800078efcff */
[----:B------:R-:W-:-:S03]  /*94240*/  LOP3.LUT P0, RZ, R0, 0x1000000, RZ, 0xc0, !PT ;  /* 0x0100000000ff7812 */ /* 0x000fc6000780c0ff */
[----:B------:R3:W-:Y:S02]  /*94250*/  @!P1 STG.E.U8 desc[UR30][R224.64+0x90], R17 ;  /* 0x00009011e0009986 */ /* 0x0007e4000c10111e */
[----:B---3--:R-:W-:-:S05]  /*94260*/  FMUL R17, R15, UR27 ;  /* 0x0000001b0f117c20 */ /* 0x008fca0008400000 */
[----:B------:R-:W-:-:S05]  /*94270*/  F2FP.SATFINITE.E4M3.F32.PACK_AB_MERGE_C R17, RZ, R17, RZ ;  /* 0x00000011ff11723e */ /* 0x000fca00048070ff */
[----:B------:R2:W-:Y:S01]  /*94280*/  @!P0 STG.E.U8 desc[UR30][R218.64+0x91], R17 ;  /* 0x00009111da008986 */ /* 0x0005e2000c10111e */
[----:B------:R-:W-:Y:S01]  /*94290*/  ISETP.LT.OR P6, PT, R31, 0xb9, !P2 ;  /* 0x000000b91f00780c */ /* 0x000fe200057c1670 */
[----:B------:R-:W-:Y:S01]  /*942a0*/  IMAD.U32 R191, RZ, RZ, UR11 ;  /* 0x0000000bffbf7e24 */ /* 0x000fe2000f8e00ff */
[----:B------:R-:W-:Y:S01]  /*942b0*/  LOP3.LUT R0, R0, 0xffffff7f, RZ, 0xc0, !PT ;  /* 0xffffff7f00007812 */ /* 0x000fe200078ec0ff */
[----:B------:R-:W-:-:S10]  /*942c0*/  IMAD.U32 R231, RZ, RZ, UR10 ;  /* 0x0000000affe77e24 */ /* 0x000fd4000f8e00ff */
[----:B------:R-:W-:Y:S02]  /*942d0*/  @!P6 IADD3 R191, P4, P3, R191, UR9, R24 ;  /* 0x00000009bfbfec10 */ /* 0x000fe4000fb9e018 */
[----:B------:R-:W-:Y:S02]  /*942e0*/  @P6 LOP3.LUT R0, R0, 0x80, RZ, 0xfc, !PT ;  /* 0x0000008000006812 */ /* 0x000fe400078efcff */
[----:B------:R-:W-:Y:S02]  /*942f0*/  @!P6 IADD3.X R231, R231, UR8, R32, P4, P3 ;  /* 0x00000008e7e7ec10 */ /* 0x000fe4000a7e6420 */
[----:B------:R-:W-:Y:S02]  /*94300*/  LOP3.LUT P6, RZ, R16, 0x80, RZ, 0xc0, !PT ;  /* 0x0000008010ff7812 */ /* 0x000fe400078cc0ff */
[C---:B------:R-:W-:Y:S02]  /*94310*/  ISETP.LT.OR P5, PT, R31.reuse, 0xba, !P2 ;  /* 0x000000ba1f00780c */ /* 0x040fe400057a1670 */
[----:B------:R-:W-:-:S09]  /*94320*/  ISETP.LT.OR P1, PT, R31, 0xc1, !P2 ;  /* 0x000000c11f00780c */ /* 0x000fd20005721670 */
[----:B------:R-:W0:Y:S01]  /*94330*/  @!P6 LDC.64 R18, c[0x0][0x5c0] ;  /* 0x00017000ff12eb82 */ /* 0x000e220000000a00 */
[----:B--2---:R-:W-:Y:S02]  /*94340*/  FMUL R17, R14, UR27 ;  /* 0x0000001b0e117c20 */ /* 0x004fe40008400000 */
[----:B------:R-:W2:Y:S01]  /*94350*/  LDL.LU R14, [R1+0xfbc] ;  /* 0x000fbc00010e7983 */ /* 0x000ea20000300800 */
[----:B------:R-:W-:Y:S01]  /*94360*/  IMAD.U32 R202, RZ, RZ, UR11 ;  /* 0x0000000bffca7e24 */ /* 0x000fe2000f8e00ff */
[----:B------:R-:W-:Y:S01]  /*94370*/  LOP3.LUT R0, R0, 0xffffffdf, RZ, 0xc0, !PT ;  /* 0xffffffdf00007812 */ /* 0x000fe200078ec0ff */
[----:B------:R-:W-:Y:S02]  /*94380*/  IMAD.U32 R232, RZ, RZ, UR10 ;  /* 0x0000000affe87e24 */ /* 0x000fe4000f8e00ff */
[----:B------:R-:W-:Y:S01]  /*94390*/  IMAD.U32 R224, RZ, RZ, UR11 ;  /* 0x0000000bffe07e24 */ /* 0x000fe2000f8e00ff */
[----:B------:R-:W-:Y:S01]  /*943a0*/  @!P5 IADD3 R202, P4, P3, R202, UR9, R24 ;  /* 0x00000009cacadc10 */ /* 0x000fe2000fb9e018 */
[----:B------:R-:W-:Y:S01]  /*943b0*/  IMAD.U32 R225, RZ, RZ, UR10 ;  /* 0x0000000affe17e24 */ /* 0x000fe2000f8e00ff */
[----:B------:R-:W-:Y:S01]  /*943c0*/  @P5 LOP3.LUT R0, R0, 0x20, RZ, 0xfc, !PT ;  /* 0x0000002000005812 */ /* 0x000fe200078efcff */
[----:B------:R-:W-:Y:S01]  /*943d0*/  IMAD.U32 R233, RZ, RZ, UR11 ;  /* 0x0000000bffe97e24 */ /* 0x000fe2000f8e00ff */
[----:B------:R-:W-:Y:S01]  /*943e0*/  @!P5 IADD3.X R232, R232, UR8, R32, P4, P3 ;  /* 0x00000008e8e8dc10 */ /* 0x000fe2000a7e6420 */
[----:B------:R-:W-:Y:S01]  /*943f0*/  IMAD.U32 R234, RZ, RZ, UR10 ;  /* 0x0000000affea7e24 */ /* 0x000fe2000f8e00ff */
[----:B------:R-:W-:Y:S01]  /*94400*/  LOP3.LUT R0, R0, 0xffffffef, RZ, 0xc0, !PT ;  /* 0xffffffef00007812 */ /* 0x000fe200078ec0ff */
[----:B------:R-:W-:Y:S01]  /*94410*/  IMAD.U32 R218, RZ, RZ, UR11 ;  /* 0x0000000bffda7e24 */ /* 0x000fe2000f8e00ff */
[----:B------:R-:W-:Y:S01]  /*94420*/  @!P1 IADD3 R224, P4, P3, R224, UR9, R24 ;  /* 0x00000009e0e09c10 */ /* 0x000fe2000fb9e018 */
[----:B------:R-:W-:Y:S01]  /*94430*/  IMAD.U32 R219, RZ, RZ, UR10 ;  /* 0x0000000affdb7e24 */ /* 0x000fe2000f8e00ff */
[----:B0-----:R-:W-:Y:S01]  /*94440*/  @!P6 IADD3 R18, P5, R203, R18, RZ ;  /* 0x00000012cb12e210 */ /* 0x001fe20007fbe0ff */
[----:B------:R-:W3:Y:S01]  /*94450*/  LDL.LU R15, [R1+0xfc0] ;  /* 0x000fc000010f7983 */ /* 0x000ee20000300800 */
[----:B------:R-:W-:-:S02]  /*94460*/  @P1 LOP3.LUT R0, R0, 0x10, RZ, 0xfc, !PT ;  /* 0x0000001000001812 */ /* 0x000fc400078efcff */
[----:B------:R-:W-:Y:S02]  /*94470*/  @!P1 IADD3.X R225, R225, UR8, R32, P4, P3 ;  /* 0x00000008e1e19c10 */ /* 0x000fe4000a7e6420 */
[C---:B------:R-:W-:Y:S01]  /*94480*/  ISETP.LT.OR P1, PT, R31.reuse, 0xc2, !P2 ;  /* 0x000000c21f00780c */ /* 0x040fe20005721670 */
[----:B------:R-:W-:Y:S01]  /*94490*/  @!P6 IMAD.X R19, R206, 0x1, R19, P5 ;  /* 0x00000001ce13e824 */ /* 0x000fe200028e0613 */
[C---:B------:R-:W-:Y:S02]  /*944a0*/  ISETP.LT.OR P5, PT, R31.reuse, 0x92, !P2 ;  /* 0x000000921f00780c */ /* 0x040fe400057a1670 */
[----:B------:R-:W-:Y:S02]  /*944b0*/  ISETP.LT.OR P0, PT, R31, 0xc9, !P2 ;  /* 0x000000c91f00780c */ /* 0x000fe40005701670 */
[----:B------:R-:W-:Y:S02]  /*944c0*/  LOP3.LUT R0, R0, 0xfffffff7, RZ, 0xc0, !PT ;  /* 0xfffffff700007812 */ /* 0x000fe400078ec0ff */
[----:B------:R-:W-:-:S05]  /*944d0*/  F2FP.SATFINITE.E4M3.F32.PACK_AB_MERGE_C R17, RZ, R17, RZ ;  /* 0x00000011ff11723e */ /* 0x000fca00048070ff */
[----:B------:R-:W-:Y:S02]  /*944e0*/  @!P1 IADD3 R233, P4, P3, R233, UR9, R24 ;  /* 0x00000009e9e99c10 */ /* 0x000fe4000fb9e018 */
[----:B------:R-:W-:Y:S01]  /*944f0*/  @P1 LOP3.LUT R0, R0, 0x8, RZ, 0xfc, !PT ;  /* 0x0000000800001812 */ /* 0x000fe200078efcff */
[----:B------:R0:W-:Y:S01]  /*94500*/  @!P6 STG.E.U8 desc[UR30][R18.64+0x90], R17 ;  /* 0x000090111200e986 */ /* 0x0001e2000c10111e */
[----:B------:R-:W-:Y:S02]  /*94510*/  @!P1 IADD3.X R234, R234, UR8, R32, P4, P3 ;  /* 0x00000008eaea9c10 */ /* 0x000fe4000a7e6420 */
[----:B------:R-:W-:Y:S02]  /*94520*/  LOP3.LUT R0, R0, 0xfffffffb, RZ, 0xc0, !PT ;  /* 0xfffffffb00007812 */ /* 0x000fe400078ec0ff */
[----:B------:R-:W-:Y:S02]  /*94530*/  @!P0 IADD3 R218, P4, P3, R218, UR9, R24 ;  /* 0x00000009dada8c10 */ /* 0x000fe4000fb9e018 */
[----:B------:R-:W-:Y:S01]  /*94540*/  @P0 LOP3.LUT R0, R0, 0x4, RZ, 0xfc, !PT ;  /* 0x0000000400000812 */ /* 0x000fe200078efcff */
[----:B0-----:R-:W0:Y:S01]  /*94550*/  @!P5 LDC.64 R18, c[0x0][0x5c0] ;  /* 0x00017000ff12db82 */ /* 0x001e220000000a00 */
[----:B------:R-:W-:-:S02]  /*94560*/  @!P0 IADD3.X R219, R219, UR8, R32, P4, P3 ;  /* 0x00000008dbdb8c10 */ /* 0x000fc4000a7e6420 */
[----:B------:R-:W-:Y:S01]  /*94570*/  ISETP.LT.OR P0, PT, R31, 0xca, !P2 ;  /* 0x000000ca1f00780c */ /* 0x000fe20005701670 */
[----:B------:R-:W-:Y:S02]  /*94580*/  IMAD.U32 R203, RZ, RZ, UR11 ;  /* 0x0000000bffcb7e24 */ /* 0x000fe4000f8e00ff */
[----:B------:R-:W-:Y:S02]  /*94590*/  IMAD.U32 R206, RZ, RZ, UR10 ;  /* 0x0000000affce7e24 */ /* 0x000fe4000f8e00ff */
[----:B----4-:R-:W-:-:S08]  /*945a0*/  FMUL R17, R12, UR27 ;  /* 0x0000001b0c117c20 */ /* 0x010fd00008400000 */
[----:B------:R-:W-:-:S04]  /*945b0*/  @!P0 IADD3 R203, P4, P3, R203, UR9, R24 ;  /* 0x00000009cbcb8c10 */ /* 0x000fc8000fb9e018 */
[----:B------:R-:W-:Y:S02]  /*945c0*/  @!P0 IADD3.X R206, R206, UR8, R32, P4, P3 ;  /* 0x00000008cece8c10 */ /* 0x000fe4000a7e6420 */
[----:B0-----:R-:W-:Y:S02]  /*945d0*/  @!P5 IADD3 R18, P3, R207, R18, RZ ;  /* 0x00000012cf12d210 */ /* 0x001fe40007f7e0ff */
[----:B------:R-:W-:-:S03]  /*945e0*/  F2FP.SATFINITE.E4M3.F32.PACK_AB_MERGE_C R17, RZ, R17, RZ ;  /* 0x00000011ff11723e */ /* 0x000fc600048070ff */
[----:B------:R-:W-:-:S05]  /*945f0*/  @!P5 IMAD.X R19, R209, 0x1, R19, P3 ;  /* 0x00000001d113d824 */ /* 0x000fca00018e0613 */
[----:B------:R2:W-:Y:S01]  /*94600*/  @!P5 STG.E.U8 desc[UR30][R18.64+0x91], R17 ;  /* 0x000091111200d986 */ /* 0x0005e2000c10111e */
[----:B------:R-:W-:-:S04]  /*94610*/  LOP3.LUT R0, R0, 0xfffffffd, RZ, 0xc0, !PT ;  /* 0xfffffffd00007812 */ /* 0x000fc800078ec0ff */
[----:B------:R-:W-:Y:S02]  /*94620*/  @P0 LOP3.LUT R0, R0, 0x2, RZ, 0xfc, !PT ;  /* 0x0000000200000812 */ /* 0x000fe400078efcff */
[----:B------:R-:W-:Y:S01]  /*94630*/  ISETP.LT.OR P0, PT, R31, 0xd1, !P2 ;  /* 0x000000d11f00780c */ /* 0x000fe20005701670 */
[----:B--2---:R-:W-:Y:S02]  /*94640*/  FMUL R17, R14, UR27 ;  /* 0x0000001b0e117c20 */ /* 0x004fe40008400000 */
[----:B------:R-:W2:Y:S01]  /*94650*/  LDL.LU R14, [R1+0xfc4] ;  /* 0x000fc400010e7983 */ /* 0x000ea20000300800 */
[----:B------:R-:W-:Y:S02]  /*94660*/  IMAD.U32 R207, RZ, RZ, UR11 ;  /* 0x0000000bffcf7e24 */ /* 0x000fe4000f8e00ff */
[----:B------:R-:W-:Y:S02]  /*94670*/  IMAD.U32 R235, RZ, RZ, UR10 ;  /* 0x0000000affeb7e24 */ /* 0x000fe4000f8e00ff */
[----:B------:R-:W-:-:S05]  /*94680*/  IMAD.U32 R209, RZ, RZ, UR11 ;  /* 0x0000000bffd17e24 */ /* 0x000fca000f8e00ff */
[----:B------:R-:W-:Y:S01]  /*94690*/  @!P0 IADD3 R207, P4, P3, R207, UR9, R24 ;  /* 0x00000009cfcf8c10 */ /* 0x000fe2000fb9e018 */
[----:B------:R-:W-:Y:S01]  /*946a0*/  IMAD.U32 R236, RZ, RZ, UR10 ;  /* 0x0000000affec7e24 */ /* 0x000fe2000f8e00ff */
[----:B------:R-:W-:Y:S01]  /*946b0*/  LOP3.LUT P1, RZ, R5, 0x200000, RZ, 0xc0, !PT ;  /* 0x0020000005ff7812 */ /* 0x000fe2000782c0ff */
[----:B------:R-:W-:Y:S01]  /*946c0*/  IMAD.U32 R237, RZ, RZ, UR11 ;  /* 0x0000000bffed7e24 */ /* 0x000fe2000f8e00ff */
[----:B------:R-:W-:Y:S01]  /*946d0*/  @!P0 IADD3.X R235, R235, UR8, R32, P4, P3 ;  /* 0x00000008ebeb8c10 */ /* 0x000fe2000a7e6420 */
[----:B------:R-:W4:Y:S01]  /*946e0*/  LDL.LU R12, [R1+0xfc8] ;  /* 0x000fc800010c7983 */ /* 0x000f220000300800 */
[----:B------:R-:W-:Y:S02]  /*946f0*/  ISETP.LT.OR P4, PT, R31, 0xd2, !P2 ;  /* 0x000000d21f00780c */ /* 0x000fe40005781670 */
[----:B------:R-:W-:-:S11]  /*94700*/  F2FP.SATFINITE.E4M3.F32.PACK_AB_MERGE_C R17, RZ, R17, RZ ;  /* 0x00000011ff11723e */ /* 0x000fd600048070ff */
[----:B------:R-:W-:-:S04]  /*94710*/  @!P4 IADD3 R209, P5, P3, R209, UR9, R24 ;  /* 0x00000009d1d1cc10 */ /* 0x000fc8000fbbe018 */
[----:B------:R-:W-:Y:S02]  /*94720*/  @!P4 IADD3.X R236, R236, UR8, R32, P5, P3 ;  /* 0x00000008ececcc10 */ /* 0x000fe4000afe6420 */
[----:B------:R-:W-:Y:S01]  /*94730*/  ISETP.LT.OR P5, PT, R31, 0xd9, !P2 ;  /* 0x000000d91f00780c */ /* 0x000fe200057a1670 */
[----:B------:R0:W-:Y:S02]  /*94740*/  @!P1 STG.E.U8 desc[UR30][R222.64+0x98], R17 ;  /* 0x00009811de009986 */ /* 0x0001e4000c10111e */
[----:B0-----:R-:W-:Y:S02]  /*94750*/  IMAD.U32 R222, RZ, RZ, UR11 ;  /* 0x0000000bffde7e24 */ /* 0x001fe4000f8e00ff */
[----:B------:R-:W-:-:S08]  /*94760*/  IMAD.U32 R223, RZ, RZ, UR10 ;  /* 0x0000000affdf7e24 */ /* 0x000fd0000f8e00ff */
[----:B------:R-:W-:-:S04]  /*94770*/  @!P5 IADD3 R222, P6, P3, R222, UR9, R24 ;  /* 0x00000009dededc10 */ /* 0x000fc8000fbde018 */
[----:B------:R-:W-:Y:S02]  /*94780*/  @!P5 IADD3.X R223, R223, UR8, R32, P6, P3 ;  /* 0x00000008dfdfdc10 */ /* 0x000fe4000b7e6420 */
[----:B------:R-:W-:Y:S02]  /*94790*/  ISETP.LT.OR P6, PT, R31, 0xda, !P2 ;  /* 0x000000da1f00780c */ /* 0x000fe400057c1670 */
[----:B------:R-:W-:Y:S01]  /*947a0*/  LOP3.LUT R0, R0, 0xfffffffe, RZ, 0xc0, !PT ;  /* 0xfffffffe00007812 */ /* 0x000fe200078ec0ff */
[----:B------:R-:W-:Y:S01]  /*947b0*/  IMAD.U32 R17, RZ, RZ, UR10 ;  /* 0x0000000aff117e24 */ /* 0x000fe2000f8e00ff */
[----:B------:R-:W-:Y:S02]  /*947c0*/  LOP3.LUT R2, R2, 0x7fffffff, RZ, 0xc0, !PT ;  /* 0x7fffffff02027812 */ /* 0x000fe400078ec0ff */
[----:B------:R-:W-:Y:S02]  /*947d0*/  @P0 LOP3.LUT R0, R0, 0x1, RZ, 0xfc, !PT ;  /* 0x0000000100000812 */ /* 0x000fe400078efcff */
[----:B------:R-:W-:-:S05]  /*947e0*/  LOP3.LUT P0, RZ, R5, 0x400000, RZ, 0xc0, !PT ;  /* 0x0040000005ff7812 */ /* 0x000fca000780c0ff */
[----:B------:R-:W-:Y:S02]  /*947f0*/  @!P6 IADD3 R237, P1, P3, R237, UR9, R24 ;  /* 0x00000009ededec10 */ /* 0x000fe4000fb3e018 */
[----:B------:R-:W-:Y:S02]  /*94800*/  @P4 LOP3.LUT R2, R2, 0x80000000, RZ, 0xfc, !PT ;  /* 0x8000000002024812 */ /* 0x000fe400078efcff */
[----:B------:R-:W-:Y:S01]  /*94810*/  @!P6 IADD3.X R11, R17, UR8, R32, P1, P3 ;  /* 0x00000008110bec10 */ /* 0x000fe20008fe6420 */
[----:B---3--:R-:W-:Y:S01]  /*94820*/  FMUL R17, R15, UR27 ;  /* 0x0000001b0f117c20 */ /* 0x008fe20008400000 */
[----:B------:R-:W-:Y:S02]  /*94830*/  LOP3.LUT R2, R2, 0xdfffffff, RZ, 0xc0, !PT ;  /* 0xdfffffff02027812 */ /* 0x000fe400078ec0ff */
[----:B------:R-:W-:Y:S02]  /*94840*/  ISETP.LT.OR P1, PT, R31, 0xe1, !P2 ;  /* 0x000000e11f00780c */ /* 0x000fe40005721670 */
[----:B------:R-:W-:-:S02]  /*94850*/  F2FP.SATFINITE.E4M3.F32.PACK_AB_MERGE_C R17, RZ, R17, RZ ;  /* 0x00000011ff11723e */ /* 0x000fc400048070ff */
[----:B------:R-:W-:-:S03]  /*94860*/  @P5 LOP3.LUT R2, R2, 0x20000000, RZ, 0xfc, !PT ;  /* 0x2000000002025812 */ /* 0x000fc600078efcff */
[----:B------:R0:W-:Y:S01]  /*94870*/  @!P0 STG.E.U8 desc[UR30][R214.64+0x99], R17 ;  /* 0x00009911d6008986 */ /* 0x0001e2000c10111e */
[----:B------:R-:W-:-:S04]  /*94880*/  LOP3.LUT R2, R2, 0xbfffffff, RZ, 0xc0, !PT ;  /* 0xbfffffff02027812 */ /* 0x000fc800078ec0ff */
[----:B------:R-:W-:Y:S01]  /*94890*/  @P6 LOP3.LUT R2, R2, 0x40000000, RZ, 0xfc, !PT ;  /* 0x4000000002026812 */ /* 0x000fe200078efcff */
[----:B0-----:R-:W-:Y:S02]  /*948a0*/  IMAD.U32 R214, RZ, RZ, UR11 ;  /* 0x0000000bffd67e24 */ /* 0x001fe4000f8e00ff */
[----:B------:R-:W-:-:S03]  /*948b0*/  IMAD.U32 R17, RZ, RZ, UR10 ;  /* 0x0000000aff117e24 */ /* 0x000fc6000f8e00ff */
[----:B------:R-:W-:-:S04]  /*948c0*/  @!P1 IADD3 R214, P6, P3, R214, UR9, R24 ;  /* 0x00000009d6d69c10 */ /* 0x000fc8000fbde018 */
[----:B------:R-:W-:Y:S01]  /*948d0*/  @!P1 IADD3.X R10, R17, UR8, R32, P6, P3 ;  /* 0x00000008110a9c10 */ /* 0x000fe2000b7e6420 */
[----:B--2---:R-:W-:Y:S02]  /*948e0*/  FMUL R17, R14, UR27 ;  /* 0x0000001b0e117c20 */ /* 0x004fe40008400000 */
[----:B------:R-:W2:Y:S01]  /*948f0*/  LDL.LU R14, [R1+0xfcc] ;  /* 0x000fcc00010e7983 */ /* 0x000ea20000300800 */
[----:B------:R-:W-:Y:S02]  /*94900*/  ISETP.LT.OR P4, PT, R31, 0x99, !P2 ;  /* 0x000000991f00780c */ /* 0x000fe40005781670 */
[----:B------:R-:W-:Y:S01]  /*94910*/  LOP3.LUT R0, R0, 0xffffffbf, RZ, 0xc0, !PT ;  /* 0xffffffbf00007812 */ /* 0x000fe200078ec0ff */
[----:B------:R-:W3:Y:S10]  /*94920*/  LDL.LU R15, [R1+0xfd0] ;  /* 0x000fd000010f7983 */ /* 0x000ef40000300800 */
[----:B------:R-:W0:Y:S01]  /*94930*/  @!P4 LDC.64 R18, c[0x0][0x5c0] ;  /* 0x00017000ff12cb82 */ /* 0x000e220000000a00 */
[----:B------:R-:W-:-:S02]  /*94940*/  @P1 LOP3.LUT R0, R0, 0x40, RZ, 0xfc, !PT ;  /* 0x0000004000001812 */ /* 0x000fc400078efcff */
[----:B------:R-:W-:Y:S02]  /*94950*/  LOP3.LUT P1, RZ, R16, 0x40, RZ, 0xc0, !PT ;  /* 0x0000004010ff7812 */ /* 0x000fe4000782c0ff */
[----:B------:R-:W-:Y:S02]  /*94960*/  F2FP.SATFINITE.E4M3.F32.PACK_AB_MERGE_C R17, RZ, R17, RZ ;  /* 0x00000011ff11723e */ /* 0x000fe400048070ff */
[----:B0-----:R-:W-:-:S05]  /*94970*/  @!P4 IADD3 R18, P5, R208, R18, RZ ;  /* 0x00000012d012c210 */ /* 0x001fca0007fbe0ff */
[----:B------:R-:W-:-:S05]  /*94980*/  @!P4 IMAD.X R19, R216, 0x1, R19, P5 ;  /* 0x00000001d813c824 */ /* 0x000fca00028e0613 */
[----:B------:R0:W-:Y:S01]  /*94990*/  @!P4 STG.E.U8 desc[UR30][R18.64+0x98], R17 ;  /* 0x000098111200c986 */ /* 0x0001e2000c10111e */
[C---:B------:R-:W-:Y:S01]  /*949a0*/  ISETP.LT.OR P5, PT, R31.reuse, 0xe2, !P2 ;  /* 0x000000e21f00780c */ /* 0x040fe200057a1670 */
[----:B0-----:R-:W0:Y:S01]  /*949b0*/  @!P1 LDC.64 R18, c[0x0][0x5c0] ;  /* 0x00017000ff129b82 */ /* 0x001e220000000a00 */
[----:B------:R-:W-:Y:S01]  /*949c0*/  IMAD.U32 R208, RZ, RZ, UR11 ;  /* 0x0000000bffd07e24 */ /* 0x000fe2000f8e00ff */
[----:B------:R-:W-:Y:S01]  /*949d0*/  ISETP.LT.OR P6, PT, R31, 0xe9, !P2 ;  /* 0x000000e91f00780c */ /* 0x000fe200057c1670 */
[----:B------:R-:W-:-:S09]  /*949e0*/  IMAD.U32 R215, RZ, RZ, UR10 ;  /* 0x0000000affd77e24 */ /* 0x000fd2000f8e00ff */
[----:B------:R-:W-:-:S04]  /*949f0*/  @!P5 IADD3 R208, P4, P3, R208, UR9, R24 ;  /* 0x00000009d0d0dc10 */ /* 0x000fc8000fb9e018 */
[----:B------:R-:W-:Y:S01]  /*94a00*/  @!P5 IADD3.X R215, R215, UR8, R32, P4, P3 ;  /* 0x00000008d7d7dc10 */ /* 0x000fe2000a7e6420 */
[----:B------:R-:W-:Y:S02]  /*94a10*/  IMAD.U32 R216, RZ, RZ, UR10 ;  /* 0x0000000affd87e24 */ /* 0x000fe4000f8e00ff */
[----:B----4-:R-:W-:Y:S01]  /*94a20*/  FMUL R17, R12, UR27 ;  /* 0x0000001b0c117c20 */ /* 0x010fe20008400000 */
[----:B0-----:R-:W-:Y:S01]  /*94a30*/  @!P1 IADD3 R18, P3, R190, R18, RZ ;  /* 0x00000012be129210 */ /* 0x001fe20007f7e0ff */
[----:B------:R-:W-:-:S04]  /*94a40*/  IMAD.U32 R190, RZ, RZ, UR11 ;  /* 0x0000000bffbe7e24 */ /* 0x000fc8000f8e00ff */
[----:B------:R-:W-:Y:S01]  /*94a50*/  @!P1 IMAD.X R19, R192, 0x1, R19, P3 ;  /* 0x00000001c0139824 */ /* 0x000fe200018e0613 */
[----:B------:R-:W-:-:S04]  /*94a60*/  @!P6 IADD3 R190, P4, P3, R190, UR9, R24 ;  /* 0x00000009bebeec10 */ /* 0x000fc8000fb9e018 */
[----:B------:R-:W-:Y:S02]  /*94a70*/  @!P6 IADD3.X R216, R216, UR8, R32, P4, P3 ;  /* 0x00000008d8d8ec10 */ /* 0x000fe4000a7e6420 */
[----:B------:R-:W-:Y:S02]  /*94a80*/  ISETP.LT.OR P4, PT, R31, 0xea, !P2 ;  /* 0x000000ea1f00780c */ /* 0x000fe40005781670 */
[----:B------:R-:W-:Y:S01]  /*94a90*/  F2FP.SATFINITE.E4M3.F32.PACK_AB_MERGE_C R17, RZ, R17, RZ ;  /* 0x00000011ff11723e */ /* 0x000fe200048070ff */
[----:B------:R-:W-:-:S04]  /*94aa0*/  IMAD.U32 R192, RZ, RZ, UR11 ;  /* 0x0000000bffc07e24 */ /* 0x000fc8000f8e00ff */
[----:B------:R0:W-:Y:S06]  /*94ab0*/  @!P1 STG.E.U8 desc[UR30][R18.64+0x99], R17 ;  /* 0x0000991112009986 */ /* 0x0001ec000c10111e */
[----:B------:R-:W-:Y:S01]  /*94ac0*/  @!P4 IADD3 R192, P1, P3, R192, UR9, R24 ;  /* 0x00000009c0c0cc10 */ /* 0x000fe2000fb3e018 */
[----:B0-----:R-:W-:-:S05]  /*94ad0*/  IMAD.U32 R17, RZ, RZ, UR10 ;  /* 0x0000000aff117e24 */ /* 0x001fca000f8e00ff */
[----:B------:R-:W-:Y:S01]  /*94ae0*/  @!P4 IADD3.X R7, R17, UR8, R32, P1, P3 ;  /* 0x000000081107cc10 */ /* 0x000fe20008fe6420 */
[----:B--2---:R-:W-:Y:S02]  /*94af0*/  FMUL R17, R14, UR27 ;  /* 0x0000001b0e117c20 */ /* 0x004fe40008400000 */
[----:B------:R-:W2:Y:S01]  /*94b00*/  LDL.LU R14, [R1+0xfd4] ;  /* 0x000fd400010e7983 */ /* 0x000ea20000300800 */
[----:B------:R-:W-:Y:S02]  /*94b10*/  LOP3.LUT P0, RZ, R5, 0x800000, RZ, 0xc0, !PT ;  /* 0x0080000005ff7812 */ /* 0x000fe4000780c0ff */
[----:B------:R-:W-:-:S11]  /*94b20*/  F2FP.SATFINITE.E4M3.F32.PACK_AB_MERGE_C R17, RZ, R17, RZ ;  /* 0x00000011ff11723e */ /* 0x000fd600048070ff */
[----:B------:R0:W-:Y:S01]  /*94b30*/  @!P0 STG.E.U8 desc[UR30][R212.64+0xa0], R17 ;  /* 0x0000a011d4008986 */ /* 0x0001e2000c10111e */
[----:B------:R-:W-:Y:S01]  /*94b40*/  ISETP.LT.OR P0, PT, R31, 0xf1, !P2 ;  /* 0x000000f11f00780c */ /* 0x000fe20005701670 */
[----:B0-----:R-:W-:Y:S02]  /*94b50*/  IMAD.U32 R212, RZ, RZ, UR11 ;  /* 0x0000000bffd47e24 */ /* 0x001fe4000f8e00ff */
[----:B------:R-:W-:-:S10]  /*94b60*/  IMAD.U32 R213, RZ, RZ, UR10 ;  /* 0x0000000affd57e24 */ /* 0x000fd4000f8e00ff */
[----:B------:R-:W-:Y:S02]  /*94b70*/  @!P0 IADD3 R212, P1, P3, R212, UR9, R24 ;  /* 0x00000009d4d48c10 */ /* 0x000fe4000fb3e018 */
[----:B------:R-:W-:Y:S02]  /*94b80*/  LOP3.LUT R5, R5, 0xfffffdff, RZ, 0xc0, !PT ;  /* 0xfffffdff05057812 */ /* 0x000fe400078ec0ff */
[----:B------:R-:W-:Y:S02]  /*94b90*/  @!P0 IADD3.X R213, R213, UR8, R32, P1, P3 ;  /* 0x00000008d5d58c10 */ /* 0x000fe40008fe6420 */
[----:B------:R-:W-:Y:S02]  /*94ba0*/  ISETP.LT.OR P1, PT, R31, 0xf2, !P2 ;  /* 0x000000f21f00780c */ /* 0x000fe40005721670 */
[----:B------:R-:W-:Y:S01]  /*94bb0*/  @P6 LOP3.LUT R5, R5, 0x200, RZ, 0xfc, !PT ;  /* 0x0000020005056812 */ /* 0x000fe200078efcff */
[----:B------:R-:W-:-:S03]  /*94bc0*/  IMAD.U32 R17, RZ, RZ, UR11 ;  /* 0x0000000bff117e24 */ /* 0x000fc6000f8e00ff */
[----:B------:R-:W-:-:S04]  /*94bd0*/  LOP3.LUT R5, R5, 0xffffefff, RZ, 0xc0, !PT ;  /* 0xffffefff05057812 */ /* 0x000fc800078ec0ff */
[----:B------:R-:W-:-:S03]  /*94be0*/  @P4 LOP3.LUT R5, R5, 0x1000, RZ, 0xfc, !PT ;  /* 0x0000100005054812 */ /* 0x000fc600078efcff */
[----:B------:R-:W-:Y:S01]  /*94bf0*/  @!P1 IADD3 R8, P4, P3, R17, UR9, R24 ;  /* 0x0000000911089c10 */ /* 0x000fe2000fb9e018 */
[----:B---3--:R-:W-:Y:S02]  /*94c00*/  FMUL R17, R15, UR27 ;  /* 0x0000001b0f117c20 */ /* 0x008fe40008400000 */
[----:B------:R-:W3:Y:S04]  /*94c10*/  LDL.LU R15, [R1+0xfd8] ;  /* 0x000fd800010f7983 */ /* 0x000ee80000300800 */
[----:B------:R-:W4:Y:S01]  /*94c20*/  LDL.LU R12, [R1+0xfdc] ;  /* 0x000fdc00010c7983 */ /* 0x000f220000300800 */
[----:B------:R-:W-:-:S04]  /*94c30*/  LOP3.LUT R0, R0, 0xefffffff, RZ, 0xc0, !PT ;  /* 0xefffffff00007812 */ /* 0x000fc800078ec0ff */
[----:B------:R-:W-:-:S04]  /*94c40*/  @P5 LOP3.LUT R0, R0, 0x10000000, RZ, 0xfc, !PT ;  /* 0x1000000000005812 */ /* 0x000fc800078efcff */
[----:B------:R-:W-:Y:S02]  /*94c50*/  LOP3.LUT P5, RZ, R0, 0x2000000, RZ, 0xc0, !PT ;  /* 0x0200000000ff7812 */ /* 0x000fe400078ac0ff */
[----:B------:R-:W-:Y:S02]  /*94c60*/  ISETP.LT.OR P6, PT, R31, 0xf9, !P2 ;  /* 0x000000f91f00780c */ /* 0x000fe400057c1670 */
[----:B------:R-:W-:Y:S01]  /*94c70*/  F2FP.SATFINITE.E4M3.F32.PACK_AB_MERGE_C R17, RZ, R17, RZ ;  /* 0x00000011ff11723e */ /* 0x000fe200048070ff */
[----:B------:R-:W-:-:S08]  /*94c80*/  IMAD.U32 R18, RZ, RZ, UR10 ;  /* 0x0000000aff127e24 */ /* 0x000fd0000f8e00ff */
[----:B------:R0:W-:Y:S01]  /*94c90*/  @!P5 STG.E.U8 desc[UR30][R204.64+0xa1], R17 ;  /* 0x0000a111cc00d986 */ /* 0x0001e2000c10111e */
[----:B------:R-:W-:Y:S01]  /*94ca0*/  @!P1 IADD3.X R6, R18, UR8, R32, P4, P3 ;  /* 0x0000000812069c10 */ /* 0x000fe2000a7e6420 */
[----:B0-----:R-:W-:Y:S02]  /*94cb0*/  IMAD.U32 R204, RZ, RZ, UR11 ;  /* 0x0000000bffcc7e24 */ /* 0x001fe4000f8e00ff */
[----:B------:R-:W-:-:S03]  /*94cc0*/  IMAD.U32 R17, RZ, RZ, UR10 ;  /* 0x0000000aff117e24 */ /* 0x000fc6000f8e00ff */
[----:B------:R-:W-:-:S04]  /*94cd0*/  @!P6 IADD3 R204, P5, P3, R204, UR9, R24 ;  /* 0x00000009ccccec10 */ /* 0x000fc8000fbbe018 */
[----:B------:R-:W-:Y:S02]  /*94ce0*/  @!P6 IADD3.X R153, R17, UR8, R32, P5, P3 ;  /* 0x000000081199ec10 */ /* 0x000fe4000afe6420 */
[----:B------:R-:W-:Y:S02]  /*94cf0*/  ISETP.LT.OR P4, PT, R31, 0xa1, !P2 ;  /* 0x000000a11f00780c */ /* 0x000fe40005781670 */
[----:B------:R-:W-:-:S11]  /*94d00*/  LOP3.LUT R2, R2, 0xfdffffff, RZ, 0xc0, !PT ;  /* 0xfdffffff02027812 */ /* 0x000fd600078ec0ff */
[----:B------:R-:W0:Y:S01]  /*94d10*/  @!P4 LDC.64 R18, c[0x0][0x5c0] ;  /* 0x00017000ff12cb82 */ /* 0x000e220000000a00 */
[----:B------:R-:W-:-:S04]  /*94d20*/  @P0 LOP3.LUT R2, R2, 0x2000000, RZ, 0xfc, !PT ;  /* 0x0200000002020812 */ /* 0x000fc800078efcff */
[----:B------:R-:W-:Y:S02]  /*94d30*/  LOP3.LUT R2, R2, 0xfbffffff, RZ, 0xc0, !PT ;  /* 0xfbffffff02027812 */ /* 0x000fe400078ec0ff */
[----:B------:R-:W-:Y:S02]  /*94d40*/  LOP3.LUT P0, RZ, R0, 0x1000, RZ, 0xc0, !PT ;  /* 0x0000100000ff7812 */ /* 0x000fe4000780c0ff */
[----:B------:R-:W-:Y:S01]  /*94d50*/  @P1 LOP3.LUT R2, R2, 0x4000000, RZ, 0xfc, !PT ;  /* 0x0400000002021812 */ /* 0x000fe200078efcff */
[----:B--2---:R-:W-:Y:S02]  /*94d60*/  FMUL R17, R14, UR27 ;  /* 0x0000001b0e117c20 */ /* 0x004fe40008400000 */
[----:B------:R-:W2:Y:S01]  /*94d70*/  LDL.LU R14, [R1+0xfe0] ;  /* 0x000fe000010e7983 */ /* 0x000ea20000300800 */
[----:B0-----:R-:W-:Y:S02]  /*94d80*/  @!P4 IADD3 R18, P1, R33, R18, RZ ;  /* 0x000000122112c210 */ /* 0x001fe40007f3e0ff */
[----:B------:R-:W-:-:S03]  /*94d90*/  F2FP.SATFINITE.E4M3.F32.PACK_AB_MERGE_C R17, RZ, R17, RZ ;  /* 0x00000011ff11723e */ /* 0x000fc600048070ff */
[----:B------:R-:W-:-:S05]  /*94da0*/  @!P4 IMAD.X R19, R217, 0x1, R19, P1 ;  /* 0x00000001d913c824 */ /* 0x000fca00008e0613 */
[----:B------:R0:W-:Y:S01]  /*94db0*/  @!P4 STG.E.U8 desc[UR30][R18.64+0xa0], R17 ;  /* 0x0000a0111200c986 */ /* 0x0001e2000c10111e */
[----:B------:R-:W-:Y:S01]  /*94dc0*/  ISETP.LT.OR P4, PT, R31, 0xfa, !P2 ;  /* 0x000000fa1f00780c */ /* 0x000fe20005781670 */
[----:B0-----:R-:W0:Y:S01]  /*94dd0*/  @!P0 LDC.64 R18, c[0x0][0x5c0] ;  /* 0x00017000ff128b82 */ /* 0x001e220000000a00 */
[----:B------:R-:W-:Y:S01]  /*94de0*/  IMAD.U32 R33, RZ, RZ, UR11 ;  /* 0x0000000bff217e24 */ /* 0x000fe2000f8e00ff */
[----:B------:R-:W-:Y:S01]  /*94df0*/  LOP3.LUT R3, R3, 0xfffffffd, RZ, 0xc0, !PT ;  /* 0xfffffffd03037812 */ /* 0x000fe200078ec0ff */
[----:B------:R-:W-:-:S03]  /*94e00*/  IMAD.U32 R205, RZ, RZ, UR10 ;  /* 0x0000000affcd7e24 */ /* 0x000fc6000f8e00ff */
[----:B------:R-:W-:-:S06]  /*94e10*/  @P6 LOP3.LUT R3, R3, 0x2, RZ, 0xfc, !PT ;  /* 0x0000000203036812 */ /* 0x000fcc00078efcff */
[----:B------:R-:W-:Y:S02]  /*94e20*/  @!P4 IADD3 R33, P1, P3, R33, UR9, R24 ;  /* 0x000000092121cc10 */ /* 0x000fe4000fb3e018 */
[----:B------:R-:W-:Y:S02]  /*94e30*/  LOP3.LUT P6, RZ, R5, 0x1000000, RZ, 0xc0, !PT ;  /* 0x0100000005ff7812 */ /* 0x000fe400078cc0ff */
[----:B------:R-:W-:Y:S02]  /*94e40*/  @!P4 IADD3.X R205, R205, UR8, R32, P1, P3 ;  /* 0x00000008cdcdcc10 */ /* 0x000fe40008fe6420 */
[----:B------:R-:W-:Y:S02]  /*94e50*/  LOP3.LUT R16, R16, 0xffffffdf, RZ, 0xc0, !PT ;  /* 0xffffffdf10107812 */ /* 0x000fe400078ec0ff */
[----:B0-----:R-:W-:-:S05]  /*94e60*/  @!P0 IADD3 R18, P3, R188, R18, RZ ;  /* 0x00000012bc128210 */ /* 0x001fca0007f7e0ff */
[----:B------:R-:W-:Y:S01]  /*94e70*/  @!P0 IMAD.X R19, R220, 0x1, R19, P3 ;  /* 0x00000001dc138824 */ /* 0x000fe200018e0613 */
[----:B------:R-:W-:Y:S02]  /*94e80*/  ISETP.GE.AND P3, PT, R30, 0x109, PT ;  /* 0x000001091e00780c */ /* 0x000fe40003f66270 */
[----:B------:R-:W-:Y:S02]  /*94e90*/  @P6 LOP3.LUT R16, R16, 0x20, RZ, 0xfc, !PT ;  /* 0x0000002010106812 */ /* 0x000fe400078efcff */
[----:B------:R-:W-:Y:S01]  /*94ea0*/  ISETP.LT.OR P6, PT, R31, 0x1, !P3 ;  /* 0x000000011f00780c */ /* 0x000fe20005fc1670 */
[----:B------:R-:W-:Y:S01]  /*94eb0*/  IMAD.U32 R188, RZ, RZ, UR11 ;  /* 0x0000000bffbc7e24 */ /* 0x000fe2000f8e00ff */
[----:B------:R-:W-:Y:S01]  /*94ec0*/  LOP3.LUT R2, R2, 0xffff7fff, RZ, 0xc0, !PT ;  /* 0xffff7fff02027812 */ /* 0x000fe200078ec0ff */
[----:B------:R-:W-:-:S03]  /*94ed0*/  IMAD.U32 R220, RZ, RZ, UR10 ;  /* 0x0000000affdc7e24 */ /* 0x000fc6000f8e00ff */
[----:B------:R-:W-:Y:S01]  /*94ee0*/  @P2 LOP3.LUT R2, R2, 0x8000, RZ, 0xfc, !PT ;  /* 0x0000800002022812 */ /* 0x000fe200078efcff */
[----:B---3--:R-:W-:Y:S02]  /*94ef0*/  FMUL R17, R15, UR27 ;  /* 0x0000001b0f117c20 */ /* 0x008fe40008400000 */
[----:B------:R-:W3:Y:S04]  /*94f00*/  LDL.LU R15, [R1+0xfe4] ;  /* 0x000fe400010f7983 */ /* 0x000ee80000300800 */
[----:B------:R-:W-:-:S04]  /*94f10*/  @!P6 IADD3 R188, P1, P2, R188, UR13, R24 ;  /* 0x0000000dbcbcec10 */ /* 0x000fc8000fa3e018 */
[----:B------:R-:W-:Y:S02]  /*94f20*/  @!P6 IADD3.X R220, R220, UR12, R32, P1, P2 ;  /* 0x0000000cdcdcec10 */ /* 0x000fe40008fe4420 */
[----:B------:R-:W-:Y:S02]  /*94f30*/  ISETP.LT.OR P2, PT, R31, 0x2, !P3 ;  /* 0x000000021f00780c */ /* 0x000fe40005f41670 */
[----:B------:R-:W-:Y:S01]  /*94f40*/  F2FP.SATFINITE.E4M3.F32.PACK_AB_MERGE_C R17, RZ, R17, RZ ;  /* 0x00000011ff11723e */ /* 0x000fe200048070ff */
[----:B------:R-:W-:-:S04]  /*94f50*/  IMAD.U32 R217, RZ, RZ, UR11 ;  /* 0x0000000bffd97e24 */ /* 0x000fc8000f8e00ff */
[----:B------:R0:W-:Y:S01]  /*94f60*/  @!P0 STG.E.U8 desc[UR30][R18.64+0xa1], R17 ;  /* 0x0000a11112008986 */ /* 0x0001e2000c10111e */
[----:B------:R-:W-:-:S05]  /*94f70*/  LOP3.LUT P6, RZ, R16, 0x20, RZ, 0xc0, !PT ;  /* 0x0000002010ff7812 */ /* 0x000fca00078cc0ff */
[----:B------:R-:W-:Y:S01]  /*94f80*/  @!P2 IADD3 R217, P0, P1, R217, UR13, R24 ;  /* 0x0000000dd9d9ac10 */ /* 0x000fe2000f91e018 */
[----:B0-----:R-:W-:-:S05]  /*94f90*/  IMAD.U32 R17, RZ, RZ, UR10 ;  /* 0x0000000aff117e24 */ /* 0x001fca000f8e00ff */
[----:B------:R-:W-:Y:S01]  /*94fa0*/  @!P2 IADD3.X R145, R17, UR12, R32, P0, P1 ;  /* 0x0000000c1191ac10 */ /* 0x000fe200087e2420 */
[----:B----4-:R-:W-:-:S05]  /*94fb0*/  FMUL R17, R12, UR27 ;  /* 0x0000001b0c117c20 */ /* 0x010fca0008400000 */
[----:B------:R-:W-:-:S05]  /*94fc0*/  F2FP.SATFINITE.E4M3.F32.PACK_AB_MERGE_C R17, RZ, R17, RZ ;  /* 0x00000011ff11723e */ /* 0x000fca00048070ff */
[----:B------:R0:W-:Y:S01]  /*94fd0*/  @!P6 STG.E.U8 desc[UR30][R210.64+0xa8], R17 ;  /* 0x0000a811d200e986 */ /* 0x0001e2000c10111e */
[----:B------:R-:W-:Y:S01]  /*94fe0*/  ISETP.LT.OR P6, PT, R31, 0x9, !P3 ;  /* 0x000000091f00780c */ /* 0x000fe20005fc1670 */
[----:B0-----:R-:W-:Y:S02]  /*94ff0*/  IMAD.U32 R210, RZ, RZ, UR11 ;  /* 0x0000000bffd27e24 */ /* 0x001fe4000f8e00ff */
[----:B------:R-:W-:-:S10]  /*95000*/  IMAD.U32 R211, RZ, RZ, UR10 ;  /* 0x0000000affd37e24 */ /* 0x000fd4000f8e00ff */
[----:B------:R-:W-:-:S04]  /*95010*/  @!P6 IADD3 R210, P1, P2, R210, UR13, R24 ;  /* 0x0000000dd2d2ec10 */ /* 0x000fc8000fa3e018 */
[----:B------:R-:W-:Y:S02]  /*95020*/  @!P6 IADD3.X R211, R211, UR12, R32, P1, P2 ;  /* 0x0000000cd3d3ec10 */ /* 0x000fe40008fe4420 */
[----:B------:R-:W-:Y:S01]  /*95030*/  ISETP.LT.OR P6, PT, R31, 0xa, !P3 ;  /* 0x0000000a1f00780c */ /* 0x000fe20005fc1670 */
[----:B------:R-:W-:-:S12]  /*95040*/  IMAD.U32 R17, RZ, RZ, UR11 ;  /* 0x0000000bff117e24 */ /* 0x000fd8000f8e00ff */
[----:B------:R-:W-:Y:S01]  /*95050*/  @!P6 IADD3 R142, P1, P2, R17, UR13, R24 ;  /* 0x0000000d118eec10 */ /* 0x000fe2000fa3e018 */
[----:B--2---:R-:W-:Y:S02]  /*95060*/  FMUL R17, R14, UR27 ;  /* 0x0000001b0e117c20 */ /* 0x004fe40008400000 */
[----:B------:R-:W2:Y:S04]  /*95070*/  LDL.LU R14, [R1+0xfe8] ;  /* 0x000fe800010e7983 */ /* 0x000ea80000300800 */
[----:B------:R-:W4:Y:S01]  /*95080*/  LDL.LU R12, [R1+0xfec] ;  /* 0x000fec00010c7983 */ /* 0x000f220000300800 */
[----:B------:R-:W-:Y:S01]  /*95090*/  IMAD.U32 R18, RZ, RZ, UR10 ;  /* 0x0000000aff127e24 */ /* 0x000fe2000f8e00ff */
[----:B------:R-:W-:-:S04]  /*950a0*/  LOP3.LUT R5, R5, 0x7fffffff, RZ, 0xc0, !PT ;  /* 0x7fffffff05057812 */ /* 0x000fc800078ec0ff */
[----:B------:R-:W-:Y:S02]  /*950b0*/  @!P6 IADD3.X R143, R18, UR12, R32, P1, P2 ;  /* 0x0000000c128fec10 */ /* 0x000fe40008fe4420 */
[----:B------:R-:W-:Y:S02]  /*950c0*/  LOP3.LUT P6, RZ, R3, 0x4, RZ, 0xc0, !PT ;  /* 0x0000000403ff7812 */ /* 0x000fe400078cc0ff */
[----:B------:R-:W-:Y:S02]  /*950d0*/  @P4 LOP3.LUT R5, R5, 0x80000000, RZ, 0xfc, !PT ;  /* 0x8000000005054812 */ /* 0x000fe400078efcff */
[----:B------:R-:W-:Y:S02]  /*950e0*/  LOP3.LUT R16, R16, 0xffffffef, RZ, 0xc0, !PT ;  /* 0xffffffef10107812 */ /* 0x000fe400078ec0ff */
[----:B------:R-:W-:Y:S02]  /*950f0*/  LOP3.LUT P5, RZ, R5, 0x4000000, RZ, 0xc0, !PT ;  /* 0x0400000005ff7812 */ /* 0x000fe400078ac0ff */
[----:B------:R-:W-:-:S05]  /*95100*/  F2FP.SATFINITE.E4M3.F32.PACK_AB_MERGE_C R17, RZ, R17, RZ ;  /* 0x00000011ff11723e */ /* 0x000fca00048070ff */
[----:B------:R-:W-:Y:S02]  /*95110*/  @P6 LOP3.LUT R16, R16, 0x10, RZ, 0xfc, !PT ;  /* 0x0000001010106812 */ /* 0x000fe400078efcff */
[----:B------:R-:W-:-:S04]  /*95120*/  ISETP.LT.OR P6, PT, R31, 0x11, !P3 ;  /* 0x000000111f00780c */ /* 0x000fc80005fc1670 */
[----:B------:R0:W-:Y:S02]  /*95130*/  @!P5 STG.E.U8 desc[UR30][R200.64+0xa9], R17 ;  /* 0x0000a911c800d986 */ /* 0x0001e4000c10111e */
[----:B0-----:R-:W-:Y:S02]  /*95140*/  IMAD.U32 R201, RZ, RZ, UR11 ;  /* 0x0000000bffc97e24 */ /* 0x001fe4000f8e00ff */
[----:B------:R-:W-:-:S05]  /*95150*/  IMAD.U32 R17, RZ, RZ, UR10 ;  /* 0x0000000aff117e24 */ /* 0x000fca000f8e00ff */
[----:B------:R-:W-:-:S04]  /*95160*/  @!P6 IADD3 R201, P2, P5, R201, UR13, R24 ;  /* 0x0000000dc9c9ec10 */ /* 0x000fc8000fd5e018 */
[----:B------:R-:W-:Y:S01]  /*95170*/  @!P6 IADD3.X R141, R17, UR12, R32, P2, P5 ;  /* 0x0000000c118dec10 */ /* 0x000fe200097ea420 */
[----:B---3--:R-:W-:Y:S02]  /*95180*/  FMUL R17, R15, UR27 ;  /* 0x0000001b0f117c20 */ /* 0x008fe40008400000 */
[----:B------:R-:W3:Y:S01]  /*95190*/  LDL.LU R15, [R1+0xff0] ;  /* 0x000ff000010f7983 */ /* 0x000ee20000300800 */
[----:B------:R-:W-:-:S13]  /*951a0*/  LOP3.LUT P4, RZ, R0, 0x800, RZ, 0xc0, !PT ;  /* 0x0000080000ff7812 */ /* 0x000fda000788c0ff */
[----:B------:R-:W0:Y:S01]  /*951b0*/  @!P4 LDC.64 R18, c[0x0][0x5c0] ;  /* 0x00017000ff12cb82 */ /* 0x000e220000000a00 */
[----:B------:R-:W-:Y:S02]  /*951c0*/  F2FP.SATFINITE.E4M3.F32.PACK_AB_MERGE_C R17, RZ, R17, RZ ;  /* 0x00000011ff11723e */ /* 0x000fe400048070ff */
[----:B0-----:R-:W-:-:S05]  /*951d0*/  @!P4 IADD3 R18, P1, R221, R18, RZ ;  /* 0x00000012dd12c210 */ /* 0x001fca0007f3e0ff */
[----:B------:R-:W-:-:S05]  /*951e0*/  @!P4 IMAD.X R19, R228, 0x1, R19, P1 ;  /* 0x00000001e413c824 */ /* 0x000fca00008e0613 */
[----:B------:R0:W-:Y:S01]  /*951f0*/  @!P4 STG.E.U8 desc[UR30][R18.64+0xa8], R17 ;  /* 0x0000a8111200c986 */ /* 0x0001e2000c10111e */
[----:B------:R-:W-:Y:S02]  /*95200*/  LOP3.LUT P0, RZ, R0, 0x400, RZ, 0xc0, !PT ;  /* 0x0000040000ff7812 */ /* 0x000fe4000780c0ff */
[----:B------:R-:W-:-:S11]  /*95210*/  ISETP.LT.OR P4, PT, R31, 0x12, !P3 ;  /* 0x000000121f00780c */ /* 0x000fd60005f81670 */
[----:B0-----:R-:W0:Y:S01]  /*95220*/  @!P0 LDC.64 R18, c[0x0][0x5c0] ;  /* 0x00017000ff128b82 */ /* 0x001e220000000a00 */
[----:B------:R-:W-:Y:S01]  /*95230*/  IMAD.U32 R200, RZ, RZ, UR11 ;  /* 0x0000000bffc87e24 */ /* 0x000fe2000f8e00ff */
[----:B------:R-:W-:Y:S01]  /*95240*/  ISETP.LT.OR P6, PT, R31, 0x19, !P3 ;  /* 0x000000191f00780c */ /* 0x000fe20005fc1670 */
[----:B------:R-:W-:-:S03]  /*95250*/  IMAD.U32 R221, RZ, RZ, UR10 ;  /* 0x0000000affdd7e24 */ /* 0x000fc6000f8e00ff */
[----:B------:R-:W-:Y:S01]  /*95260*/  @!P4 IADD3 R200, P1, P2, R200, UR13, R24 ;  /* 0x0000000dc8c8cc10 */ /* 0x000fe2000fa3e018 */
[----:B--2---:R-:W-:Y:S02]  /*95270*/  FMUL R17, R14, UR27 ;  /* 0x0000001b0e117c20 */ /* 0x004fe40008400000 */
[----:B------:R-:W2:Y:S01]  /*95280*/  LDL.LU R14, [R1+0xff4] ;  /* 0x000ff400010e7983 */ /* 0x000ea20000300800 */
[----:B------:R-:W-:Y:S02]  /*95290*/  @!P4 IADD3.X R221, R221, UR12, R32, P1, P2 ;  /* 0x0000000cddddcc10 */ /* 0x000fe40008fe4420 */
[----:B0-----:R-:W-:Y:S01]  /*952a0*/  @!P0 IADD3 R18, P1, R229, R18, RZ ;  /* 0x00000012e5128210 */ /* 0x001fe20007f3e0ff */
[----:B------:R-:W-:-:S04]  /*952b0*/  IMAD.U32 R228, RZ, RZ, UR11 ;  /* 0x0000000bffe47e24 */ /* 0x000fc8000f8e00ff */
[----:B------:R-:W-:Y:S01]  /*952c0*/  @!P0 IMAD.X R19, R230, 0x1, R19, P1 ;  /* 0x00000001e6138824 */ /* 0x000fe200008e0613 */
[----:B------:R-:W-:Y:S01]  /*952d0*/  @!P6 IADD3 R228, P1, P2, R228, UR13, R24 ;  /* 0x0000000de4e4ec10 */ /* 0x000fe2000fa3e018 */
[----:B------:R-:W-:-:S05]  /*952e0*/  IMAD.U32 R230, RZ, RZ, UR10 ;  /* 0x0000000affe67e24 */ /* 0x000fca000f8e00ff */
        /* <DEDUP_REMOVED lines=20> */
[----:B---3--:R-:W-:Y:S02]  /*95430*/  FMUL R17, R15, UR27 ;  /* 0x0000001b0f117c20 */ /* 0x008fe40008400000 */
[----:B------:R-:W3:Y:S04]  /*95440*/  LDL.LU R15, [R1+0xff8] ;  /* 0x000ff800010f7983 */ /* 0x000ee80000300800 */
[----:B------:R-:W4:Y:S01]  /*95450*/  LDL.LU R12, [R1+0xffc] ;  /* 0x000ffc00010c7983 */ /* 0x000f220000300800 */
[----:B------:R-:W-:-:S05]  /*95460*/  IMAD.U32 R18, RZ, RZ, UR10 ;  /* 0x0000000aff127e24 */ /* 0x000fca000f8e00ff */
[----:B------:R-:W-:Y:S02]  /*95470*/  @!P6 IADD3.X R125, R18, UR12, R32, P1, P2 ;  /* 0x0000000c127dec10 */ /* 0x000fe40008fe4420 */
[----:B------:R-:W-:Y:S02]  /*95480*/  LOP3.LUT P6, RZ, R4, 0x10, RZ, 0xc0, !PT ;  /* 0x0000001004ff7812 */ /* 0x000fe400078cc0ff */
[----:B------:R-:W-:Y:S02]  /*95490*/  LOP3.LUT P5, RZ, R0, 0x4000000, RZ, 0xc0, !PT ;  /* 0x0400000000ff7812 */ /* 0x000fe400078ac0ff */
[----:B------:R-:W-:Y:S02]  /*954a0*/  LOP3.LUT R16, R16, 0xfffffff7, RZ, 0xc0, !PT ;  /* 0xfffffff710107812 */ /* 0x000fe400078ec0ff */
[----:B------:R-:W-:-:S07]  /*954b0*/  F2FP.SATFINITE.E4M3.F32.PACK_AB_MERGE_C R17, RZ, R17, RZ ;  /* 0x00000011ff11723e */ /* 0x000fce00048070ff */
[----:B------:R-:W-:Y:S02]  /*954c0*/  @P6 LOP3.LUT R16, R16, 0x8, RZ, 0xfc, !PT ;  /* 0x0000000810106812 */ /* 0x000fe400078efcff */
[----:B------:R-:W-:Y:S01]  /*954d0*/  ISETP.LT.OR P6, PT, R31, 0x29, !P3 ;  /* 0x000000291f00780c */ /* 0x000fe20005fc1670 */
[----:B------:R0:W-:Y:S02]  /*954e0*/  @!P5 STG.E.U8 desc[UR30][R194.64+0xb1], R17 ;  /* 0x0000b111c200d986 */ /* 0x0001e4000c10111e */
[----:B0-----:R-:W-:Y:S02]  /*954f0*/  IMAD.U32 R195, RZ, RZ, UR11 ;  /* 0x0000000bffc37e24 */ /* 0x001fe4000f8e00ff */
[----:B------:R-:W-:-:S08]  /*95500*/  IMAD.U32 R17, RZ, RZ, UR10 ;  /* 0x0000000aff117e24 */ /* 0x000fd0000f8e00ff */
[----:B------:R-:W-:-:S04]  /*95510*/  @!P6 IADD3 R195, P2, P5, R195, UR13, R24 ;  /* 0x0000000dc3c3ec10 */ /* 0x000fc8000fd5e018 */
[----:B------:R-:W-:Y:S02]  /*95520*/  @!P6 IADD3.X R129, R17, UR12, R32, P2, P5 ;  /* 0x0000000c1181ec10 */ /* 0x000fe400097ea420 */
[----:B------:R-:W-:-:S13]  /*95530*/  LOP3.LUT P4, RZ, R0, 0x200, RZ, 0xc0, !PT ;  /* 0x0000020000ff7812 */ /* 0x000fda000788c0ff */
[----:B------:R-:W0:Y:S01]  /*95540*/  @!P4 LDC.64 R18, c[0x0][0x5c0] ;  /* 0x00017000ff12cb82 */ /* 0x000e220000000a00 */
[----:B--2---:R-:W-:Y:S02]  /*95550*/  FMUL R17, R14, UR27 ;  /* 0x0000001b0e117c20 */ /* 0x004fe40008400000 */
[----:B------:R-:W2:Y:S01]  /*95560*/  LDL.LU R14, [R1+0x1000] ;  /* 0x00100000010e7983 */ /* 0x000ea20000300800 */
[----:B------:R-:W-:Y:S02]  /*95570*/  LOP3.LUT P0, RZ, R0, 0x100, RZ, 0xc0, !PT ;  /* 0x0000010000ff7812 */ /* 0x000fe4000780c0ff */
[----:B0-----:R-:W-:Y:S02]  /*95580*/  @!P4 IADD3 R18, P1, R226, R18, RZ ;  /* 0x00000012e212c210 */ /* 0x001fe40007f3e0ff */
[----:B------:R-:W-:-:S03]  /*95590*/  F2FP.SATFINITE.E4M3.F32.PACK_AB_MERGE_C R17, RZ, R17, RZ ;  /* 0x00000011ff11723e */ /* 0x000fc600048070ff */
        /* <DEDUP_REMOVED lines=9> */
[----:B------:R-:W-:Y:S01]  /*95630*/  IMAD.U32 R227, RZ, RZ, UR10 ;  /* 0x0000000affe37e24 */ /* 0x000fe2000f8e00ff */
[----:B0-----:R-:W-:Y:S01]  /*95640*/  @!P0 IADD3 R18, P1, R189, R18, RZ ;  /* 0x00000012bd128210 */ /* 0x001fe20007f3e0ff */
[----:B------:R-:W-:-:S04]  /*95650*/  IMAD.U32 R189, RZ, RZ, UR11 ;  /* 0x0000000bffbd7e24 */ /* 0x000fc8000f8e00ff */
[----:B------:R-:W-:Y:S01]  /*95660*/  @!P0 IMAD.X R19, R193, 0x1, R19, P1 ;  /* 0x00000001c1138824 */ /* 0x000fe200008e0613 */
[----:B------:R-:W-:-:S04]  /*95670*/  @!P6 IADD3 R189, P1, P2, R189, UR13, R24 ;  /* 0x0000000dbdbdec10 */ /* 0x000fc8000fa3e018 */
[----:B------:R-:W-:Y:S02]  /*95680*/  @!P6 IADD3.X R227, R227, UR12, R32, P1, P2 ;  /* 0x0000000ce3e3ec10 */ /* 0x000fe40008fe4420 */
[----:B------:R-:W-:Y:S01]  /*95690*/  ISETP.LT.OR P2, PT, R31, 0x32, !P3 ;  /* 0x000000321f00780c */ /* 0x000fe20005f41670 */
[----:B------:R-:W-:Y:S01]  /*956a0*/  IMAD.U32 R193, RZ, RZ, UR11 ;  /* 0x0000000bffc17e24 */ /* 0x000fe2000f8e00ff */
[----:B------:R-:W-:Y:S01]  /*956b0*/  LOP3.LUT P6, RZ, R16, 0x8, RZ, 0xc0, !PT ;  /* 0x0000000810ff7812 */ /* 0x000fe200078cc0ff */
[----:B---3--:R-:W-:Y:S02]  /*956c0*/  FMUL R17, R15, UR27 ;  /* 0x0000001b0f117c20 */ /* 0x008fe40008400000 */
[----:B------:R-:W3:Y:S03]  /*956d0*/  LDL.LU R15, [R1+0x1004] ;  /* 0x00100400010f7983 */ /* 0x000ee60000300800 */
[----:B------:R-:W-:-:S05]  /*956e0*/  F2FP.SATFINITE.E4M3.F32.PACK_AB_MERGE_C R17, RZ, R17, RZ ;  /* 0x00000011ff11723e */ /* 0x000fca00048070ff */
[----:B------:R0:W-:Y:S01]  /*956f0*/  @!P0 STG.E.U8 desc[UR30][R18.64+0xb1], R17 ;  /* 0x0000b11112008986 */ /* 0x0001e2000c10111e */
        /* <DEDUP_REMOVED lines=17> */
[----:B------:R-:W-:-:S05]  /*95810*/  IMAD.U32 R18, RZ, RZ, UR10 ;  /* 0x0000000aff127e24 */ /* 0x000fca000f8e00ff */
[----:B------:R-:W-:Y:S02]  /*95820*/  @!P6 IADD3.X R105, R18, UR12, R32, P1, P2 ;  /* 0x0000000c1269ec10 */ /* 0x000fe40008fe4420 */
[C---:B------:R-:W-:Y:S02]  /*95830*/  LOP3.LUT P6, RZ, R4.reuse, 0x100, RZ, 0xc0, !PT ;  /* 0x0000010004ff7812 */ /* 0x040fe400078cc0ff */
        /* <DEDUP_REMOVED lines=12> */
[----:B---3--:R-:W-:Y:S02]  /*95900*/  FMUL R17, R15, UR27 ;  /* 0x0000001b0f117c20 */ /* 0x008fe40008400000 */
[----:B------:R-:W3:Y:S01]  /*95910*/  LDL.LU R15, [R1+0x1010] ;  /* 0x00101000010f7983 */ /* 0x000ee20000300800 */
[----:B0-----:R-:W-:Y:S02]  /*95920*/  @!P4 IADD3 R18, P1, R191, R18, RZ ;  /* 0x00000012bf12c210 */ /* 0x001fe40007f3e0ff */
[----:B------:R-:W-:-:S03]  /*95930*/  F2FP.SATFINITE.E4M3.F32.PACK_AB_MERGE_C R17, RZ, R17, RZ ;  /* 0x00000011ff11723e */ /* 0x000fc600048070ff */
        /* <DEDUP_REMOVED lines=8> */
[----:B------:R-:W-:-:S04]  /*959c0*/  @!P4 IADD3 R186, P1, P2, R186, UR13, R24 ;  /* 0x0000000dbabacc10 */ /* 0x000fc8000fa3e018 */
[----:B------:R-:W-:Y:S01]  /*959d0*/  @!P4 IADD3.X R191, R191, UR12, R32, P1, P2 ;  /* 0x0000000cbfbfcc10 */ /* 0x000fe20008fe4420 */
[----:B--2---:R-:W-:Y:S02]  /*959e0*/  FMUL R17, R14, UR27 ;  /* 0x0000001b0e117c20 */ /* 0x004fe40008400000 */
[----:B------:R-:W2:Y:S01]  /*959f0*/  LDL.LU R14, [R1+0x1014] ;  /* 0x00101400010e7983 */ /* 0x000ea20000300800 */
        /* <DEDUP_REMOVED lines=55> */
[----:B------:R-:W-:Y:S01]  /*95d70*/  @!P4 IADD3 R180, P1, P2, R180, UR13, R24 ;  /* 0x0000000db4b4cc10 */ /* 0x000fe2000fa3e018 */
[----:B------:R-:W-:-:S03]  /*95d80*/  IMAD.U32 R225, RZ, RZ, UR11 ;  /* 0x0000000bffe17e24 */ /* 0x000fc6000f8e00ff */
[----:B------:R-:W-:Y:S02]  /*95d90*/  @!P4 IADD3.X R224, R224, UR12, R32, P1, P2 ;  /* 0x0000000ce0e0cc10 */ /* 0x000fe40008fe4420 */
[----:B0-----:R-:W-:-:S05]  /*95da0*/  @!P0 IADD3 R18, P1, R233, R18, RZ ;  /* 0x00000012e9128210 */ /* 0x001fca0007f3e0ff */
[----:B------:R-:W-:Y:S01]  /*95db0*/  @!P0 IMAD.X R19, R234, 0x1, R19, P1 ;  /* 0x00000001ea138824 */ /* 0x000fe200008e0613 */
[----:B------:R-:W-:Y:S01]  /*95dc0*/  @!P6 IADD3 R225, P1, P2, R225, UR13, R24 ;  /* 0x0000000de1e1ec10 */ /* 0x000fe2000fa3e018 */
[----:B------:R-:W-:-:S05]  /*95dd0*/  IMAD.U32 R234, RZ, RZ, UR10 ;  /* 0x0000000affea7e24 */ /* 0x000fca000f8e00ff */
        /* <DEDUP_REMOVED lines=23> */
[----:B------:R-:W2:Y:S01]  /*95f50*/  LDL.LU R14, [R1+0x1028] ;  /* 0x00102800010e7983 */ /* 0x000ea20000300800 */
[----:B------:R-:W-:Y:S01]  /*95f60*/  IMAD.U32 R18, RZ, RZ, UR10 ;  /* 0x0000000aff127e24 */ /* 0x000fe2000f8e00ff */
[----:B------:R-:W-:Y:S02]  /*95f70*/  LOP3.LUT P4, RZ, R0, 0x4, RZ, 0xc0, !PT ;  /* 0x0000000400ff7812 */ /* 0x000fe4000788c0ff */
[----:B------:R-:W4:Y:S02]  /*95f80*/  LDL.LU R12, [R1+0x102c] ;  /* 0x00102c00010c7983 */ /* 0x000f240000300800 */
[----:B------:R-:W-:Y:S02]  /*95f90*/  @!P6 IADD3.X R57, R18, UR12, R32, P1, P2 ;  /* 0x0000000c1239ec10 */ /* 0x000fe40008fe4420 */
[----:B------:R-:W-:-:S02]  /*95fa0*/  LOP3.LUT P6, RZ, R4, 0x100000, RZ, 0xc0, !PT ;  /* 0x0010000004ff7812 */ /* 0x000fc400078cc0ff */
[----:B------:R-:W-:Y:S02]  /*95fb0*/  LOP3.LUT P5, RZ, R4, 0x20000, RZ, 0xc0, !PT ;  /* 0x0002000004ff7812 */ /* 0x000fe400078ac0ff */
[----:B------:R-:W-:-:S03]  /*95fc0*/  LOP3.LUT R16, R16, 0xfffffffe, RZ, 0xc0, !PT ;  /* 0xfffffffe10107812 */ /* 0x000fc600078ec0ff */
[----:B------:R-:W0:Y:S01]  /*95fd0*/  @!P4 LDC.64 R18, c[0x0][0x5c0] ;  /* 0x00017000ff12cb82 */ /* 0x000e220000000a00 */
[----:B------:R-:W-:-:S05]  /*95fe0*/  F2FP.SATFINITE.E4M3.F32.PACK_AB_MERGE_C R17, RZ, R17, RZ ;  /* 0x00000011ff11723e */ /* 0x000fca00048070ff */
[----:B------:R-:W-:Y:S02]  /*95ff0*/  @P6 LOP3.LUT R16, R16, 0x1, RZ, 0xfc, !PT ;  /* 0x0000000110106812 */ /* 0x000fe400078efcff */
[----:B------:R-:W-:Y:S01]  /*96000*/  ISETP.LT.OR P6, PT, R31, 0x71, !P3 ;  /* 0x000000711f00780c */ /* 0x000fe20005fc1670 */
[----:B------:R1:W-:Y:S02]  /*96010*/  @!P5 STG.E.U8 desc[UR30][R178.64+0xc9], R17 ;  /* 0x0000c911b200d986 */ /* 0x0003e4000c10111e */
[----:B-1----:R-:W-:Y:S02]  /*96020*/  IMAD.U32 R179, RZ, RZ, UR11 ;  /* 0x0000000bffb37e24 */ /* 0x002fe4000f8e00ff */
[----:B------:R-:W-:-:S08]  /*96030*/  IMAD.U32 R17, RZ, RZ, UR10 ;  /* 0x0000000aff117e24 */ /* 0x000fd0000f8e00ff */
[----:B------:R-:W-:-:S04]  /*96040*/  @!P6 IADD3 R179, P2, P5, R179, UR13, R24 ;  /* 0x0000000db3b3ec10 */ /* 0x000fc8000fd5e018 */
[----:B------:R-:W-:Y:S02]  /*96050*/  @!P6 IADD3.X R55, R17, UR12, R32, P2, P5 ;  /* 0x0000000c1137ec10 */ /* 0x000fe400097ea420 */
[----:B------:R-:W-:Y:S02]  /*96060*/  LOP3.LUT P0, RZ, R0, 0x2, RZ, 0xc0, !PT ;  /* 0x0000000200ff7812 */ /* 0x000fe4000780c0ff */
[----:B0-----:R-:W-:-:S05]  /*96070*/  @!P4 IADD3 R18, P1, R218, R18, RZ ;  /* 0x00000012da12c210 */ /* 0x001fca0007f3e0ff */
[----:B------:R-:W-:Y:S02]  /*96080*/  @!P4 IMAD.X R19, R219, 0x1, R19, P1 ;  /* 0x00000001db13c824 */ /* 0x000fe400008e0613 */
[----:B------:R-:W-:Y:S02]  /*96090*/  IMAD.U32 R178, RZ, RZ, UR11 ;  /* 0x0000000bffb27e24 */ /* 0x000fe4000f8e00ff */
[----:B---3--:R-:W-:Y:S02]  /*960a0*/  FMUL R17, R15, UR27 ;  /* 0x0000001b0f117c20 */ /* 0x008fe40008400000 */
[----:B------:R-:W3:Y:S03]  /*960b0*/  LDL.LU R15, [R1+0x1030] ;  /* 0x00103000010f7983 */ /* 0x000ee60000300800 */
[----:B------:R-:W-:-:S05]  /*960c0*/  F2FP.SATFINITE.E4M3.F32.PACK_AB_MERGE_C R17, RZ, R17, RZ ;  /* 0x00000011ff11723e */ /* 0x000fca00048070ff */
[----:B------:R0:W-:Y:S01]  /*960d0*/  @!P4 STG.E.U8 desc[UR30][R18.64+0xc8], R17 ;  /* 0x0000c8111200c986 */ /* 0x0001e2000c10111e */
[C---:B------:R-:W-:Y:S01]  /*960e0*/  ISETP.LT.OR P4, PT, R31.reuse, 0x72, !P3 ;  /* 0x000000721f00780c */ /* 0x040fe20005f81670 */
[----:B0-----:R-:W0:Y:S01]  /*960f0*/  @!P0 LDC.64 R18, c[0x0][0x5c0] ;  /* 0x00017000ff128b82 */ /* 0x001e220000000a00 */
[----:B------:R-:W-:Y:S01]  /*96100*/  ISETP.LT.OR P6, PT, R31, 0x79, !P3 ;  /* 0x000000791f00780c */ /* 0x000fe20005fc1670 */
[----:B------:R-:W-:-:S10]  /*96110*/  IMAD.U32 R218, RZ, RZ, UR10 ;  /* 0x0000000affda7e24 */ /* 0x000fd4000f8e00ff */
        /* <DEDUP_REMOVED lines=8> */
[----:B------:R-:W-:Y:S01]  /*961a0*/  LOP3.LUT P6, RZ, R16, 0x1, RZ, 0xc0, !PT ;  /* 0x0000000110ff7812 */ /* 0x000fe200078cc0ff */
[----:B--2---:R-:W-:Y:S02]  /*961b0*/  FMUL R16, R14, UR27 ;  /* 0x0000001b0e107c20 */ /* 0x004fe40008400000 */
[----:B------:R-:W2:Y:S01]  /*961c0*/  LDL.LU R14, [R1+0x1034] ;  /* 0x00103400010e7983 */ /* 0x000ea20000300800 */
[----:B------:R-:W-:Y:S02]  /*961d0*/  ISETP.LT.OR P2, PT, R31, 0x7a, !P3 ;  /* 0x0000007a1f00780c */ /* 0x000fe40005f41670 */
[----:B------:R-:W-:-:S05]  /*961e0*/  F2FP.SATFINITE.E4M3.F32.PACK_AB_MERGE_C R16, RZ, R16, RZ ;  /* 0x00000010ff10723e */ /* 0x000fca00048070ff */
[----:B------:R0:W-:Y:S01]  /*961f0*/  @!P0 STG.E.U8 desc[UR30][R18.64+0xc9], R16 ;  /* 0x0000c91012008986 */ /* 0x0001e2000c10111e */
[----:B------:R-:W-:Y:S02]  /*96200*/  IMAD.U32 R206, RZ, RZ, UR10 ;  /* 0x0000000affce7e24 */ /* 0x000fe4000f8e00ff */
[----:B0-----:R-:W-:Y:S02]  /*96210*/  IMAD.U32 R19, RZ, RZ, UR11 ;  /* 0x0000000bff137e24 */ /* 0x001fe4000f8e00ff */
[----:B----4-:R-:W-:-:S03]  /*96220*/  FMUL R16, R12, UR27 ;  /* 0x0000001b0c107c20 */ /* 0x010fc60008400000 */
[----:B------:R-:W-:-:S04]  /*96230*/  @!P2 IADD3 R19, P0, P1, R19, UR13, R24 ;  /* 0x0000000d1313ac10 */ /* 0x000fc8000f91e018 */
[----:B------:R-:W-:Y:S02]  /*96240*/  @!P2 IADD3.X R206, R206, UR12, R32, P0, P1 ;  /* 0x0000000cceceac10 */ /* 0x000fe400087e2420 */
[----:B------:R-:W-:Y:S02]  /*96250*/  ISETP.LT.OR P2, PT, R31, 0x81, !P3 ;  /* 0x000000811f00780c */ /* 0x000fe40005f41670 */
[----:B------:R-:W-:-:S05]  /*96260*/  F2FP.SATFINITE.E4M3.F32.PACK_AB_MERGE_C R16, RZ, R16, RZ ;  /* 0x00000010ff10723e */ /* 0x000fca00048070ff */
[----:B------:R0:W-:Y:S02]  /*96270*/  @!P6 STG.E.U8 desc[UR30][R176.64+0xd0], R16 ;  /* 0x0000d010b000e986 */ /* 0x0001e4000c10111e */
[----:B0-----:R-:W-:Y:S02]  /*96280*/  IMAD.U32 R176, RZ, RZ, UR11 ;  /* 0x0000000bffb07e24 */ /* 0x001fe4000f8e00ff */
[----:B------:R-:W-:-:S03]  /*96290*/  IMAD.U32 R177, RZ, RZ, UR10 ;  /* 0x0000000affb17e24 */ /* 0x000fc6000f8e00ff */
[----:B------:R-:W-:-:S04]  /*962a0*/  @!P2 IADD3 R176, P0, P1, R176, UR13, R24 ;  /* 0x0000000db0b0ac10 */ /* 0x000fc8000f91e018 */
[----:B------:R-:W-:Y:S02]  /*962b0*/  @!P2 IADD3.X R177, R177, UR12, R32, P0, P1 ;  /* 0x0000000cb1b1ac10 */ /* 0x000fe400087e2420 */
[----:B------:R-:W-:Y:S01]  /*962c0*/  ISETP.LT.OR P2, PT, R31, 0x82, !P3 ;  /* 0x000000821f00780c */ /* 0x000fe20005f41670 */
[----:B------:R-:W-:-:S12]  /*962d0*/  IMAD.U32 R16, RZ, RZ, UR11 ;  /* 0x0000000bff107e24 */ /* 0x000fd8000f8e00ff */
[----:B------:R-:W-:Y:S01]  /*962e0*/  @!P2 IADD3 R22, P0, P1, R16, UR13, R24 ;  /* 0x0000000d1016ac10 */ /* 0x000fe2000f91e018 */
[----:B---3--:R-:W-:Y:S02]  /*962f0*/  FMUL R16, R15, UR27 ;  /* 0x0000001b0f107c20 */ /* 0x008fe40008400000 */
[----:B------:R-:W3:Y:S01]  /*96300*/  LDL.LU R15, [R1+0x1038] ;  /* 0x00103800010f7983 */ /* 0x000ee20000300800 */
[----:B------:R-:W-:-:S03]  /*96310*/  LOP3.LUT P4, RZ, R4, 0x400000, RZ, 0xc0, !PT ;  /* 0x0040000004ff7812 */ /* 0x000fc6000788c0ff */
[----:B------:R-:W4:Y:S01]  /*96320*/  LDL.LU R12, [R1+0x103c] ;  /* 0x00103c00010c7983 */ /* 0x000f220000300800 */
[----:B------:R-:W-:Y:S01]  /*96330*/  F2FP.SATFINITE.E4M3.F32.PACK_AB_MERGE_C R16, RZ, R16, RZ ;  /* 0x00000010ff10723e */ /* 0x000fe200048070ff */
[----:B------:R-:W-:-:S08]  /*96340*/  IMAD.U32 R17, RZ, RZ, UR10 ;  /* 0x0000000aff117e24 */ /* 0x000fd0000f8e00ff */
[----:B------:R0:W-:Y:S01]  /*96350*/  @!P4 STG.E.U8 desc[UR30][R172.64+0xd1], R16 ;  /* 0x0000d110ac00c986 */ /* 0x0001e2000c10111e */
[----:B------:R-:W-:Y:S01]  /*96360*/  ISETP.LT.OR P4, PT, R31, 0x89, !P3 ;  /* 0x000000891f00780c */ /* 0x000fe20005f81670 */
[----:B------:R-:W-:Y:S01]  /*96370*/  IMAD.U32 R18, RZ, RZ, UR10 ;  /* 0x0000000aff127e24 */ /* 0x000fe2000f8e00ff */
[----:B------:R-:W-:Y:S01]  /*96380*/  @!P2 IADD3.X R23, R17, UR12, R32, P0, P1 ;  /* 0x0000000c1117ac10 */ /* 0x000fe200087e2420 */
[----:B0-----:R-:W-:-:S10]  /*96390*/  IMAD.U32 R173, RZ, RZ, UR11 ;  /* 0x0000000bffad7e24 */ /* 0x001fd4000f8e00ff */
        /* <DEDUP_REMOVED lines=17> */
[----:B------:R-:W-:Y:S02]  /*964b0*/  @!P5 IADD3.X R207, R207, UR12, R32, P0, P2 ;  /* 0x0000000ccfcfdc10 */ /* 0x000fe400087e4420 */
[----:B0-----:R-:W-:Y:S01]  /*964c0*/  @!P4 IADD3 R16, P2, R209, R16, RZ ;  /* 0x00000010d110c210 */ /* 0x001fe20007f5e0ff */
[----:B------:R-:W-:-:S04]  /*964d0*/  IMAD.U32 R209, RZ, RZ, UR11 ;  /* 0x0000000bffd17e24 */ /* 0x000fc8000f8e00ff */
        /* <DEDUP_REMOVED lines=14> */
[----:B----4-:R-:W-:Y:S01]  /*965c0*/  FMUL R16, R12, UR27 ;  /* 0x0000001b0c107c20 */ /* 0x010fe20008400000 */
[----:B------:R-:W-:-:S04]  /*965d0*/  ISETP.LT.OR P2, PT, R31, 0x99, !P3 ;  /* 0x000000991f00780c */ /* 0x000fc80005f41670 */
        /* <DEDUP_REMOVED lines=12> */
[----:B------:R-:W-:Y:S01]  /*966a0*/  LOP3.LUT P0, RZ, R4, 0x8000000, RZ, 0xc0, !PT ;  /* 0x0800000004ff7812 */ /* 0x000fe2000780c0ff */
[----:B------:R-:W-:Y:S01]  /*966b0*/  IMAD.U32 R17, RZ, RZ, UR10 ;  /* 0x0000000aff117e24 */ /* 0x000fe2000f8e00ff */
[----:B------:R-:W-:-:S04]  /*966c0*/  LOP3.LUT P5, RZ, R2, 0x20000000, RZ, 0xc0, !PT ;  /* 0x2000000002ff7812 */ /* 0x000fc800078ac0ff */
[----:B------:R-:W-:Y:S02]  /*966d0*/  @!P2 IADD3.X R47, R17, UR12, R32, P1, P4 ;  /* 0x0000000c112fac10 */ /* 0x000fe40008fe8420 */
[----:B------:R-:W-:Y:S02]  /*966e0*/  LOP3.LUT P2, RZ, R9, 0x1, RZ, 0xc0, !PT ;  /* 0x0000000109ff7812 */ /* 0x000fe4000784c0ff */
[----:B------:R-:W-:Y:S02]  /*966f0*/  F2FP.SATFINITE.E4M3.F32.PACK_AB_MERGE_C R16, RZ, R16, RZ ;  /* 0x00000010ff10723e */ /* 0x000fe400048070ff */
[----:B------:R-:W-:-:S03]  /*96700*/  LOP3.LUT P6, RZ, R2, 0x40000000, RZ, 0xc0, !PT ;  /* 0x4000000002ff7812 */ /* 0x000fc600078cc0ff */
[----:B------:R0:W-:Y:S01]  /*96710*/  @!P0 STG.E.U8 desc[UR30][R170.64+0xd9], R16 ;  /* 0x0000d910aa008986 */ /* 0x0001e2000c10111e */
[----:B------:R-:W-:-:S05]  /*96720*/  LOP3.LUT R2, R2, 0xefffffff, RZ, 0xc0, !PT ;  /* 0xefffffff02027812 */ /* 0x000fca00078ec0ff */
[----:B------:R-:W-:Y:S01]  /*96730*/  @P2 LOP3.LUT R2, R2, 0x10000000, RZ, 0xfc, !PT ;  /* 0x1000000002022812 */ /* 0x000fe200078efcff */
[----:B0-----:R-:W0:Y:S01]  /*96740*/  @!P5 LDC.64 R16, c[0x0][0x5c0] ;  /* 0x00017000ff10db82 */ /* 0x001e220000000a00 */
[----:B------:R-:W-:Y:S01]  /*96750*/  ISETP.LT.OR P2, PT, R31, 0xa1, !P3 ;  /* 0x000000a11f00780c */ /* 0x000fe20005f41670 */
[----:B------:R-:W-:Y:S02]  /*96760*/  IMAD.U32 R171, RZ, RZ, UR11 ;  /* 0x0000000bffab7e24 */ /* 0x000fe4000f8e00ff */
[----:B------:R-:W-:-:S10]  /*96770*/  IMAD.U32 R18, RZ, RZ, UR10 ;  /* 0x0000000aff127e24 */ /* 0x000fd4000f8e00ff */
[----:B------:R-:W-:-:S04]  /*96780*/  @!P2 IADD3 R171, P1, P4, R171, UR13, R24 ;  /* 0x0000000dababac10 */ /* 0x000fc8000fc3e018 */
[----:B------:R-:W-:Y:S02]  /*96790*/  @!P2 IADD3.X R53, R18, UR12, R32, P1, P4 ;  /* 0x0000000c1235ac10 */ /* 0x000fe40008fe8420 */
[----:B0-----:R-:W-:-:S05]  /*967a0*/  @!P5 IADD3 R16, P0, R222, R16, RZ ;  /* 0x00000010de10d210 */ /* 0x001fca0007f1e0ff */
[----:B------:R-:W-:Y:S01]  /*967b0*/  @!P5 IMAD.X R17, R223, 0x1, R17, P0 ;  /* 0x00000001df11d824 */ /* 0x000fe200000e0611 */
[----:B------:R-:W-:Y:S01]  /*967c0*/  ISETP.LT.OR P0, PT, R31, 0xa2, !P3 ;  /* 0x000000a21f00780c */ /* 0x000fe20005f01670 */
[----:B------:R-:W-:Y:S02]  /*967d0*/  IMAD.U32 R170, RZ, RZ, UR11 ;  /* 0x0000000bffaa7e24 */ /* 0x000fe4000f8e00ff */
[----:B---3--:R-:W-:Y:S02]  /*967e0*/  FMUL R18, R15, UR27 ;  /* 0x0000001b0f127c20 */ /* 0x008fe40008400000 */
[----:B------:R-:W3:Y:S03]  /*967f0*/  LDL.LU R15, [R1+0x1050] ;  /* 0x00105000010f7983 */ /* 0x000ee60000300800 */
[----:B------:R-:W-:-:S05]  /*96800*/  F2FP.SATFINITE.E4M3.F32.PACK_AB_MERGE_C R18, RZ, R18, RZ ;  /* 0x00000012ff12723e */ /* 0x000fca00048070ff */
[----:B------:R0:W-:Y:S02]  /*96810*/  @!P5 STG.E.U8 desc[UR30][R16.64+0xd8], R18 ;  /* 0x0000d8121000d986 */ /* 0x0001e4000c10111e */
[----:B0-----:R-:W0:Y:S01]  /*96820*/  @!P6 LDC.64 R16, c[0x0][0x5c0] ;  /* 0x00017000ff10eb82 */ /* 0x001e220000000a00 */
[----:B------:R-:W-:Y:S01]  /*96830*/  ISETP.LT.OR P2, PT, R31, 0xa9, !P3 ;  /* 0x000000a91f00780c */ /* 0x000fe20005f41670 */
[----:B------:R-:W-:Y:S01]  /*96840*/  IMAD.U32 R222, RZ, RZ, UR10 ;  /* 0x0000000affde7e24 */ /* 0x000fe2000f8e00ff */
[----:B------:R-:W-:Y:S01]  /*96850*/  @!P0 IADD3 R170, P5, P4, R170, UR13, R24 ;  /* 0x0000000daaaa8c10 */ /* 0x000fe2000fcbe018 */
[----:B------:R-:W-:-:S03]  /*96860*/  IMAD.U32 R223, RZ, RZ, UR11 ;  /* 0x0000000bffdf7e24 */ /* 0x000fc6000f8e00ff */
[----:B------:R-:W-:Y:S01]  /*96870*/  @!P0 IADD3.X R222, R222, UR12, R32, P5, P4 ;  /* 0x0000000cdede8c10 */ /* 0x000fe2000afe8420 */
[----:B------:R-:W-:Y:S01]  /*96880*/  IMAD.U32 R18, RZ, RZ, UR10 ;  /* 0x0000000aff127e24 */ /* 0x000fe2000f8e00ff */
[----:B0-----:R-:W-:-:S05]  /*96890*/  @!P6 IADD3 R16, P4, R237, R16, RZ ;  /* 0x00000010ed10e210 */ /* 0x001fca0007f9e0ff */
[----:B------:R-:W-:Y:S01]  /*968a0*/  @!P6 IMAD.X R17, R11, 0x1, R17, P4 ;  /* 0x000000010b11e824 */ /* 0x000fe200020e0611 */
[----:B------:R-:W-:-:S04]  /*968b0*/  @!P2 IADD3 R223, P5, P4, R223, UR13, R24 ;  /* 0x0000000ddfdfac10 */ /* 0x000fc8000fcbe018 */
[----:B------:R-:W-:Y:S01]  /*968c0*/  @!P2 IADD3.X R65, R18, UR12, R32, P5, P4 ;  /* 0x0000000c1241ac10 */ /* 0x000fe2000afe8420 */
[----:B------:R-:W-:Y:S02]  /*968d0*/  IMAD.U32 R237, RZ, RZ, UR11 ;  /* 0x0000000bffed7e24 */ /* 0x000fe4000f8e00ff */
[----:B--2---:R-:W-:Y:S02]  /*968e0*/  FMUL R18, R14, UR27 ;  /* 0x0000001b0e127c20 */ /* 0x004fe40008400000 */
[----:B------:R-:W2:Y:S03]  /*968f0*/  LDL.LU R14, [R1+0x1054] ;  /* 0x00105400010e7983 */ /* 0x000ea60000300800 */
[----:B------:R-:W-:-:S05]  /*96900*/  F2FP.SATFINITE.E4M3.F32.PACK_AB_MERGE_C R18, RZ, R18, RZ ;  /* 0x00000012ff12723e */ /* 0x000fca00048070ff */
[----:B------:R0:W-:Y:S01]  /*96910*/  @!P6 STG.E.U8 desc[UR30][R16.64+0xd9], R18 ;  /* 0x0000d9121000e986 */ /* 0x0001e2000c10111e */
[----:B------:R-:W-:Y:S01]  /*96920*/  ISETP.LT.OR P6, PT, R31, 0xaa, !P3 ;  /* 0x000000aa1f00780c */ /* 0x000fe20005fc1670 */
[----:B0-----:R-:W-:-:S12]  /*96930*/  IMAD.U32 R16, RZ, RZ, UR10 ;  /* 0x0000000aff107e24 */ /* 0x001fd8000f8e00ff */
[----:B------:R-:W-:-:S04]  /*96940*/  @!P6 IADD3 R237, P5, P4, R237, UR13, R24 ;  /* 0x0000000dededec10 */ /* 0x000fc8000fcbe018 */
[----:B------:R-:W-:Y:S01]  /*96950*/  @!P6 IADD3.X R63, R16, UR12, R32, P5, P4 ;  /* 0x0000000c103fec10 */ /* 0x000fe2000afe8420 */
[----:B----4-:R-:W-:Y:S02]  /*96960*/  FMUL R16, R12, UR27 ;  /* 0x0000001b0c107c20 */ /* 0x010fe40008400000 */
[----:B------:R-:W4:Y:S01]  /*96970*/  LDL.LU R12, [R1+0x1058] ;  /* 0x00105800010c7983 */ /* 0x000f220000300800 */
[----:B------:R-:W-:Y:S02]  /*96980*/  LOP3.LUT P2, RZ, R2, 0x10000000, RZ, 0xc0, !PT ;  /* 0x1000000002ff7812 */ /* 0x000fe4000784c0ff */
[----:B------:R-:W-:-:S11]  /*96990*/  F2FP.SATFINITE.E4M3.F32.PACK_AB_MERGE_C R16, RZ, R16, RZ ;  /* 0x00000010ff10723e */ /* 0x000fd600048070ff */
[----:B------:R0:W-:Y:S01]  /*969a0*/  @!P2 STG.E.U8 desc[UR30][R168.64+0xe0], R16 ;  /* 0x0000e010a800a986 */ /* 0x0001e2000c10111e */
[----:B------:R-:W-:Y:S01]  /*969b0*/  ISETP.LT.OR P2, PT, R31, 0xb1, !P3 ;  /* 0x000000b11f00780c */ /* 0x000fe20005f41670 */
[----:B0-----:R-:W-:Y:S02]  /*969c0*/  IMAD.U32 R168, RZ, RZ, UR11 ;  /* 0x0000000bffa87e24 */ /* 0x001fe4000f8e00ff */
[----:B------:R-:W-:-:S10]  /*969d0*/  IMAD.U32 R169, RZ, RZ, UR10 ;  /* 0x0000000affa97e24 */ /* 0x000fd4000f8e00ff */
[----:B------:R-:W-:-:S04]  /*969e0*/  @!P2 IADD3 R168, P5, P4, R168, UR13, R24 ;  /* 0x0000000da8a8ac10 */ /* 0x000fc8000fcbe018 */
[----:B------:R-:W-:Y:S02]  /*969f0*/  @!P2 IADD3.X R169, R169, UR12, R32, P5, P4 ;  /* 0x0000000ca9a9ac10 */ /* 0x000fe4000afe8420 */
[----:B------:R-:W-:Y:S01]  /*96a00*/  ISETP.LT.OR P2, PT, R31, 0xb2, !P3 ;  /* 0x000000b21f00780c */ /* 0x000fe20005f41670 */
[----:B------:R-:W-:Y:S01]  /*96a10*/  IMAD.U32 R16, RZ, RZ, UR11 ;  /* 0x0000000bff107e24 */ /* 0x000fe2000f8e00ff */
[----:B------:R-:W-:Y:S02]  /*96a20*/  LOP3.LUT P0, RZ, R9, 0x2, RZ, 0xc0, !PT ;  /* 0x0000000209ff7812 */ /* 0x000fe4000780c0ff */
[----:B------:R-:W-:Y:S01]  /*96a30*/  LOP3.LUT P1, RZ, R0, 0x40, RZ, 0xc0, !PT ;  /* 0x0000004000ff7812 */ /* 0x000fe2000782c0ff */
[----:B------:R-:W-:-:S08]  /*96a40*/  IMAD.U32 R17, RZ, RZ, UR10 ;  /* 0x0000000aff117e24 */ /* 0x000fd0000f8e00ff */
[----:B------:R-:W-:Y:S01]  /*96a50*/  @!P2 IADD3 R60, P5, P4, R16, UR13, R24 ;  /* 0x0000000d103cac10 */ /* 0x000fe2000fcbe018 */
[----:B---3--:R-:W-:-:S03]  /*96a60*/  FMUL R16, R15, UR27 ;  /* 0x0000001b0f107c20 */ /* 0x008fc60008400000 */
[----:B------:R-:W-:Y:S01]  /*96a70*/  @!P2 IADD3.X R61, R17, UR12, R32, P5, P4 ;  /* 0x0000000c113dac10 */ /* 0x000fe2000afe8420 */
[----:B------:R-:W3:Y:S01]  /*96a80*/  LDL.LU R15, [R1+0x105c] ;  /* 0x00105c00010f7983 */ /* 0x000ee20000300800 */
[----:B------:R-:W-:-:S05]  /*96a90*/  F2FP.SATFINITE.E4M3.F32.PACK_AB_MERGE_C R16, RZ, R16, RZ ;  /* 0x00000010ff10723e */ /* 0x000fca00048070ff */
[----:B------:R0:W-:Y:S02]  /*96aa0*/  @!P0 STG.E.U8 desc[UR30][R164.64+0xe1], R16 ;  /* 0x0000e110a4008986 */ /* 0x0001e4000c10111e */
[----:B0-----:R-:W0:Y:S01]  /*96ab0*/  @!P1 LDC.64 R16, c[0x0][0x5c0] ;  /* 0x00017000ff109b82 */ /* 0x001e220000000a00 */
[----:B------:R-:W-:Y:S01]  /*96ac0*/  ISETP.LT.OR P2, PT, R31, 0xb9, !P3 ;  /* 0x000000b91f00780c */ /* 0x000fe20005f41670 */
[----:B------:R-:W-:Y:S02]  /*96ad0*/  IMAD.U32 R165, RZ, RZ, UR11 ;  /* 0x0000000bffa57e24 */ /* 0x000fe4000f8e00ff */
[----:B------:R-:W-:Y:S01]  /*96ae0*/  IMAD.U32 R18, RZ, RZ, UR10 ;  /* 0x0000000aff127e24 */ /* 0x000fe2000f8e00ff */
[----:B------:R-:W-:-:S09]  /*96af0*/  LOP3.LUT P0, RZ, R9, 0x40, RZ, 0xc0, !PT ;  /* 0x0000004009ff7812 */ /* 0x000fd2000780c0ff */
[----:B------:R-:W-:Y:S02]  /*96b00*/  @!P2 IADD3 R165, P5, P4, R165, UR13, R24 ;  /* 0x0000000da5a5ac10 */ /* 0x000fe4000fcbe018 */
[----:B0-----:R-:W-:Y:S02]  /*96b10*/  @!P1 IADD3 R16, P6, R214, R16, RZ ;  /* 0x00000010d6109210 */ /* 0x001fe40007fde0ff */
[----:B------:R-:W-:-:S03]  /*96b20*/  @!P2 IADD3.X R81, R18, UR12, R32, P5, P4 ;  /* 0x0000000c1251ac10 */ /* 0x000fc6000afe8420 */
[----:B------:R-:W-:Y:S01]  /*96b30*/  @!P1 IMAD.X R17, R10, 0x1, R17, P6 ;  /* 0x000000010a119824 */ /* 0x000fe200030e0611 */
[----:B------:R-:W-:Y:S02]  /*96b40*/  LOP3.LUT P6, RZ, R0, 0x10000000, RZ, 0xc0, !PT ;  /* 0x1000000000ff7812 */ /* 0x000fe400078cc0ff */
[----:B------:R-:W-:-:S04]  /*96b50*/  LOP3.LUT R2, R2, 0xf7ffffff, RZ, 0xc0, !PT ;  /* 0xf7ffffff02027812 */ /* 0x000fc800078ec0ff */
[----:B------:R-:W-:Y:S02]  /*96b60*/  @P0 LOP3.LUT R2, R2, 0x8000000, RZ, 0xfc, !PT ;  /* 0x0800000002020812 */ /* 0x000fe400078efcff */
[----:B------:R-:W-:Y:S01]  /*96b70*/  ISETP.LT.OR P0, PT, R31, 0xba, !P3 ;  /* 0x000000ba1f00780c */ /* 0x000fe20005f01670 */
[----:B------:R-:W-:Y:S02]  /*96b80*/  IMAD.U32 R164, RZ, RZ, UR11 ;  /* 0x0000000bffa47e24 */ /* 0x000fe4000f8e00ff */
[----:B------:R-:W-:-:S10]  /*96b90*/  IMAD.U32 R214, RZ, RZ, UR10 ;  /* 0x0000000affd67e24 */ /* 0x000fd4000f8e00ff */
[----:B------:R-:W-:-:S04]  /*96ba0*/  @!P0 IADD3 R164, P5, P4, R164, UR13, R24 ;  /* 0x0000000da4a48c10 */ /* 0x000fc8000fcbe018 */
[----:B------:R-:W-:Y:S02]  /*96bb0*/  @!P0 IADD3.X R214, R214, UR12, R32, P5, P4 ;  /* 0x0000000cd6d68c10 */ /* 0x000fe4000afe8420 */
[----:B------:R-:W-:Y:S01]  /*96bc0*/  ISETP.LT.OR P0, PT, R31, 0xc1, !P3 ;  /* 0x000000c11f00780c */ /* 0x000fe20005f01670 */
[----:B--2---:R-:W-:Y:S02]  /*96bd0*/  FMUL R18, R14, UR27 ;  /* 0x0000001b0e127c20 */ /* 0x004fe40008400000 */
[----:B------:R-:W2:Y:S03]  /*96be0*/  LDL.LU R14, [R1+0x1060] ;  /* 0x00106000010e7983 */ /* 0x000ea60000300800 */
[----:B------:R-:W-:-:S05]  /*96bf0*/  F2FP.SATFINITE.E4M3.F32.PACK_AB_MERGE_C R18, RZ, R18, RZ ;  /* 0x00000012ff12723e */ /* 0x000fca00048070ff */
[----:B------:R0:W-:Y:S02]  /*96c00*/  @!P1 STG.E.U8 desc[UR30][R16.64+0xe0], R18 ;  /* 0x0000e01210009986 */ /* 0x0001e4000c10111e */
[----:B0-----:R-:W0:Y:S01]  /*96c10*/  @!P6 LDC.64 R16, c[0x0][0x5c0] ;  /* 0x00017000ff10eb82 */ /* 0x001e220000000a00 */
[----:B------:R-:W-:Y:S01]  /*96c20*/  IMAD.U32 R18, RZ, RZ, UR10 ;  /* 0x0000000aff127e24 */ /* 0x000fe2000f8e00ff */
[----:B0-----:R-:W-:Y:S01]  /*96c30*/  @!P6 IADD3 R16, P4, R208, R16, RZ ;  /* 0x00000010d010e210 */ /* 0x001fe20007f9e0ff */
[----:B------:R-:W-:-:S04]  /*96c40*/  IMAD.U32 R208, RZ, RZ, UR11 ;  /* 0x0000000bffd07e24 */ /* 0x000fc8000f8e00ff */
[----:B------:R-:W-:Y:S01]  /*96c50*/  @!P6 IMAD.X R17, R215, 0x1, R17, P4 ;  /* 0x00000001d711e824 */ /* 0x000fe200020e0611 */
[----:B------:R-:W-:-:S04]  /*96c60*/  @!P0 IADD3 R208, P5, P4, R208, UR13, R24 ;  /* 0x0000000dd0d08c10 */ /* 0x000fc8000fcbe018 */
[----:B------:R-:W-:Y:S01]  /*96c70*/  @!P0 IADD3.X R85, R18, UR12, R32, P5, P4 ;  /* 0x0000000c12558c10 */ /* 0x000fe2000afe8420 */
[----:B----4-:R-:W-:Y:S02]  /*96c80*/  FMUL R18, R12, UR27 ;  /* 0x0000001b0c127c20 */ /* 0x010fe40008400000 */
[----:B------:R-:W4:Y:S03]  /*96c90*/  LDL.LU R12, [R1+0x1064] ;  /* 0x00106400010c7983 */ /* 0x000f260000300800 */
[----:B------:R-:W-:-:S05]  /*96ca0*/  F2FP.SATFINITE.E4M3.F32.PACK_AB_MERGE_C R18, RZ, R18, RZ ;  /* 0x00000012ff12723e */ /* 0x000fca00048070ff */
[----:B------:R0:W-:Y:S01]  /*96cb0*/  @!P6 STG.E.U8 desc[UR30][R16.64+0xe1], R18 ;  /* 0x0000e1121000e986 */ /* 0x0001e2000c10111e */
[----:B------:R-:W-:Y:S01]  /*96cc0*/  ISETP.LT.OR P6, PT, R31, 0xc2, !P3 ;  /* 0x000000c21f00780c */ /* 0x000fe20005fc1670 */
[----:B------:R-:W-:Y:S01]  /*96cd0*/  IMAD.U32 R215, RZ, RZ, UR11 ;  /* 0x0000000bffd77e24 */ /* 0x000fe2000f8e00ff */
[----:B------:R-:W-:Y:S01]  /*96ce0*/  LOP3.LUT P0, RZ, R2, 0x8000000, RZ, 0xc0, !PT ;  /* 0x0800000002ff7812 */ /* 0x000fe2000780c0ff */
[----:B0-----:R-:W-:-:S10]  /*96cf0*/  IMAD.U32 R16, RZ, RZ, UR10 ;  /* 0x0000000aff107e24 */ /* 0x001fd4000f8e00ff */
[----:B------:R-:W-:-:S04]  /*96d00*/  @!P6 IADD3 R215, P5, P4, R215, UR13, R24 ;  /* 0x0000000dd7d7ec10 */ /* 0x000fc8000fcbe018 */
[----:B------:R-:W-:Y:S02]  /*96d10*/  @!P6 IADD3.X R77, R16, UR12, R32, P5, P4 ;  /* 0x0000000c104dec10 */ /* 0x000fe4000afe8420 */
[----:B------:R-:W-:Y:S01]  /*96d20*/  ISETP.LT.OR P6, PT, R31, 0xc9, !P3 ;  /* 0x000000c91f00780c */ /* 0x000fe20005fc1670 */
[----:B---3--:R-:W-:Y:S02]  /*96d30*/  FMUL R16, R15, UR27 ;  /* 0x0000001b0f107c20 */ /* 0x008fe40008400000 */
[----:B------:R-:W3:Y:S03]  /*96d40*/  LDL.LU R15, [R1+0x1068] ;  /* 0x00106800010f7983 */ /* 0x000ee60000300800 */
        /* <DEDUP_REMOVED lines=8> */
[----:B------:R-:W-:Y:S02]  /*96dd0*/  @!P6 IADD3 R94, P5, P4, R16, UR13, R24 ;  /* 0x0000000d105eec10 */ /* 0x000fe4000fcbe018 */
[----:B------:R-:W-:Y:S01]  /*96de0*/  LOP3.LUT P2, RZ, R9, 0x80, RZ, 0xc0, !PT ;  /* 0x0000008009ff7812 */ /* 0x000fe2000784c0ff */
[----:B------:R-:W-:Y:S02]  /*96df0*/  IMAD.U32 R17, RZ, RZ, UR10 ;  /* 0x0000000aff117e24 */ /* 0x000fe4000f8e00ff */
[----:B------:R-:W-:-:S03]  /*96e00*/  IMAD.U32 R18, RZ, RZ, UR10 ;  /* 0x0000000aff127e24 */ /* 0x000fc6000f8e00ff */
[----:B------:R-:W-:Y:S02]  /*96e10*/  @!P6 IADD3.X R95, R17, UR12, R32, P5, P4 ;  /* 0x0000000c115fec10 */ /* 0x000fe4000afe8420 */
[C---:B------:R-:W-:Y:S02]  /*96e20*/  LOP3.LUT P1, RZ, R5.reuse, 0x200, RZ, 0xc0, !PT ;  /* 0x0000020005ff7812 */ /* 0x040fe4000782c0ff */
[----:B------:R-:W-:Y:S01]  /*96e30*/  LOP3.LUT P0, RZ, R5, 0x1000, RZ, 0xc0, !PT ;  /* 0x0000100005ff7812 */ /* 0x000fe2000780c0ff */
[----:B--2---:R-:W-:Y:S02]  /*96e40*/  FMUL R16, R14, UR27 ;  /* 0x0000001b0e107c20 */ /* 0x004fe40008400000 */
[----:B------:R-:W2:Y:S03]  /*96e50*/  LDL.LU R14, [R1+0x106c] ;  /* 0x00106c00010e7983 */ /* 0x000ea60000300800 */
[----:B------:R-:W-:-:S05]  /*96e60*/  F2FP.SATFINITE.E4M3.F32.PACK_AB_MERGE_C R16, RZ, R16, RZ ;  /* 0x00000010ff10723e */ /* 0x000fca00048070ff */
[----:B------:R0:W-:Y:S01]  /*96e70*/  @!P2 STG.E.U8 desc[UR30][R162.64+0xe9], R16 ;  /* 0x0000e910a200a986 */ /* 0x0001e2000c10111e */
[----:B------:R-:W-:Y:S01]  /*96e80*/  ISETP.LT.OR P2, PT, R31, 0xd1, !P3 ;  /* 0x000000d11f00780c */ /* 0x000fe20005f41670 */
[----:B0-----:R-:W-:Y:S01]  /*96e90*/  IMAD.U32 R163, RZ, RZ, UR11 ;  /* 0x0000000bffa37e24 */ /* 0x001fe2000f8e00ff */
[----:B------:R-:W0:Y:S11]  /*96ea0*/  @!P1 LDC.64 R16, c[0x0][0x5c0] ;  /* 0x00017000ff109b82 */ /* 0x000e360000000a00 */
[----:B------:R-:W-:-:S04]  /*96eb0*/  @!P2 IADD3 R163, P5, P4, R163, UR13, R24 ;  /* 0x0000000da3a3ac10 */ /* 0x000fc8000fcbe018 */
[----:B------:R-:W-:Y:S01]  /*96ec0*/  @!P2 IADD3.X R101, R18, UR12, R32, P5, P4 ;  /* 0x0000000c1265ac10 */ /* 0x000fe2000afe8420 */
[----:B----4-:R-:W-:Y:S02]  /*96ed0*/  FMUL R18, R12, UR27 ;  /* 0x0000001b0c127c20 */ /* 0x010fe40008400000 */
[----:B------:R-:W4:Y:S04]  /*96ee0*/  LDL.LU R12, [R1+0x1070] ;  /* 0x00107000010c7983 */ /* 0x000f280000300800 */
[----:B------:R-:W4:Y:S01]  /*96ef0*/  LDL.LU R11, [R1+0x1074] ;  /* 0x00107400010b7983 */ /* 0x000f220000300800 */
[----:B0-----:R-:W-:Y:S02]  /*96f00*/  @!P1 IADD3 R16, P6, R190, R16, RZ ;  /* 0x00000010be109210 */ /* 0x001fe40007fde0ff */
[----:B------:R-:W-:Y:S01]  /*96f10*/  F2FP.SATFINITE.E4M3.F32.PACK_AB_MERGE_C R18, RZ, R18, RZ ;  /* 0x00000012ff12723e */ /* 0x000fe200048070ff */
[----:B------:R-:W4:Y:S02]  /*96f20*/  LDL.LU R10, [R1+0x1078] ;  /* 0x00107800010a7983 */ /* 0x000f240000300800 */
[----:B------:R-:W-:-:S05]  /*96f30*/  @!P1 IMAD.X R17, R216, 0x1, R17, P6 ;  /* 0x00000001d8119824 */ /* 0x000fca00030e0611 */
[----:B------:R0:W-:Y:S01]  /*96f40*/  @!P1 STG.E.U8 desc[UR30][R16.64+0xe8], R18 ;  /* 0x0000e81210009986 */ /* 0x0001e2000c10111e */
[----:B------:R-:W-:Y:S01]  /*96f50*/  ISETP.LT.OR P1, PT, R31, 0xd2, !P3 ;  /* 0x000000d21f00780c */ /* 0x000fe20005f21670 */
[----:B0-----:R-:W0:Y:S01]  /*96f60*/  @!P0 LDC.64 R16, c[0x0][0x5c0] ;  /* 0x00017000ff108b82 */ /* 0x001e220000000a00 */
[----:B------:R-:W-:Y:S02]  /*96f70*/  IMAD.U32 R162, RZ, RZ, UR11 ;  /* 0x0000000bffa27e24 */ /* 0x000fe4000f8e00ff */
[----:B------:R-:W-:-:S09]  /*96f80*/  IMAD.U32 R190, RZ, RZ, UR10 ;  /* 0x0000000affbe7e24 */ /* 0x000fd2000f8e00ff */
[----:B------:R-:W-:-:S04]  /*96f90*/  @!P1 IADD3 R162, P5, P4, R162, UR13, R24 ;  /* 0x0000000da2a29c10 */ /* 0x000fc8000fcbe018 */
[----:B------:R-:W-:Y:S02]  /*96fa0*/  @!P1 IADD3.X R190, R190, UR12, R32, P5, P4 ;  /* 0x0000000cbebe9c10 */ /* 0x000fe4000afe8420 */
[----:B0-----:R-:W-:-:S05]  /*96fb0*/  @!P0 IADD3 R16, P4, R192, R16, RZ ;  /* 0x00000010c0108210 */ /* 0x001fca0007f9e0ff */
[----:B------:R-:W-:Y:S02]  /*96fc0*/  @!P0 IMAD.X R17, R7, 0x1, R17, P4 ;  /* 0x0000000107118824 */ /* 0x000fe400020e0611 */
[----:B------:R-:W4:Y:S01]  /*96fd0*/  LDL.LU R7, [R1+0x107c] ;  /* 0x00107c0001077983 */ /* 0x000f220000300800 */
[----:B------:R-:W-:Y:S01]  /*96fe0*/  ISETP.LT.OR P1, PT, R31, 0xd9, !P3 ;  /* 0x000000d91f00780c */ /* 0x000fe20005f21670 */
[----:B------:R-:W-:Y:S02]  /*96ff0*/  IMAD.U32 R192, RZ, RZ, UR11 ;  /* 0x0000000bffc07e24 */ /* 0x000fe4000f8e00ff */
[----:B------:R-:W-:-:S10]  /*97000*/  IMAD.U32 R18, RZ, RZ, UR10 ;  /* 0x0000000aff127e24 */ /* 0x000fd4000f8e00ff */
[----:B------:R-:W-:-:S04]  /*97010*/  @!P1 IADD3 R192, P5, P4, R192, UR13, R24 ;  /* 0x0000000dc0c09c10 */ /* 0x000fc8000fcbe018 */
[----:B------:R-:W-:Y:S01]  /*97020*/  @!P1 IADD3.X R113, R18, UR12, R32, P5, P4 ;  /* 0x0000000c12719c10 */ /* 0x000fe2000afe8420 */
[----:B---3--:R-:W-:-:S05]  /*97030*/  FMUL R18, R15, UR27 ;  /* 0x0000001b0f127c20 */ /* 0x008fca0008400000 */
        /* <DEDUP_REMOVED lines=8> */
[----:B------:R-:W-:Y:S02]  /*970c0*/  LOP3.LUT P2, RZ, R9, 0x2000, RZ, 0xc0, !PT ;  /* 0x0000200009ff7812 */ /* 0x000fe4000784c0ff */
[C---:B------:R-:W-:Y:S01]  /*970d0*/  LOP3.LUT P0, RZ, R2.reuse, 0x2000000, RZ, 0xc0, !PT ;  /* 0x0200000002ff7812 */ /* 0x040fe2000780c0ff */
[----:B------:R-:W-:Y:S01]  /*970e0*/  IMAD.U32 R17, RZ, RZ, UR10 ;  /* 0x0000000aff117e24 */ /* 0x000fe2000f8e00ff */
[C---:B------:R-:W-:Y:S02]  /*970f0*/  LOP3.LUT P1, RZ, R2.reuse, 0x4000000, RZ, 0xc0, !PT ;  /* 0x0400000002ff7812 */ /* 0x040fe4000782c0ff */
[----:B------:R-:W-:Y:S01]  /*97100*/  LOP3.LUT R2, R2, 0xfff7ffff, RZ, 0xc0, !PT ;  /* 0xfff7ffff02027812 */ /* 0x000fe200078ec0ff */
[----:B------:R-:W-:Y:S02]  /*97110*/  IMAD.U32 R18, RZ, RZ, UR10 ;  /* 0x0000000aff127e24 */ /* 0x000fe4000f8e00ff */
[----:B--2---:R-:W-:-:S05]  /*97120*/  FMUL R16, R14, UR27 ;  /* 0x0000001b0e107c20 */ /* 0x004fca0008400000 */
        /* <DEDUP_REMOVED lines=10> */
[----:B----4-:R-:W-:-:S05]  /*971d0*/  FMUL R16, R12, UR27 ;  /* 0x0000001b0c107c20 */ /* 0x010fca0008400000 */
[----:B------:R-:W-:Y:S02]  /*971e0*/  F2FP.SATFINITE.E4M3.F32.PACK_AB_MERGE_C R16, RZ, R16, RZ ;  /* 0x00000010ff10723e */ /* 0x000fe400048070ff */
[----:B------:R-:W-:-:S03]  /*971f0*/  @!P4 IADD3.X R15, R17, UR12, R32, P6, P5 ;  /* 0x0000000c110fcc10 */ /* 0x000fc6000b7ea420 */
[----:B------:R0:W-:Y:S01]  /*97200*/  @!P2 STG.E.U8 desc[UR30][R156.64+0xf1], R16 ;  /* 0x0000f1109c00a986 */ /* 0x0001e2000c10111e */
[----:B------:R-:W-:Y:S01]  /*97210*/  ISETP.LT.OR P5, PT, R31, 0xe9, !P3 ;  /* 0x000000e91f00780c */ /* 0x000fe20005fa1670 */
[----:B0-----:R-:W0:Y:S01]  /*97220*/  @!P0 LDC.64 R16, c[0x0][0x5c0] ;  /* 0x00017000ff108b82 */ /* 0x001e220000000a00 */
[----:B------:R-:W-:Y:S01]  /*97230*/  IMAD.U32 R157, RZ, RZ, UR11 ;  /* 0x0000000bff9d7e24 */ /* 0x000fe2000f8e00ff */
[----:B------:R-:W-:-:S10]  /*97240*/  @P4 LOP3.LUT R2, R2, 0x80000, RZ, 0xfc, !PT ;  /* 0x0008000002024812 */ /* 0x000fd400078efcff */
[----:B------:R-:W-:-:S04]  /*97250*/  @!P5 IADD3 R157, P4, P6, R157, UR13, R24 ;  /* 0x0000000d9d9ddc10 */ /* 0x000fc8000fe9e018 */
[----:B------:R-:W-:Y:S01]  /*97260*/  @!P5 IADD3.X R12, R18, UR12, R32, P4, P6 ;  /* 0x0000000c120cdc10 */ /* 0x000fe2000a7ec420 */
[----:B------:R-:W-:-:S05]  /*97270*/  FMUL R18, R11, UR27 ;  /* 0x0000001b0b127c20 */ /* 0x000fca0008400000 */
[----:B------:R-:W-:Y:S02]  /*97280*/  F2FP.SATFINITE.E4M3.F32.PACK_AB_MERGE_C R18, RZ, R18, RZ ;  /* 0x00000012ff12723e */ /* 0x000fe400048070ff */
[----:B0-----:R-:W-:-:S05]  /*97290*/  @!P0 IADD3 R16, P2, R212, R16, RZ ;  /* 0x00000010d4108210 */ /* 0x001fca0007f5e0ff */
[----:B------:R-:W-:-:S05]  /*972a0*/  @!P0 IMAD.X R17, R213, 0x1, R17, P2 ;  /* 0x00000001d5118824 */ /* 0x000fca00010e0611 */
[----:B------:R0:W-:Y:S01]  /*972b0*/  @!P0 STG.E.U8 desc[UR30][R16.64+0xf0], R18 ;  /* 0x0000f01210008986 */ /* 0x0001e2000c10111e */
[----:B------:R-:W-:Y:S01]  /*972c0*/  ISETP.LT.OR P6, PT, R31, 0xea, !P3 ;  /* 0x000000ea1f00780c */ /* 0x000fe20005fc1670 */
[----:B0-----:R-:W0:Y:S01]  /*972d0*/  @!P1 LDC.64 R16, c[0x0][0x5c0] ;  /* 0x00017000ff109b82 */ /* 0x001e220000000a00 */
[----:B------:R-:W-:Y:S01]  /*972e0*/  LOP3.LUT R2, R2, 0xfffdffff, RZ, 0xc0, !PT ;  /* 0xfffdffff02027812 */ /* 0x000fe200078ec0ff */
[----:B------:R-:W-:-:S03]  /*972f0*/  IMAD.U32 R156, RZ, RZ, UR11 ;  /* 0x0000000bff9c7e24 */ /* 0x000fc6000f8e00ff */
[----:B------:R-:W-:Y:S01]  /*97300*/  @P5 LOP3.LUT R2, R2, 0x20000, RZ, 0xfc, !PT ;  /* 0x0002000002025812 */ /* 0x000fe200078efcff */
[----:B------:R-:W-:Y:S01]  /*97310*/  IMAD.U32 R212, RZ, RZ, UR10 ;  /* 0x0000000affd47e24 */ /* 0x000fe2000f8e00ff */
[----:B------:R-:W-:-:S05]  /*97320*/  ISETP.LT.OR P5, PT, R31, 0xf1, !P3 ;  /* 0x000000f11f00780c */ /* 0x000fca0005fa1670 */
        /* <DEDUP_REMOVED lines=8> */
[----:B------:R-:W-:Y:S01]  /*973b0*/  FMUL R18, R10, UR27 ;  /* 0x0000001b0a127c20 */ /* 0x000fe20008400000 */
[----:B------:R-:W-:Y:S02]  /*973c0*/  ISETP.LT.OR P2, PT, R31, 0xf2, !P3 ;  /* 0x000000f21f00780c */ /* 0x000fe40005f41670 */
[C---:B------:R-:W-:Y:S02]  /*973d0*/  LOP3.LUT P0, RZ, R2.reuse, 0x1000000, RZ, 0xc0, !PT ;  /* 0x0100000002ff7812 */ /* 0x040fe4000780c0ff */
[----:B------:R-:W-:Y:S02]  /*973e0*/  LOP3.LUT P4, RZ, R9, 0x100000, RZ, 0xc0, !PT ;  /* 0x0010000009ff7812 */ /* 0x000fe4000788c0ff */
[----:B------:R-:W-:Y:S02]  /*973f0*/  LOP3.LUT R2, R2, 0xfffbffff, RZ, 0xc0, !PT ;  /* 0xfffbffff02027812 */ /* 0x000fe400078ec0ff */
[----:B------:R-:W-:-:S02]  /*97400*/  F2FP.SATFINITE.E4M3.F32.PACK_AB_MERGE_C R18, RZ, R18, RZ ;  /* 0x00000012ff12723e */ /* 0x000fc400048070ff */
[----:B------:R-:W-:-:S03]  /*97410*/  @P6 LOP3.LUT R2, R2, 0x40000, RZ, 0xfc, !PT ;  /* 0x0004000002026812 */ /* 0x000fc600078efcff */
[----:B------:R0:W-:Y:S01]  /*97420*/  @!P1 STG.E.U8 desc[UR30][R16.64+0xf1], R18 ;  /* 0x0000f11210009986 */ /* 0x0001e2000c10111e */
[----:B------:R-:W-:Y:S02]  /*97430*/  LOP3.LUT P5, RZ, R3, 0x2, RZ, 0xc0, !PT ;  /* 0x0000000203ff7812 */ /* 0x000fe400078ac0ff */
[----:B------:R-:W-:Y:S01]  /*97440*/  LOP3.LUT R2, R2, 0xffbfffff, RZ, 0xc0, !PT ;  /* 0xffbfffff02027812 */ /* 0x000fe200078ec0ff */
[----:B0-----:R-:W-:Y:S01]  /*97450*/  IMAD.U32 R16, RZ, RZ, UR11 ;  /* 0x0000000bff107e24 */ /* 0x001fe2000f8e00ff */
[----:B------:R-:W2:Y:S01]  /*97460*/  LDL.LU R18, [R1+0x1084] ;  /* 0x0010840001127983 */ /* 0x000ea20000300800 */
[----:B------:R-:W-:Y:S01]  /*97470*/  IMAD.U32 R17, RZ, RZ, UR10 ;  /* 0x0000000aff117e24 */ /* 0x000fe2000f8e00ff */
[----:B------:R-:W-:Y:S02]  /*97480*/  @P4 LOP3.LUT R2, R2, 0x400000, RZ, 0xfc, !PT ;  /* 0x0040000002024812 */ /* 0x000fe400078efcff */
[----:B------:R-:W-:Y:S01]  /*97490*/  @!P2 IADD3 R10, P1, P6, R16, UR13, R24 ;  /* 0x0000000d100aac10 */ /* 0x000fe2000fe3e018 */
[----:B------:R-:W-:Y:S01]  /*974a0*/  FMUL R16, R7, UR27 ;  /* 0x0000001b07107c20 */ /* 0x000fe20008400000 */
[----:B------:R-:W-:-:S02]  /*974b0*/  LOP3.LUT R2, R2, 0xff7fffff, RZ, 0xc0, !PT ;  /* 0xff7fffff02027812 */ /* 0x000fc400078ec0ff */
[----:B------:R-:W-:Y:S02]  /*974c0*/  @!P2 IADD3.X R8, R17, UR12, R32, P1, P6 ;  /* 0x0000000c1108ac10 */ /* 0x000fe40008fec420 */
[----:B------:R-:W-:Y:S02]  /*974d0*/  ISETP.LT.OR P1, PT, R31, 0xf9, !P3 ;  /* 0x000000f91f00780c */ /* 0x000fe40005f21670 */
[----:B------:R-:W-:Y:S02]  /*974e0*/  F2FP.SATFINITE.E4M3.F32.PACK_AB_MERGE_C R16, RZ, R16, RZ ;  /* 0x00000010ff10723e */ /* 0x000fe400048070ff */
[----:B------:R-:W-:-:S03]  /*974f0*/  @P5 LOP3.LUT R2, R2, 0x800000, RZ, 0xfc, !PT ;  /* 0x0080000002025812 */ /* 0x000fc600078efcff */
[----:B------:R0:W-:Y:S01]  /*97500*/  @!P0 STG.E.U8 desc[UR30][R158.64+0xf8], R16 ;  /* 0x0000f8109e008986 */ /* 0x0001e2000c10111e */
[----:B------:R-:W-:-:S04]  /*97510*/  LOP3.LUT R2, R2, 0xfffeffff, RZ, 0xc0, !PT ;  /* 0xfffeffff02027812 */ /* 0x000fc800078ec0ff */
[----:B------:R-:W-:Y:S01]  /*97520*/  @P2 LOP3.LUT R2, R2, 0x10000, RZ, 0xfc, !PT ;  /* 0x0001000002022812 */ /* 0x000fe200078efcff */
[----:B0-----:R-:W-:Y:S02]  /*97530*/  IMAD.U32 R158, RZ, RZ, UR11 ;  /* 0x0000000bff9e7e24 */ /* 0x001fe4000f8e00ff */
[----:B------:R-:W-:-:S03]  /*97540*/  IMAD.U32 R159, RZ, RZ, UR10 ;  /* 0x0000000aff9f7e24 */ /* 0x000fc6000f8e00ff */
[----:B------:R-:W-:-:S04]  /*97550*/  @!P1 IADD3 R158, P0, P2, R158, UR13, R24 ;  /* 0x0000000d9e9e9c10 */ /* 0x000fc8000fa1e018 */
[----:B------:R-:W-:Y:S02]  /*97560*/  @!P1 IADD3.X R159, R159, UR12, R32, P0, P2 ;  /* 0x0000000c9f9f9c10 */ /* 0x000fe400087e4420 */
[----:B------:R-:W-:Y:S01]  /*97570*/  ISETP.LT.OR P0, PT, R31, 0xfa, !P3 ;  /* 0x000000fa1f00780c */ /* 0x000fe20005f01670 */
[----:B------:R-:W-:-:S12]  /*97580*/  IMAD.U32 R16, RZ, RZ, UR11 ;  /* 0x0000000bff107e24 */ /* 0x000fd8000f8e00ff */
[----:B------:R-:W-:Y:S02]  /*97590*/  @!P0 IADD3 R7, P4, P5, R16, UR13, R24 ;  /* 0x0000000d10078c10 */ /* 0x000fe4000fd9e018 */
[----:B------:R-:W3:Y:S01]  /*975a0*/  LDL.LU R16, [R1+0x1080] ;  /* 0x0010800001107983 */ /* 0x000ee20000300800 */
[----:B------:R-:W-:-:S04]  /*975b0*/  LOP3.LUT R2, R2, 0xffefffff, RZ, 0xc0, !PT ;  /* 0xffefffff02027812 */ /* 0x000fc800078ec0ff */
[----:B------:R-:W-:Y:S02]  /*975c0*/  @P1 LOP3.LUT R2, R2, 0x100000, RZ, 0xfc, !PT ;  /* 0x0010000002021812 */ /* 0x000fe400078efcff */
[----:B------:R-:W-:Y:S02]  /*975d0*/  @!P0 IADD3.X R6, R17, UR12, R32, P4, P5 ;  /* 0x0000000c11068c10 */ /* 0x000fe4000a7ea420 */
[C---:B------:R-:W-:Y:S02]  /*975e0*/  LOP3.LUT P4, RZ, R2.reuse, 0x400000, RZ, 0xc0, !PT ;  /* 0x0040000002ff7812 */ /* 0x040fe4000788c0ff */
[C---:B------:R-:W-:Y:S02]  /*975f0*/  LOP3.LUT P5, RZ, R2.reuse, 0x800000, RZ, 0xc0, !PT ;  /* 0x0080000002ff7812 */ /* 0x040fe400078ac0ff */
[----:B------:R-:W-:-:S04]  /*97600*/  LOP3.LUT R2, R2, 0xffdfffff, RZ, 0xc0, !PT ;  /* 0xffdfffff02027812 */ /* 0x000fc800078ec0ff */
[----:B------:R-:W-:Y:S01]  /*97610*/  @P0 LOP3.LUT R2, R2, 0x200000, RZ, 0xfc, !PT ;  /* 0x0020000002020812 */ /* 0x000fe200078efcff */
[----:B---3--:R-:W-:-:S05]  /*97620*/  FMUL R16, R16, UR27 ;  /* 0x0000001b10107c20 */ /* 0x008fca0008400000 */
[----:B------:R-:W-:-:S05]  /*97630*/  F2FP.SATFINITE.E4M3.F32.PACK_AB_MERGE_C R16, RZ, R16, RZ ;  /* 0x00000010ff10723e */ /* 0x000fca00048070ff */
[----:B------:R0:W-:Y:S02]  /*97640*/  @!P4 STG.E.U8 desc[UR30][R154.64+0xf9], R16 ;  /* 0x0000f9109a00c986 */ /* 0x0001e4000c10111e */
[----:B0-----:R-:W0:Y:S02]  /*97650*/  @!P5 LDC.64 R16, c[0x0][0x5c0] ;  /* 0x00017000ff10db82 */ /* 0x001e240000000a00 */
[----:B------:R-:W3:Y:S01]  /*97660*/  LDL.LU R154, [R1+0x1090] ;  /* 0x00109000019a7983 */ /* 0x000ee20000300800 */
[----:B0-----:R-:W-:-:S03]  /*97670*/  @!P5 IADD3 R16, P0, R204, R16, RZ ;  /* 0x00000010cc10d210 */ /* 0x001fc60007f1e0ff */
[----:B------:R-:W4:Y:S01]  /*97680*/  LDL.LU R204, [R1+0x1088] ;  /* 0x0010880001cc7983 */ /* 0x000f220000300800 */
[----:B------:R-:W-:Y:S01]  /*97690*/  LOP3.LUT P1, RZ, R5, 0x80000000, RZ, 0xc0, !PT ;  /* 0x8000000005ff7812 */ /* 0x000fe2000782c0ff */
[----:B--2---:R-:W-:Y:S01]  /*976a0*/  FMUL R18, R18, UR27 ;  /* 0x0000001b12127c20 */ /* 0x004fe20008400000 */
[----:B------:R-:W-:Y:S02]  /*976b0*/  @!P5 IMAD.X R17, R153, 0x1, R17, P0 ;  /* 0x000000019911d824 */ /* 0x000fe400000e0611 */
[----:B------:R-:W2:Y:S02]  /*976c0*/  LDL.LU R153, [R1+0x1d68] ;  /* 0x001d680001997983 */ /* 0x000ea40000300800 */
[----:B------:R-:W-:Y:S02]  /*976d0*/  F2FP.SATFINITE.E4M3.F32.PACK_AB_MERGE_C R18, RZ, R18, RZ ;  /* 0x00000012ff12723e */ /* 0x000fe400048070ff */
[----:B------:R-:W3:Y:S04]  /*976e0*/  LDL.LU R155, [R1+0x1098] ;  /* 0x00109800019b7983 */ /* 0x000ee80000300800 */
[----:B------:R0:W-:Y:S02]  /*976f0*/  @!P5 STG.E.U8 desc[UR30][R16.64+0xf8], R18 ;  /* 0x0000f8121000d986 */ /* 0x0001e4000c10111e */
[----:B0-----:R-:W0:Y:S02]  /*97700*/  @!P1 LDC.64 R16, c[0x0][0x5c0] ;  /* 0x00017000ff109b82 */ /* 0x001e240000000a00 */
[----:B0-----:R-:W-:-:S02]  /*97710*/  @!P1 IADD3 R16, P0, R33, R16, RZ ;  /* 0x0000001021109210 */ /* 0x001fc40007f1e0ff */
[----:B------:R-:W2:Y:S03]  /*97720*/  LDL.LU R33, [R1+0x1094] ;  /* 0x0010940001217983 */ /* 0x000ea60000300800 */
[----:B------:R-:W-:Y:S02]  /*97730*/  @!P1 IMAD.X R17, R205, 0x1, R17, P0 ;  /* 0x00000001cd119824 */ /* 0x000fe400000e0611 */
[----:B------:R-:W3:Y:S01]  /*97740*/  LDL.LU R205, [R1+0x109c] ;  /* 0x00109c0001cd7983 */ /* 0x000ee20000300800 */
[----:B----4-:R-:W-:-:S03]  /*97750*/  FMUL R18, R204, UR27 ;  /* 0x0000001bcc127c20 */ /* 0x010fc60008400000 */
[----:B------:R-:W4:Y:S02]  /*97760*/  LDL.LU R204, [R1+0x10a0] ;  /* 0x0010a00001cc7983 */ /* 0x000f240000300800 */
[----:B------:R-:W-:-:S05]  /*97770*/  F2FP.SATFINITE.E4M3.F32.PACK_AB_MERGE_C R18, RZ, R18, RZ ;  /* 0x00000012ff12723e */ /* 0x000fca00048070ff */
[----:B------:R0:W-:Y:S04]  /*97780*/  @!P1 STG.E.U8 desc[UR30][R16.64+0xf9], R18 ;  /* 0x0000f91210009986 */ /* 0x0001e8000c10111e */
[----:B0-----:R-:W3:Y:S01]  /*97790*/  LDL.LU R17, [R1+0x108c] ;  /* 0x00108c0001117983 */ /* 0x001ee20000300800 */
[C---:B------:R-:W-:Y:S02]  /*977a0*/  LOP3.LUT P6, RZ, R9.reuse, 0x40000, RZ, 0xc0, !PT ;  /* 0x0004000009ff7812 */ /* 0x040fe400078cc0ff */
[----:B------:R-:W-:Y:S02]  /*977b0*/  LOP3.LUT P2, RZ, R9, 0x20000, RZ, 0xc0, !PT ;  /* 0x0002000009ff7812 */ /* 0x000fe4000784c0ff */
[----:B------:R-:W-:Y:S01]  /*977c0*/  ISETP.LT.OR P1, PT, R31, 0x2, !P3 ;  /* 0x000000021f00780c */ /* 0x000fe20005f21670 */
[----:B--2---:R-:W-:-:S05]  /*977d0*/  FMUL R18, R33, UR27 ;  /* 0x0000001b21127c20 */ /* 0x004fca0008400000 */
[----:B------:R-:W-:Y:S01]  /*977e0*/  F2FP.SATFINITE.E4M3.F32.PACK_AB_MERGE_C R18, RZ, R18, RZ ;  /* 0x00000012ff12723e */ /* 0x000fe200048070ff */
[----:B---3--:R-:W-:-:S05]  /*977f0*/  FMUL R16, R17, UR27 ;  /* 0x0000001b11107c20 */ /* 0x008fca0008400000 */
[----:B------:R-:W-:-:S05]  /*97800*/  F2FP.SATFINITE.E4M3.F32.PACK_AB_MERGE_C R16, RZ, R16, RZ ;  /* 0x00000010ff10723e */ /* 0x000fca00048070ff */
[----:B------:R0:W-:Y:S01]  /*97810*/  @!P6 STG.E.U8 desc[UR30][R152.64], R16 ;  /* 0x000000109800e986 */ /* 0x0001e2000c10111e */
[----:B------:R-:W-:Y:S01]  /*97820*/  ISETP.LT.OR P6, PT, R31, 0x1, !P3 ;  /* 0x000000011f00780c */ /* 0x000fe20005fc1670 */
[----:B0-----:R-:W-:Y:S02]  /*97830*/  FMUL R16, R154, UR27 ;  /* 0x0000001b9a107c20 */ /* 0x001fe40008400000 */
[----:B------:R-:W2:Y:S03]  /*97840*/  LDL.LU R154, [R1+0x10a4] ;  /* 0x0010a400019a7983 */ /* 0x000ea60000300800 */
[----:B------:R-:W-:Y:S01]  /*97850*/  F2FP.SATFINITE.E4M3.F32.PACK_AB_MERGE_C R16, RZ, R16, RZ ;  /* 0x00000010ff10723e */ /* 0x000fe200048070ff */
[----:B------:R-:W3:Y:S04]  /*97860*/  LDL.LU R33, [R1+0x10a8] ;  /* 0x0010a80001217983 */ /* 0x000ee80000300800 */
[----:B------:R0:W-:Y:S02]  /*97870*/  @!P2 STG.E.U8 desc[UR30][R146.64+0x1], R16 ;  /* 0x000001109200a986 */ /* 0x0001e4000c10111e */
[----:B0-----:R-:W0:Y:S02]  /*97880*/  @!P6 LDC.64 R16, c[0x0][0x5c0] ;  /* 0x00017000ff10eb82 */ /* 0x001e240000000a00 */
[----:B0-----:R-:W-:-:S05]  /*97890*/  @!P6 IADD3 R16, P0, R188, R16, RZ ;  /* 0x00000010bc10e210 */ /* 0x001fca0007f1e0ff */
[----:B------:R-:W-:-:S05]  /*978a0*/  @!P6 IMAD.X R17, R220, 0x1, R17, P0 ;  /* 0x00000001dc11e824 */ /* 0x000fca00000e0611 */
[----:B------:R0:W-:Y:S02]  /*978b0*/  @!P6 STG.E.U8 desc[UR30][R16.64], R18 ;  /* 0x000000121000e986 */ /* 0x0001e4000c10111e */
[----:B0-----:R-:W0:Y:S02]  /*978c0*/  @!P1 LDC.64 R16, c[0x0][0x5c0] ;  /* 0x00017000ff109b82 */ /* 0x001e240000000a00 */
[----:B0-----:R-:W-:-:S05]  /*978d0*/  @!P1 IADD3 R16, P0, R217, R16, RZ ;  /* 0x00000010d9109210 */ /* 0x001fca0007f1e0ff */
[----:B------:R-:W-:Y:S02]  /*978e0*/  @!P1 IMAD.X R17, R145, 0x1, R17, P0 ;  /* 0x0000000191119824 */ /* 0x000fe400000e0611 */
[----:B------:R-:W3:Y:S01]  /*978f0*/  LDL.LU R145, [R1+0x1d64] ;  /* 0x001d640001917983 */ /* 0x000ee20000300800 */
[----:B------:R-:W-:Y:S01]  /*97900*/  FMUL R18, R155, UR27 ;  /* 0x0000001b9b127c20 */ /* 0x000fe20008400000 */
[C---:B------:R-:W-:Y:S02]  /*97910*/  LOP3.LUT P4, RZ, R9.reuse, 0x10000, RZ, 0xc0, !PT ;  /* 0x0001000009ff7812 */ /* 0x040fe4000788c0ff */
[----:B------:R-:W-:Y:S01]  /*97920*/  LOP3.LUT P5, RZ, R9, 0x8000, RZ, 0xc0, !PT ;  /* 0x0000800009ff7812 */ /* 0x000fe200078ac0ff */
[----:B------:R-:W3:Y:S01]  /*97930*/  LDL.LU R153, [R1+0x10ac] ;  /* 0x0010ac0001997983 */ /* 0x000ee20000300800 */
[----:B------:R-:W-:-:S03]  /*97940*/  F2FP.SATFINITE.E4M3.F32.PACK_AB_MERGE_C R18, RZ, R18, RZ ;  /* 0x00000012ff12723e */ /* 0x000fc600048070ff */
[----:B------:R-:W3:Y:S04]  /*97950*/  LDL.LU R155, [R1+0x10b0] ;  /* 0x0010b000019b7983 */ /* 0x000ee80000300800 */
[----:B------:R0:W-:Y:S02]  /*97960*/  @!P1 STG.E.U8 desc[UR30][R16.64+0x1], R18 ;  /* 0x0000011210009986 */ /* 0x0001e4000c10111e */
[----:B0-----:R-:W-:-:S05]  /*97970*/  FMUL R16, R205, UR27 ;  /* 0x0000001bcd107c20 */ /* 0x001fca0008400000 */
[----:B------:R-:W-:-:S05]  /*97980*/  F2FP.SATFINITE.E4M3.F32.PACK_AB_MERGE_C R16, RZ, R16, RZ ;  /* 0x00000010ff10723e */ /* 0x000fca00048070ff */
[----:B------:R4:W-:Y:S01]  /*97990*/  @!P4 STG.E.U8 desc[UR30][R150.64+0x8], R16 ;  /* 0x000008109600c986 */ /* 0x0009e2000c10111e */
[C---:B------:R-:W-:Y:S01]  /*979a0*/  ISETP.LT.OR P4, PT, R31.reuse, 0x9, !P3 ;  /* 0x000000091f00780c */ /* 0x040fe20005f81670 */
[----:B----4-:R-:W-:Y:S01]  /*979b0*/  FMUL R16, R204, UR27 ;  /* 0x0000001bcc107c20 */ /* 0x010fe20008400000 */
[----:B------:R-:W-:Y:S01]  /*979c0*/  ISETP.LT.OR P1, PT, R31, 0xa, !P3 ;  /* 0x0000000a1f00780c */ /* 0x000fe20005f21670 */
[----:B------:R-:W4:Y:S03]  /*979d0*/  LDL.LU R204, [R1+0x10b4] ;  /* 0x0010b40001cc7983 */ /* 0x000f260000300800 */
[----:B------:R-:W-:Y:S01]  /*979e0*/  F2FP.SATFINITE.E4M3.F32.PACK_AB_MERGE_C R16, RZ, R16, RZ ;  /* 0x00000010ff10723e */ /* 0x000fe200048070ff */
[----:B--2---:R-:W-:Y:S02]  /*979f0*/  FMUL R18, R154, UR27 ;  /* 0x0000001b9a127c20 */ /* 0x004fe40008400000 */
[----:B------:R-:W2:Y:S03]  /*97a00*/  LDL.LU R154, [R1+0x10b8] ;  /* 0x0010b800019a7983 */ /* 0x000ea60000300800 */
[----:B------:R-:W-:Y:S01]  /*97a10*/  F2FP.SATFINITE.E4M3.F32.PACK_AB_MERGE_C R18, RZ, R18, RZ ;  /* 0x00000012ff12723e */ /* 0x000fe200048070ff */
[----:B---3--:R0:W-:Y:S02]  /*97a20*/  @!P5 STG.E.U8 desc[UR30][R144.64+0x9], R16 ;  /* 0x000009109000d986 */ /* 0x0081e4000c10111e */
[----:B0-----:R-:W0:Y:S02]  /*97a30*/  @!P4 LDC.64 R16, c[0x0][0x5c0] ;  /* 0x00017000ff10cb82 */ /* 0x001e240000000a00 */
[----:B0-----:R-:W-:-:S05]  /*97a40*/  @!P4 IADD3 R16, P0, R210, R16, RZ ;  /* 0x00000010d210c210 */ /* 0x001fca0007f1e0ff */
[----:B------:R-:W-:-:S05]  /*97a50*/  @!P4 IMAD.X R17, R211, 0x1, R17, P0 ;  /* 0x00000001d311c824 */ /* 0x000fca00000e0611 */
[----:B------:R0:W-:Y:S02]  /*97a60*/  @!P4 STG.E.U8 desc[UR30][R16.64+0x8], R18 ;  /* 0x000008121000c986 */ /* 0x0001e4000c10111e */
[----:B0-----:R-:W0:Y:S02]  /*97a70*/  @!P1 LDC.64 R16, c[0x0][0x5c0] ;  /* 0x00017000ff109b82 */ /* 0x001e240000000a00 */
[----:B0-----:R-:W-:Y:S02]  /*97a80*/  @!P1 IADD3 R16, P0, R142, R16, RZ ;  /* 0x000000108e109210 */ /* 0x001fe40007f1e0ff */
[----:B------:R-:W3:Y:S03]  /*97a90*/  LDL.LU R142, [R1+0x1d60] ;  /* 0x001d6000018e7983 */ /* 0x000ee60000300800 */
[----:B------:R-:W-:Y:S02]  /*97aa0*/  @!P1 IMAD.X R17, R143, 0x1, R17, P0 ;  /* 0x000000018f119824 */ /* 0x000fe400000e0611 */
[----:B------:R-:W3:Y:S01]  /*97ab0*/  LDL.LU R143, [R1+0x1d5c] ;  /* 0x001d5c00018f7983 */ /* 0x000ee20000300800 */
[----:B------:R-:W-:Y:S01]  /*97ac0*/  FMUL R18, R33, UR27 ;  /* 0x0000001b21127c20 */ /* 0x000fe20008400000 */
[----:B------:R-:W-:-:S02]  /*97ad0*/  LOP3.LUT P2, RZ, R9, 0x4000, RZ, 0xc0, !PT ;  /* 0x0000400009ff7812 */ /* 0x000fc4000784c0ff */
[----:B------:R-:W-:Y:S01]  /*97ae0*/  LOP3.LUT P6, RZ, R9, 0x1000, RZ, 0xc0, !PT ;  /* 0x0000100009ff7812 */ /* 0x000fe200078cc0ff */
[----:B------:R-:W2:Y:S01]  /*97af0*/  LDL.LU R205, [R1+0x10bc] ;  /* 0x0010bc0001cd7983 */ /* 0x000ea20000300800 */
[----:B------:R-:W-:-:S03]  /*97b00*/  F2FP.SATFINITE.E4M3.F32.PACK_AB_MERGE_C R18, RZ, R18, RZ ;  /* 0x00000012ff12723e */ /* 0x000fc600048070ff */
[----:B------:R-:W2:Y:S04]  /*97b10*/  LDL.LU R33, [R1+0x10c0] ;  /* 0x0010c00001217983 */ /* 0x000ea80000300800 */
[----:B------:R0:W-:Y:S02]  /*97b20*/  @!P1 STG.E.U8 desc[UR30][R16.64+0x9], R18 ;  /* 0x0000091210009986 */ /* 0x0001e4000c10111e */
[----:B0-----:R-:W-:-:S05]  /*97b30*/  FMUL R16, R153, UR27 ;  /* 0x0000001b99107c20 */ /* 0x001fca0008400000 */
[----:B------:R-:W-:-:S05]  /*97b40*/  F2FP.SATFINITE.E4M3.F32.PACK_AB_MERGE_C R16, RZ, R16, RZ ;  /* 0x00000010ff10723e */ /* 0x000fca00048070ff */
[----:B------:R0:W-:Y:S01]  /*97b50*/  @!P2 STG.E.U8 desc[UR30][R148.64+0x10], R16 ;  /* 0x000010109400a986 */ /* 0x0001e2000c10111e */
[----:B------:R-:W-:Y:S01]  /*97b60*/  ISETP.LT.OR P2, PT, R31, 0x11, !P3 ;  /* 0x000000111f00780c */ /* 0x000fe20005f41670 */
[----:B0-----:R-:W-:Y:S02]  /*97b70*/  FMUL R16, R155, UR27 ;  /* 0x0000001b9b107c20 */ /* 0x001fe40008400000 */
[----:B------:R-:W2:Y:S03]  /*97b80*/  LDL.LU R155, [R1+0x10c4] ;  /* 0x0010c400019b7983 */ /* 0x000ea60000300800 */
[----:B------:R-:W-:-:S05]  /*97b90*/  F2FP.SATFINITE.E4M3.F32.PACK_AB_MERGE_C R16, RZ, R16, RZ ;  /* 0x00000010ff10723e */ /* 0x000fca00048070ff */
[----:B---3--:R0:W-:Y:S02]  /*97ba0*/  @!P6 STG.E.U8 desc[UR30][R142.64+0x11], R16 ;  /* 0x000011108e00e986 */ /* 0x0081e4000c10111e */
[----:B0-----:R-:W0:Y:S02]  /*97bb0*/  @!P2 LDC.64 R16, c[0x0][0x5c0] ;  /* 0x00017000ff10ab82 */ /* 0x001e240000000a00 */
[----:B0-----:R-:W-:-:S05]  /*97bc0*/  @!P2 IADD3 R16, P0, R201, R16, RZ ;  /* 0x00000010c910a210 */ /* 0x001fca0007f1e0ff */
[----:B------:R-:W-:Y:S02]  /*97bd0*/  @!P2 IMAD.X R17, R141, 0x1, R17, P0 ;  /* 0x000000018d11a824 */ /* 0x000fe400000e0611 */
[----:B------:R-:W3:Y:S01]  /*97be0*/  LDL.LU R141, [R1+0x1d58] ;  /* 0x001d5800018d7983 */ /* 0x000ee20000300800 */
[----:B------:R-:W-:Y:S01]  /*97bf0*/  ISETP.LT.OR P1, PT, R31, 0x12, !P3 ;  /* 0x000000121f00780c */ /* 0x000fe20005f21670 */
[----:B----4-:R-:W-:Y:S01]  /*97c00*/  FMUL R18, R204, UR27 ;  /* 0x0000001bcc127c20 */ /* 0x010fe20008400000 */
[C---:B------:R-:W-:Y:S01]  /*97c10*/  LOP3.LUT P5, RZ, R9.reuse, 0x400, RZ, 0xc0, !PT ;  /* 0x0000040009ff7812 */ /* 0x040fe200078ac0ff */
[----:B------:R-:W4:Y:S03]  /*97c20*/  LDL.LU R204, [R1+0x10c8] ;  /* 0x0010c80001cc7983 */ /* 0x000f260000300800 */
[----:B------:R-:W-:Y:S01]  /*97c30*/  F2FP.SATFINITE.E4M3.F32.PACK_AB_MERGE_C R18, RZ, R18, RZ ;  /* 0x00000012ff12723e */ /* 0x000fe200048070ff */
[----:B------:R-:W4:Y:S04]  /*97c40*/  LDL.LU R153, [R1+0x10cc] ;  /* 0x0010cc0001997983 */ /* 0x000f280000300800 */
[----:B------:R0:W-:Y:S02]  /*97c50*/  @!P2 STG.E.U8 desc[UR30][R16.64+0x10], R18 ;  /* 0x000010121000a986 */ /* 0x0001e4000c10111e */
[----:B0-----:R-:W0:Y:S01]  /*97c60*/  @!P1 LDC.64 R16, c[0x0][0x5c0] ;  /* 0x00017000ff109b82 */ /* 0x001e220000000a00 */
[----:B--2---:R-:W-:Y:S01]  /*97c70*/  FMUL R18, R154, UR27 ;  /* 0x0000001b9a127c20 */ /* 0x004fe20008400000 */
[----:B------:R-:W-:Y:S01]  /*97c80*/  LOP3.LUT P4, RZ, R9, 0x200, RZ, 0xc0, !PT ;  /* 0x0000020009ff7812 */ /* 0x000fe2000788c0ff */
[----:B------:R-:W2:Y:S03]  /*97c90*/  LDL.LU R154, [R1+0x10d0] ;  /* 0x0010d000019a7983 */ /* 0x000ea60000300800 */
[----:B------:R-:W-:-:S02]  /*97ca0*/  F2FP.SATFINITE.E4M3.F32.PACK_AB_MERGE_C R18, RZ, R18, RZ ;  /* 0x00000012ff12723e */ /* 0x000fc400048070ff */
[----:B0-----:R-:W-:-:S05]  /*97cb0*/  @!P1 IADD3 R16, P0, R200, R16, RZ ;  /* 0x00000010c8109210 */ /* 0x001fca0007f1e0ff */
[----:B------:R-:W-:-:S05]  /*97cc0*/  @!P1 IMAD.X R17, R221, 0x1, R17, P0 ;  /* 0x00000001dd119824 */ /* 0x000fca00000e0611 */
[----:B------:R0:W-:Y:S02]  /*97cd0*/  @!P1 STG.E.U8 desc[UR30][R16.64+0x11], R18 ;  /* 0x0000111210009986 */ /* 0x0001e4000c10111e */
[----:B0-----:R-:W-:-:S05]  /*97ce0*/  FMUL R16, R205, UR27 ;  /* 0x0000001bcd107c20 */ /* 0x001fca0008400000 */
[----:B------:R-:W-:Y:S02]  /*97cf0*/  F2FP.SATFINITE.E4M3.F32.PACK_AB_MERGE_C R16, RZ, R16, RZ ;  /* 0x00000010ff10723e */ /* 0x000fe400048070ff */
[----:B------:R-:W-:Y:S01]  /*97d00*/  ISETP.LT.OR P1, PT, R31, 0x1a, !P3 ;  /* 0x0000001a1f00780c */ /* 0x000fe20005f21670 */
[----:B------:R-:W-:-:S05]  /*97d10*/  FMUL R18, R155, UR27 ;  /* 0x0000001b9b127c20 */ /* 0x000fca0008400000 */
[----:B------:R-:W-:Y:S01]  /*97d20*/  F2FP.SATFINITE.E4M3.F32.PACK_AB_MERGE_C R18, RZ, R18, RZ ;  /* 0x00000012ff12723e */ /* 0x000fe200048070ff */
[----:B---3--:R0:W-:Y:S01]  /*97d30*/  @!P5 STG.E.U8 desc[UR30][R140.64+0x18], R16 ;  /* 0x000018108c00d986 */ /* 0x0081e2000c10111e */
[----:B------:R-:W-:Y:S01]  /*97d40*/  ISETP.LT.OR P5, PT, R31, 0x19, !P3 ;  /* 0x000000191f00780c */ /* 0x000fe20005fa1670 */
[----:B0-----:R-:W-:Y:S02]  /*97d50*/  FMUL R16, R33, UR27 ;  /* 0x0000001b21107c20 */ /* 0x001fe40008400000 */
[----:B------:R-:W3:Y:S03]  /*97d60*/  LDL.LU R33, [R1+0x10d4] ;  /* 0x0010d40001217983 */ /* 0x000ee60000300800 */
        /* <DEDUP_REMOVED lines=11> */
[----:B----4-:R-:W-:Y:S01]  /*97e20*/  FMUL R18, R204, UR27 ;  /* 0x0000001bcc127c20 */ /* 0x010fe20008400000 */
[C---:B------:R-:W-:Y:S02]  /*97e30*/  LOP3.LUT P6, RZ, R9.reuse, 0x100, RZ, 0xc0, !PT ;  /* 0x0000010009ff7812 */ /* 0x040fe400078cc0ff */
[----:B------:R-:W-:Y:S01]  /*97e40*/  LOP3.LUT P2, RZ, R9, 0x20, RZ, 0xc0, !PT ;  /* 0x0000002009ff7812 */ /* 0x000fe2000784c0ff */
[----:B------:R-:W4:Y:S01]  /*97e50*/  LDL.LU R205, [R1+0x10dc] ;  /* 0x0010dc0001cd7983 */ /* 0x000f220000300800 */
[----:B------:R-:W-:-:S03]  /*97e60*/  F2FP.SATFINITE.E4M3.F32.PACK_AB_MERGE_C R18, RZ, R18, RZ ;  /* 0x00000012ff12723e */ /* 0x000fc600048070ff */
[----:B------:R-:W4:Y:S04]  /*97e70*/  LDL.LU R204, [R1+0x10e0] ;  /* 0x0010e00001cc7983 */ /* 0x000f280000300800 */
[----:B------:R0:W-:Y:S02]  /*97e80*/  @!P1 STG.E.U8 desc[UR30][R16.64+0x19], R18 ;  /* 0x0000191210009986 */ /* 0x0001e4000c10111e */
[----:B0-----:R-:W-:-:S05]  /*97e90*/  FMUL R16, R153, UR27 ;  /* 0x0000001b99107c20 */ /* 0x001fca0008400000 */
[----:B------:R-:W-:-:S05]  /*97ea0*/  F2FP.SATFINITE.E4M3.F32.PACK_AB_MERGE_C R16, RZ, R16, RZ ;  /* 0x00000010ff10723e */ /* 0x000fca00048070ff */
[----:B------:R2:W-:Y:S01]  /*97eb0*/  @!P6 STG.E.U8 desc[UR30][R138.64+0x20], R16 ;  /* 0x000020108a00e986 */ /* 0x0005e2000c10111e */
[C---:B------:R-:W-:Y:S01]  /*97ec0*/  ISETP.LT.OR P6, PT, R31.reuse, 0x21, !P3 ;  /* 0x000000211f00780c */ /* 0x040fe20005fc1670 */
[----:B--2---:R-:W-:Y:S01]  /*97ed0*/  FMUL R16, R154, UR27 ;  /* 0x0000001b9a107c20 */ /* 0x004fe20008400000 */
[----:B------:R-:W-:Y:S01]  /*97ee0*/  ISETP.LT.OR P1, PT, R31, 0x22, !P3 ;  /* 0x000000221f00780c */ /* 0x000fe20005f21670 */
[----:B------:R-:W2:Y:S03]  /*97ef0*/  LDL.LU R154, [R1+0x10e4] ;  /* 0x0010e400019a7983 */ /* 0x000ea60000300800 */
[----:B------:R-:W-:Y:S01]  /*97f00*/  F2FP.SATFINITE.E4M3.F32.PACK_AB_MERGE_C R16, RZ, R16, RZ ;  /* 0x00000010ff10723e */ /* 0x000fe200048070ff */
[----:B---3--:R-:W-:Y:S02]  /*97f10*/  FMUL R18, R33, UR27 ;  /* 0x0000001b21127c20 */ /* 0x008fe40008400000 */
[----:B------:R-:W3:Y:S03]  /*97f20*/  LDL.LU R33, [R1+0x10e8] ;  /* 0x0010e80001217983 */ /* 0x000ee60000300800 */
[----:B------:R-:W-:Y:S01]  /*97f30*/  F2FP.SATFINITE.E4M3.F32.PACK_AB_MERGE_C R18, RZ, R18, RZ ;  /* 0x00000012ff12723e */ /* 0x000fe200048070ff */
[----:B------:R0:W-:Y:S02]  /*97f40*/  @!P2 STG.E.U8 desc[UR30][R134.64+0x21], R16 ;  /* 0x000021108600a986 */ /* 0x0001e4000c10111e */
[----:B0-----:R-:W0:Y:S02]  /*97f50*/  @!P6 LDC.64 R16, c[0x0][0x5c0] ;  /* 0x00017000ff10eb82 */ /* 0x001e240000000a00 */
[----:B0-----:R-:W-:-:S05]  /*97f60*/  @!P6 IADD3 R16, P0, R198, R16, RZ ;  /* 0x00000010c610e210 */ /* 0x001fca0007f1e0ff */
[----:B------:R-:W-:-:S05]  /*97f70*/  @!P6 IMAD.X R17, R199, 0x1, R17, P0 ;  /* 0x00000001c711e824 */ /* 0x000fca00000e0611 */
[----:B------:R0:W-:Y:S02]  /*97f80*/  @!P6 STG.E.U8 desc[UR30][R16.64+0x20], R18 ;  /* 0x000020121000e986 */ /* 0x0001e4000c10111e */
[----:B0-----:R-:W0:Y:S02]  /*97f90*/  @!P1 LDC.64 R16, c[0x0][0x5c0] ;  /* 0x00017000ff109b82 */ /* 0x001e240000000a00 */
[----:B0-----:R-:W-:Y:S02]  /*97fa0*/  @!P1 IADD3 R16, P0, R124, R16, RZ ;  /* 0x000000107c109210 */ /* 0x001fe40007f1e0ff */
[----:B------:R-:W2:Y:S03]  /*97fb0*/  LDL.LU R124, [R1+0x1d50] ;  /* 0x001d5000017c7983 */ /* 0x000ea60000300800 */
[----:B------:R-:W-:Y:S02]  /*97fc0*/  @!P1 IMAD.X R17, R125, 0x1, R17, P0 ;  /* 0x000000017d119824 */ /* 0x000fe400000e0611 */
[----:B------:R-:W2:Y:S01]  /*97fd0*/  LDL.LU R125, [R1+0x1d4c] ;  /* 0x001d4c00017d7983 */ /* 0x000ea20000300800 */
[----:B------:R-:W-:Y:S01]  /*97fe0*/  FMUL R18, R155, UR27 ;  /* 0x0000001b9b127c20 */ /* 0x000fe20008400000 */
[----:B------:R-:W-:-:S02]  /*97ff0*/  LOP3.LUT P4, RZ, R9, 0x10, RZ, 0xc0, !PT ;  /* 0x0000001009ff7812 */ /* 0x000fc4000788c0ff */
[----:B------:R-:W-:Y:S01]  /*98000*/  LOP3.LUT P5, RZ, R9, 0x8, RZ, 0xc0, !PT ;  /* 0x0000000809ff7812 */ /* 0x000fe200078ac0ff */
[----:B------:R-:W3:Y:S01]  /*98010*/  LDL.LU R153, [R1+0x10ec] ;  /* 0x0010ec0001997983 */ /* 0x000ee20000300800 */
[----:B------:R-:W-:-:S03]  /*98020*/  F2FP.SATFINITE.E4M3.F32.PACK_AB_MERGE_C R18, RZ, R18, RZ ;  /* 0x00000012ff12723e */ /* 0x000fc600048070ff */
[----:B------:R-:W3:Y:S04]  /*98030*/  LDL.LU R155, [R1+0x10f0] ;  /* 0x0010f000019b7983 */ /* 0x000ee80000300800 */
[----:B------:R4:W-:Y:S02]  /*98040*/  @!P1 STG.E.U8 desc[UR30][R16.64+0x21], R18 ;  /* 0x0000211210009986 */ /* 0x0009e4000c10111e */
[----:B----4-:R-:W-:-:S05]  /*98050*/  FMUL R16, R205, UR27 ;  /* 0x0000001bcd107c20 */ /* 0x010fca0008400000 */
[----:B------:R-:W-:-:S05]  /*98060*/  F2FP.SATFINITE.E4M3.F32.PACK_AB_MERGE_C R16, RZ, R16, RZ ;  /* 0x00000010ff10723e */ /* 0x000fca00048070ff */
[----:B------:R0:W-:Y:S01]  /*98070*/  @!P4 STG.E.U8 desc[UR30][R132.64+0x28], R16 ;  /* 0x000028108400c986 */ /* 0x0001e2000c10111e */
[----:B------:R-:W-:Y:S01]  /*98080*/  ISETP.LT.OR P4, PT, R31, 0x29, !P3 ;  /* 0x000000291f00780c */ /* 0x000fe20005f81670 */
[----:B0-----:R-:W-:Y:S02]  /*98090*/  FMUL R16, R204, UR27 ;  /* 0x0000001bcc107c20 */ /* 0x001fe40008400000 */
[----:B------:R-:W4:Y:S03]  /*980a0*/  LDL.LU R204, [R1+0x10f4] ;  /* 0x0010f40001cc7983 */ /* 0x000f260000300800 */
[----:B------:R-:W-:-:S05]  /*980b0*/  F2FP.SATFINITE.E4M3.F32.PACK_AB_MERGE_C R16, RZ, R16, RZ ;  /* 0x00000010ff10723e */ /* 0x000fca00048070ff */
[----:B--2---:R0:W-:Y:S02]  /*980c0*/  @!P5 STG.E.U8 desc[UR30][R124.64+0x29], R16 ;  /* 0x000029107c00d986 */ /* 0x0041e4000c10111e */
[----:B0-----:R-:W0:Y:S02]  /*980d0*/  @!P4 LDC.64 R16, c[0x0][0x5c0] ;  /* 0x00017000ff10cb82 */ /* 0x001e240000000a00 */
[----:B0-----:R-:W-:-:S05]  /*980e0*/  @!P4 IADD3 R16, P0, R195, R16, RZ ;  /* 0x00000010c310c210 */ /* 0x001fca0007f1e0ff */
[----:B------:R-:W-:Y:S02]  /*980f0*/  @!P4 IMAD.X R17, R129, 0x1, R17, P0 ;  /* 0x000000018111c824 */ /* 0x000fe400000e0611 */
[----:B------:R-:W2:Y:S01]  /*98100*/  LDL.LU R129, [R1+0x1d48] ;  /* 0x001d480001817983 */ /* 0x000ea20000300800 */
[----:B------:R-:W-:Y:S01]  /*98110*/  ISETP.LT.OR P1, PT, R31, 0x2a, !P3 ;  /* 0x0000002a1f00780c */ /* 0x000fe20005f21670 */
[----:B------:R-:W-:Y:S01]  /*98120*/  FMUL R18, R154, UR27 ;  /* 0x0000001b9a127c20 */ /* 0x000fe20008400000 */
[----:B------:R-:W-:Y:S01]  /*98130*/  LOP3.LUT P2, RZ, R9, 0x4, RZ, 0xc0, !PT ;  /* 0x0000000409ff7812 */ /* 0x000fe2000784c0ff */
[----:B------:R-:W2:Y:S03]  /*98140*/  LDL.LU R154, [R1+0x10f8] ;  /* 0x0010f800019a7983 */ /* 0x000ea60000300800 */
[----:B------:R-:W-:Y:S01]  /*98150*/  F2FP.SATFINITE.E4M3.F32.PACK_AB_MERGE_C R18, RZ, R18, RZ ;  /* 0x00000012ff12723e */ /* 0x000fe200048070ff */
[----:B------:R-:W2:Y:S04]  /*98160*/  LDL.LU R205, [R1+0x10fc] ;  /* 0x0010fc0001cd7983 */ /* 0x000ea80000300800 */
[----:B------:R0:W-:Y:S02]  /*98170*/  @!P4 STG.E.U8 desc[UR30][R16.64+0x28], R18 ;  /* 0x000028121000c986 */ /* 0x0001e4000c10111e */
[----:B0-----:R-:W0:Y:S01]  /*98180*/  @!P1 LDC.64 R16, c[0x0][0x5c0] ;  /* 0x00017000ff109b82 */ /* 0x001e220000000a00 */
[----:B---3--:R-:W-:Y:S01]  /*98190*/  FMUL R18, R33, UR27 ;  /* 0x0000001b21127c20 */ /* 0x008fe20008400000 */
[----:B------:R-:W-:Y:S01]  /*981a0*/  LOP3.LUT P6, RZ, R4, 0x80000000, RZ, 0xc0, !PT ;  /* 0x8000000004ff7812 */ /* 0x000fe200078cc0ff */
[----:B------:R-:W3:Y:S03]  /*981b0*/  LDL.LU R33, [R1+0x1100] ;  /* 0x0011000001217983 */ /* 0x000ee60000300800 */
[----:B------:R-:W-:-:S02]  /*981c0*/  F2FP.SATFINITE.E4M3.F32.PACK_AB_MERGE_C R18, RZ, R18, RZ ;  /* 0x00000012ff12723e */ /* 0x000fc400048070ff */
[----:B0-----:R-:W-:-:S05]  /*981d0*/  @!P1 IADD3 R16, P0, R194, R16, RZ ;  /* 0x00000010c2109210 */ /* 0x001fca0007f1e0ff */
[----:B------:R-:W-:-:S05]  /*981e0*/  @!P1 IMAD.X R17, R226, 0x1, R17, P0 ;  /* 0x00000001e2119824 */ /* 0x000fca00000e0611 */
[----:B------:R0:W-:Y:S02]  /*981f0*/  @!P1 STG.E.U8 desc[UR30][R16.64+0x29], R18 ;  /* 0x0000291210009986 */ /* 0x0001e4000c10111e */
[----:B0-----:R-:W-:-:S05]  /*98200*/  FMUL R16, R153, UR27 ;  /* 0x0000001b99107c20 */ /* 0x001fca0008400000 */
[----:B------:R-:W-:Y:S02]  /*98210*/  F2FP.SATFINITE.E4M3.F32.PACK_AB_MERGE_C R16, RZ, R16, RZ ;  /* 0x00000010ff10723e */ /* 0x000fe400048070ff */
[----:B------:R-:W-:Y:S01]  /*98220*/  ISETP.LT.OR P1, PT, R31, 0x32, !P3 ;  /* 0x000000321f00780c */ /* 0x000fe20005f21670 */
[----:B----4-:R-:W-:-:S05]  /*98230*/  FMUL R18, R204, UR27 ;  /* 0x0000001bcc127c20 */ /* 0x010fca0008400000 */
[----:B------:R-:W-:Y:S01]  /*98240*/  F2FP.SATFINITE.E4M3.F32.PACK_AB_MERGE_C R18, RZ, R18, RZ ;  /* 0x00000012ff12723e */ /* 0x000fe200048070ff */
[----:B--2---:R0:W-:Y:S01]  /*98250*/  @!P2 STG.E.U8 desc[UR30][R128.64+0x30], R16 ;  /* 0x000030108000a986 */ /* 0x0041e2000c10111e */
[----:B------:R-:W-:Y:S01]  /*98260*/  ISETP.LT.OR P2, PT, R31, 0x31, !P3 ;  /* 0x000000311f00780c */ /* 0x000fe20005f41670 */
[----:B0-----:R-:W-:Y:S02]  /*98270*/  FMUL R16, R155, UR27 ;  /* 0x0000001b9b107c20 */ /* 0x001fe40008400000 */
[----:B------:R-:W2:Y:S03]  /*98280*/  LDL.LU R155, [R1+0x1104] ;  /* 0x00110400019b7983 */ /* 0x000ea60000300800 */
[----:B------:R-:W-:Y:S01]  /*98290*/  F2FP.SATFINITE.E4M3.F32.PACK_AB_MERGE_C R16, RZ, R16, RZ ;  /* 0x00000010ff10723e */ /* 0x000fe200048070ff */
[----:B------:R-:W4:Y:S04]  /*982a0*/  LDL.LU R204, [R1+0x1108] ;  /* 0x0011080001cc7983 */ /* 0x000f280000300800 */
        /* <DEDUP_REMOVED lines=8> */
[----:B------:R-:W4:Y:S01]  /*98330*/  LDL.LU R107, [R1+0x1d44] ;  /* 0x001d4400016b7983 */ /* 0x000f220000300800 */
[----:B------:R-:W-:Y:S01]  /*98340*/  FMUL R18, R154, UR27 ;  /* 0x0000001b9a127c20 */ /* 0x000fe20008400000 */
        /* <DEDUP_REMOVED lines=9> */
[----:B------:R-:W-:Y:S01]  /*983e0*/  ISETP.LT.OR P5, PT, R31, 0x39, !P3 ;  /* 0x000000391f00780c */ /* 0x000fe20005fa1670 */
[----:B---3--:R-:W-:Y:S01]  /*983f0*/  FMUL R16, R33, UR27 ;  /* 0x0000001b21107c20 */ /* 0x008fe20008400000 */
[----:B------:R-:W-:Y:S01]  /*98400*/  ISETP.LT.OR P1, PT, R31, 0x3a, !P3 ;  /* 0x0000003a1f00780c */ /* 0x000fe20005f21670 */
[----:B------:R-:W3:Y:S03]  /*98410*/  LDL.LU R33, [R1+0x1114] ;  /* 0x0011140001217983 */ /* 0x000ee60000300800 */
[----:B------:R-:W-:Y:S01]  /*98420*/  F2FP.SATFINITE.E4M3.F32.PACK_AB_MERGE_C R16, RZ, R16, RZ ;  /* 0x00000010ff10723e */ /* 0x000fe200048070ff */
[----:B--2---:R-:W-:Y:S02]  /*98430*/  FMUL R18, R155, UR27 ;  /* 0x0000001b9b127c20 */ /* 0x004fe40008400000 */
[----:B------:R-:W2:Y:S03]  /*98440*/  LDL.LU R155, [R1+0x1118] ;  /* 0x00111800019b7983 */ /* 0x000ea60000300800 */
[----:B------:R-:W-:Y:S01]  /*98450*/  F2FP.SATFINITE.E4M3.F32.PACK_AB_MERGE_C R18, RZ, R18, RZ ;  /* 0x00000012ff12723e */ /* 0x000fe200048070ff */
[----:B----4-:R0:W-:Y:S02]  /*98460*/  @!P4 STG.E.U8 desc[UR30][R106.64+0x39], R16 ;  /* 0x000039106a00c986 */ /* 0x0101e4000c10111e */
[----:B0-----:R-:W0:Y:S02]  /*98470*/  @!P5 LDC.64 R16, c[0x0][0x5c0] ;  /* 0x00017000ff10db82 */ /* 0x001e240000000a00 */
[----:B0-----:R-:W-:-:S05]  /*98480*/  @!P5 IADD3 R16, P0, R196, R16, RZ ;  /* 0x00000010c410d210 */ /* 0x001fca0007f1e0ff */
[----:B------:R-:W-:-:S05]  /*98490*/  @!P5 IMAD.X R17, R197, 0x1, R17, P0 ;  /* 0x00000001c511d824 */ /* 0x000fca00000e0611 */
[----:B------:R0:W-:Y:S02]  /*984a0*/  @!P5 STG.E.U8 desc[UR30][R16.64+0x38], R18 ;  /* 0x000038121000d986 */ /* 0x0001e4000c10111e */
[----:B0-----:R-:W0:Y:S02]  /*984b0*/  @!P1 LDC.64 R16, c[0x0][0x5c0] ;  /* 0x00017000ff109b82 */ /* 0x001e240000000a00 */
[----:B0-----:R-:W-:Y:S02]  /*984c0*/  @!P1 IADD3 R16, P0, R104, R16, RZ ;  /* 0x0000001068109210 */ /* 0x001fe40007f1e0ff */
[----:B------:R-:W4:Y:S03]  /*984d0*/  LDL.LU R104, [R1+0x1d40] ;  /* 0x001d400001687983 */ /* 0x000f260000300800 */
[----:B------:R-:W-:Y:S02]  /*984e0*/  @!P1 IMAD.X R17, R105, 0x1, R17, P0 ;  /* 0x0000000169119824 */ /* 0x000fe400000e0611 */
[----:B------:R-:W4:Y:S01]  /*984f0*/  LDL.LU R105, [R1+0x1d3c] ;  /* 0x001d3c0001697983 */ /* 0x000f220000300800 */
        /* <DEDUP_REMOVED lines=14> */
[----:B----4-:R0:W-:Y:S02]  /*985e0*/  @!P2 STG.E.U8 desc[UR30][R104.64+0x41], R16 ;  /* 0x000041106800a986 */ /* 0x0101e4000c10111e */
[----:B0-----:R-:W0:Y:S02]  /*985f0*/  @!P6 LDC.64 R16, c[0x0][0x5c0] ;  /* 0x00017000ff10eb82 */ /* 0x001e240000000a00 */
[----:B0-----:R-:W-:-:S05]  /*98600*/  @!P6 IADD3 R16, P0, R187, R16, RZ ;  /* 0x00000010bb10e210 */ /* 0x001fca0007f1e0ff */
[----:B------:R-:W-:Y:S02]  /*98610*/  @!P6 IMAD.X R17, R103, 0x1, R17, P0 ;  /* 0x000000016711e824 */ /* 0x000fe400000e0611 */
[----:B------:R-:W4:Y:S01]  /*98620*/  LDL.LU R103, [R1+0x1d38] ;  /* 0x001d380001677983 */ /* 0x000f220000300800 */
[----:B------:R-:W-:Y:S01]  /*98630*/  ISETP.LT.OR P1, PT, R31, 0x42, !P3 ;  /* 0x000000421f00780c */ /* 0x000fe20005f21670 */
[----:B---3--:R-:W-:Y:S01]  /*98640*/  FMUL R18, R33, UR27 ;  /* 0x0000001b21127c20 */ /* 0x008fe20008400000 */
[C---:B------:R-:W-:Y:S01]  /*98650*/  LOP3.LUT P4, RZ, R4.reuse, 0x1000000, RZ, 0xc0, !PT ;  /* 0x0100000004ff7812 */ /* 0x040fe2000788c0ff */
[----:B------:R-:W3:Y:S03]  /*98660*/  LDL.LU R33, [R1+0x1128] ;  /* 0x0011280001217983 */ /* 0x000ee60000300800 */
[----:B------:R-:W-:Y:S01]  /*98670*/  F2FP.SATFINITE.E4M3.F32.PACK_AB_MERGE_C R18, RZ, R18, RZ ;  /* 0x00000012ff12723e */ /* 0x000fe200048070ff */
[----:B------:R-:W3:Y:S04]  /*98680*/  LDL.LU R153, [R1+0x112c] ;  /* 0x00112c0001997983 */ /* 0x000ee80000300800 */
        /* <DEDUP_REMOVED lines=14> */
[----:B----4-:R0:W-:Y:S01]  /*98770*/  @!P4 STG.E.U8 desc[UR30][R102.64+0x48], R16 ;  /* 0x000048106600c986 */ /* 0x0101e2000c10111e */
[----:B------:R-:W-:Y:S01]  /*98780*/  ISETP.LT.OR P4, PT, R31, 0x49, !P3 ;  /* 0x000000491f00780c */ /* 0x000fe20005f81670 */
[----:B0-----:R-:W-:Y:S02]  /*98790*/  FMUL R16, R204, UR27 ;  /* 0x0000001bcc107c20 */ /* 0x001fe40008400000 */
[----:B------:R-:W4:Y:S03]  /*987a0*/  LDL.LU R204, [R1+0x1134] ;  /* 0x0011340001cc7983 */ /* 0x000f260000300800 */
        /* <DEDUP_REMOVED lines=11> */
[----:B---3--:R-:W-:Y:S01]  /*98860*/  FMUL R18, R33, UR27 ;  /* 0x0000001b21127c20 */ /* 0x008fe20008400000 */
        /* <DEDUP_REMOVED lines=9> */
[----:B------:R-:W-:Y:S01]  /*98900*/  ISETP.LT.OR P2, PT, R31, 0x51, !P3 ;  /* 0x000000511f00780c */ /* 0x000fe20005f41670 */
[----:B--2---:R-:W-:Y:S01]  /*98910*/  FMUL R16, R155, UR27 ;  /* 0x0000001b9b107c20 */ /* 0x004fe20008400000 */
[----:B------:R-:W-:Y:S01]  /*98920*/  ISETP.LT.OR P1, PT, R31, 0x52, !P3 ;  /* 0x000000521f00780c */ /* 0x000fe20005f21670 */
[----:B------:R-:W2:Y:S03]  /*98930*/  LDL.LU R155, [R1+0x1144] ;  /* 0x00114400019b7983 */ /* 0x000ea60000300800 */
[----:B------:R-:W-:Y:S01]  /*98940*/  F2FP.SATFINITE.E4M3.F32.PACK_AB_MERGE_C R16, RZ, R16, RZ ;  /* 0x00000010ff10723e */ /* 0x000fe200048070ff */
[----:B----4-:R-:W-:Y:S02]  /*98950*/  FMUL R18, R204, UR27 ;  /* 0x0000001bcc127c20 */ /* 0x010fe40008400000 */
[----:B------:R-:W4:Y:S03]  /*98960*/  LDL.LU R204, [R1+0x1148] ;  /* 0x0011480001cc7983 */ /* 0x000f260000300800 */
        /* <DEDUP_REMOVED lines=14> */
[----:B------:R-:W4:Y:S01]  /*98a50*/  LDL.LU R153, [R1+0x114c] ;  /* 0x00114c0001997983 */ /* 0x000f220000300800 */
[----:B------:R-:W-:-:S03]  /*98a60*/  F2FP.SATFINITE.E4M3.F32.PACK_AB_MERGE_C R18, RZ, R18, RZ ;  /* 0x00000012ff12723e */ /* 0x000fc600048070ff */
[----:B------:R-:W4:Y:S04]  /*98a70*/  LDL.LU R154, [R1+0x1150] ;  /* 0x00115000019a7983 */ /* 0x000f280000300800 */
[----:B------:R3:W-:Y:S02]  /*98a80*/  @!P1 STG.E.U8 desc[UR30][R16.64+0x51], R18 ;  /* 0x0000511210009986 */ /* 0x0007e4000c10111e */
[----:B---3--:R-:W-:-:S05]  /*98a90*/  FMUL R16, R205, UR27 ;  /* 0x0000001bcd107c20 */ /* 0x008fca0008400000 */
[----:B------:R-:W-:-:S05]  /*98aa0*/  F2FP.SATFINITE.E4M3.F32.PACK_AB_MERGE_C R16, RZ, R16, RZ ;  /* 0x00000010ff10723e */ /* 0x000fca00048070ff */
[----:B------:R0:W-:Y:S01]  /*98ab0*/  @!P5 STG.E.U8 desc[UR30][R86.64+0x58], R16 ;  /* 0x000058105600d986 */ /* 0x0001e2000c10111e */
[----:B------:R-:W-:Y:S01]  /*98ac0*/  ISETP.LT.OR P5, PT, R31, 0x59, !P3 ;  /* 0x000000591f00780c */ /* 0x000fe20005fa1670 */
[----:B0-----:R-:W-:Y:S02]  /*98ad0*/  FMUL R16, R33, UR27 ;  /* 0x0000001b21107c20 */ /* 0x001fe40008400000 */
[----:B------:R-:W3:Y:S03]  /*98ae0*/  LDL.LU R33, [R1+0x1154] ;  /* 0x0011540001217983 */ /* 0x000ee60000300800 */
        /* <DEDUP_REMOVED lines=14> */
[----:B----4-:R-:W-:Y:S01]  /*98bd0*/  FMUL R18, R204, UR27 ;  /* 0x0000001bcc127c20 */ /* 0x010fe20008400000 */
[----:B------:R-:W-:Y:S01]  /*98be0*/  LOP3.LUT P2, RZ, R4, 0x2000, RZ, 0xc0, !PT ;  /* 0x0000200004ff7812 */ /* 0x000fe2000784c0ff */
[----:B------:R-:W4:Y:S03]  /*98bf0*/  LDL.LU R204, [R1+0x1160] ;  /* 0x0011600001cc7983 */ /* 0x000f260000300800 */
[----:B------:R-:W-:-:S02]  /*98c00*/  F2FP.SATFINITE.E4M3.F32.PACK_AB_MERGE_C R18, RZ, R18, RZ ;  /* 0x00000012ff12723e */ /* 0x000fc400048070ff */
[----:B0-----:R-:W-:-:S05]  /*98c10*/  @!P1 IADD3 R16, P0, R180, R16, RZ ;  /* 0x00000010b4109210 */ /* 0x001fca0007f1e0ff */
[----:B------:R-:W-:-:S05]  /*98c20*/  @!P1 IMAD.X R17, R224, 0x1, R17, P0 ;  /* 0x00000001e0119824 */ /* 0x000fca00000e0611 */
[----:B------:R0:W-:Y:S02]  /*98c30*/  @!P1 STG.E.U8 desc[UR30][R16.64+0x59], R18 ;  /* 0x0000591210009986 */ /* 0x0001e4000c10111e */
[----:B0-----:R-:W-:-:S05]  /*98c40*/  FMUL R16, R153, UR27 ;  /* 0x0000001b99107c20 */ /* 0x001fca0008400000 */
[----:B------:R-:W-:Y:S02]  /*98c50*/  F2FP.SATFINITE.E4M3.F32.PACK_AB_MERGE_C R16, RZ, R16, RZ ;  /* 0x00000010ff10723e */ /* 0x000fe400048070ff */
[----:B------:R-:W-:Y:S01]  /*98c60*/  ISETP.LT.OR P1, PT, R31, 0x62, !P3 ;  /* 0x000000621f00780c */ /* 0x000fe20005f21670 */
[----:B---3--:R-:W-:-:S05]  /*98c70*/  FMUL R18, R33, UR27 ;  /* 0x0000001b21127c20 */ /* 0x008fca0008400000 */
[----:B------:R-:W-:Y:S01]  /*98c80*/  F2FP.SATFINITE.E4M3.F32.PACK_AB_MERGE_C R18, RZ, R18, RZ ;  /* 0x00000012ff12723e */ /* 0x000fe200048070ff */
[----:B--2---:R0:W-:Y:S01]  /*98c90*/  @!P6 STG.E.U8 desc[UR30][R82.64+0x60], R16 ;  /* 0x000060105200e986 */ /* 0x0041e2000c10111e */
        /* <DEDUP_REMOVED lines=61> */
[----:B----4-:R-:W-:Y:S01]  /*99070*/  FMUL R18, R204, UR27 ;  /* 0x0000001bcc127c20 */ /* 0x010fe20008400000 */
[----:B------:R-:W-:Y:S02]  /*99080*/  ISETP.LT.OR P1, PT, R31, 0x72, !P3 ;  /* 0x000000721f00780c */ /* 0x000fe40005f21670 */
[----:B------:R-:W4:Y:S02]  /*99090*/  LDL.LU R204, [R1+0x1188] ;  /* 0x0011880001cc7983 */ /* 0x000f240000300800 */
[----:B------:R-:W-:Y:S02]  /*990a0*/  F2FP.SATFINITE.E4M3.F32.PACK_AB_MERGE_C R18, RZ, R18, RZ ;  /* 0x00000012ff12723e */ /* 0x000fe400048070ff */
[----:B------:R-:W4:Y:S04]  /*990b0*/  LDL.LU R153, [R1+0x118c] ;  /* 0x00118c0001997983 */ /* 0x000f280000300800 */
[----:B------:R0:W-:Y:S03]  /*990c0*/  @!P2 STG.E.U8 desc[UR30][R16.64+0x70], R18 ;  /* 0x000070121000a986 */ /* 0x0001e6000c10111e */
[----:B0-----:R-:W0:Y:S01]  /*990d0*/  @!P1 LDC.64 R16, c[0x0][0x5c0] ;  /* 0x00017000ff109b82 */ /* 0x001e220000000a00 */
[----:B--2---:R-:W-:-:S02]  /*990e0*/  FMUL R18, R154, UR27 ;  /* 0x0000001b9a127c20 */ /* 0x004fc40008400000 */
[----:B------:R-:W2:Y:S03]  /*990f0*/  LDL.LU R154, [R1+0x1190] ;  /* 0x00119000019a7983 */ /* 0x000ea60000300800 */
[----:B------:R-:W-:Y:S02]  /*99100*/  F2FP.SATFINITE.E4M3.F32.PACK_AB_MERGE_C R18, RZ, R18, RZ ;  /* 0x00000012ff12723e */ /* 0x000fe400048070ff */
[----:B------:R-:W-:Y:S02]  /*99110*/  LOP3.LUT P5, RZ, R4, 0x40, RZ, 0xc0, !PT ;  /* 0x0000004004ff7812 */ /* 0x000fe400078ac0ff */
[----:B0-----:R-:W-:-:S05]  /*99120*/  @!P1 IADD3 R16, P0, R178, R16, RZ ;  /* 0x00000010b2109210 */ /* 0x001fca0007f1e0ff */
[----:B------:R-:W-:-:S05]  /*99130*/  @!P1 IMAD.X R17, R218, 0x1, R17, P0 ;  /* 0x00000001da119824 */ /* 0x000fca00000e0611 */
[----:B------:R0:W-:Y:S02]  /*99140*/  @!P1 STG.E.U8 desc[UR30][R16.64+0x71], R18 ;  /* 0x0000711210009986 */ /* 0x0001e4000c10111e */
[----:B0-----:R-:W-:-:S05]  /*99150*/  FMUL R16, R205, UR27 ;  /* 0x0000001bcd107c20 */ /* 0x001fca0008400000 */
[----:B------:R-:W-:Y:S02]  /*99160*/  F2FP.SATFINITE.E4M3.F32.PACK_AB_MERGE_C R16, RZ, R16, RZ ;  /* 0x00000010ff10723e */ /* 0x000fe400048070ff */
[----:B------:R-:W-:Y:S02]  /*99170*/  LOP3.LUT P4, RZ, R4, 0x8, RZ, 0xc0, !PT ;  /* 0x0000000804ff7812 */ /* 0x000fe4000788c0ff */
[----:B------:R-:W-:Y:S01]  /*99180*/  ISETP.LT.OR P1, PT, R31, 0x7a, !P3 ;  /* 0x0000007a1f00780c */ /* 0x000fe20005f21670 */
[----:B------:R-:W-:-:S05]  /*99190*/  FMUL R18, R155, UR27 ;  /* 0x0000001b9b127c20 */ /* 0x000fca0008400000 */
[----:B------:R-:W-:Y:S01]  /*991a0*/  F2FP.SATFINITE.E4M3.F32.PACK_AB_MERGE_C R18, RZ, R18, RZ ;  /* 0x00000012ff12723e */ /* 0x000fe200048070ff */
[----:B---3--:R0:W-:Y:S02]  /*991b0*/  @!P5 STG.E.U8 desc[UR30][R54.64+0x78], R16 ;  /* 0x000078103600d986 */ /* 0x0081e4000c10111e */
[----:B0-----:R-:W-:Y:S02]  /*991c0*/  FMUL R16, R33, UR27 ;  /* 0x0000001b21107c20 */ /* 0x001fe40008400000 */
[----:B------:R-:W3:Y:S01]  /*991d0*/  LDL.LU R33, [R1+0x1194] ;  /* 0x0011940001217983 */ /* 0x000ee20000300800 */
[----:B------:R-:W-:Y:S02]  /*991e0*/  ISETP.LT.OR P5, PT, R31, 0x79, !P3 ;  /* 0x000000791f00780c */ /* 0x000fe40005fa1670 */
[----:B------:R-:W-:Y:S01]  /*991f0*/  F2FP.SATFINITE.E4M3.F32.PACK_AB_MERGE_C R16, RZ, R16, RZ ;  /* 0x00000010ff10723e */ /* 0x000fe200048070ff */
[----:B------:R-:W3:Y:S04]  /*99200*/  LDL.LU R155, [R1+0x1198] ;  /* 0x00119800019b7983 */ /* 0x000ee80000300800 */
[----:B------:R0:W-:Y:S01]  /*99210*/  @!P4 STG.E.U8 desc[UR30][R42.64+0x79], R16 ;  /* 0x000079102a00c986 */ /* 0x0001e2000c10111e */
[----:B------:R-:W-:-:S02]  /*99220*/  LOP3.LUT P6, RZ, R4, 0x4, RZ, 0xc0, !PT ;  /* 0x0000000404ff7812 */ /* 0x000fc400078cc0ff */
[----:B------:R-:W-:Y:S01]  /*99230*/  LOP3.LUT P2, RZ, R4, 0x2, RZ, 0xc0, !PT ;  /* 0x0000000204ff7812 */ /* 0x000fe2000784c0ff */
[----:B------:R-:W3:Y:S02]  /*99240*/  LDL.LU R205, [R1+0x119c] ;  /* 0x00119c0001cd7983 */ /* 0x000ee40000300800 */
[----:B0-----:R-:W0:Y:S02]  /*99250*/  @!P5 LDC.64 R16, c[0x0][0x5c0] ;  /* 0x00017000ff10db82 */ /* 0x001e240000000a00 */
[----:B0-----:R-:W-:-:S05]  /*99260*/  @!P5 IADD3 R16, P0, R203, R16, RZ ;  /* 0x00000010cb10d210 */ /* 0x001fca0007f1e0ff */
[----:B------:R-:W-:-:S05]  /*99270*/  @!P5 IMAD.X R17, R219, 0x1, R17, P0 ;  /* 0x00000001db11d824 */ /* 0x000fca00000e0611 */
[----:B------:R0:W-:Y:S02]  /*99280*/  @!P5 STG.E.U8 desc[UR30][R16.64+0x78], R18 ;  /* 0x000078121000d986 */ /* 0x0001e4000c10111e */
[----:B0-----:R-:W0:Y:S01]  /*99290*/  @!P1 LDC.64 R16, c[0x0][0x5c0] ;  /* 0x00017000ff109b82 */ /* 0x001e220000000a00 */
[----:B----4-:R-:W-:Y:S02]  /*992a0*/  FMUL R18, R204, UR27 ;  /* 0x0000001bcc127c20 */ /* 0x010fe40008400000 */
[----:B------:R-:W4:Y:S03]  /*992b0*/  LDL.LU R204, [R1+0x11a0] ;  /* 0x0011a00001cc7983 */ /* 0x000f260000300800 */
[----:B------:R-:W-:Y:S02]  /*992c0*/  F2FP.SATFINITE.E4M3.F32.PACK_AB_MERGE_C R18, RZ, R18, RZ ;  /* 0x00000012ff12723e */ /* 0x000fe400048070ff */
[----:B0-----:R-:W-:-:S05]  /*992d0*/  @!P1 IADD3 R16, P0, R19, R16, RZ ;  /* 0x0000001013109210 */ /* 0x001fca0007f1e0ff */
[----:B------:R-:W-:-:S05]  /*992e0*/  @!P1 IMAD.X R17, R206, 0x1, R17, P0 ;  /* 0x00000001ce119824 */ /* 0x000fca00000e0611 */
        /* <DEDUP_REMOVED lines=8> */
[----:B------:R-:W-:-:S05]  /*99370*/  F2FP.SATFINITE.E4M3.F32.PACK_AB_MERGE_C R16, RZ, R16, RZ ;  /* 0x00000010ff10723e */ /* 0x000fca00048070ff */
[----:B------:R0:W-:Y:S02]  /*99380*/  @!P2 STG.E.U8 desc[UR30][R40.64+0x81], R16 ;  /* 0x000081102800a986 */ /* 0x0001e4000c10111e */
[----:B0-----:R-:W0:Y:S02]  /*99390*/  @!P6 LDC.64 R16, c[0x0][0x5c0] ;  /* 0x00017000ff10eb82 */ /* 0x001e240000000a00 */
[----:B0-----:R-:W-:-:S05]  /*993a0*/  @!P6 IADD3 R16, P0, R176, R16, RZ ;  /* 0x00000010b010e210 */ /* 0x001fca0007f1e0ff */
[----:B------:R-:W-:Y:S02]  /*993b0*/  @!P6 IMAD.X R17, R177, 0x1, R17, P0 ;  /* 0x00000001b111e824 */ /* 0x000fe400000e0611 */
[----:B---3--:R-:W-:Y:S02]  /*993c0*/  FMUL R18, R33, UR27 ;  /* 0x0000001b21127c20 */ /* 0x008fe40008400000 */
[----:B------:R-:W3:Y:S03]  /*993d0*/  LDL.LU R33, [R1+0x11a8] ;  /* 0x0011a80001217983 */ /* 0x000ee60000300800 */
[----:B------:R-:W-:-:S05]  /*993e0*/  F2FP.SATFINITE.E4M3.F32.PACK_AB_MERGE_C R18, RZ, R18, RZ ;  /* 0x00000012ff12723e */ /* 0x000fca00048070ff */
        /* <DEDUP_REMOVED lines=17> */
[----:B----4-:R-:W-:Y:S02]  /*99500*/  FMUL R16, R204, UR27 ;  /* 0x0000001bcc107c20 */ /* 0x010fe40008400000 */
        /* <DEDUP_REMOVED lines=91> */
[----:B------:R-:W-:Y:S01]  /*99ac0*/  LOP3.LUT P4, RZ, R3, 0x1000000, RZ, 0xc0, !PT ;  /* 0x0100000003ff7812 */ /* 0x000fe2000788c0ff */
        /* <DEDUP_REMOVED lines=21> */
[----:B------:R-:W-:-:S05]  /*99c20*/  F2FP.SATFINITE.E4M3.F32.PACK_AB_MERGE_C R16, RZ, R16, RZ ;  /* 0x00000010ff10723e */ /* 0x000fca00048070ff */
[----:B------:R0:W-:Y:S02]  /*99c30*/  @!P5 STG.E.U8 desc[UR30][R44.64+0xa9], R16 ;  /* 0x0000a9102c00d986 */ /* 0x0001e4000c10111e */
[----:B0-----:R-:W0:Y:S02]  /*99c40*/  @!P4 LDC.64 R16, c[0x0][0x5c0] ;  /* 0x00017000ff10cb82 */ /* 0x001e240000000a00 */
[----:B0-----:R-:W-:-:S05]  /*99c50*/  @!P4 IADD3 R16, P0, R223, R16, RZ ;  /* 0x00000010df10c210 */ /* 0x001fca0007f1e0ff */
[----:B------:R-:W-:Y:S02]  /*99c60*/  @!P4 IMAD.X R17, R65, 0x1, R17, P0 ;  /* 0x000000014111c824 */ /* 0x000fe400000e0611 */
[----:B------:R-:W2:Y:S04]  /*99c70*/  LDL.LU R65, [R1+0x1cf8] ;  /* 0x001cf80001417983 */ /* 0x000ea80000300800 */
[----:B------:R0:W-:Y:S04]  /*99c80*/  @!P4 STG.E.U8 desc[UR30][R16.64+0xa8], R18 ;  /* 0x0000a8121000c986 */ /* 0x0001e8000c10111e */
[----:B------:R-:W2:Y:S01]  /*99c90*/  LDL.LU R154, [R1+0x11f8] ;  /* 0x0011f800019a7983 */ /* 0x000ea20000300800 */
[----:B0-----:R-:W0:Y:S02]  /*99ca0*/  @!P1 LDC.64 R16, c[0x0][0x5c0] ;  /* 0x00017000ff109b82 */ /* 0x001e240000000a00 */
[----:B0-----:R-:W-:-:S05]  /*99cb0*/  @!P1 IADD3 R16, P0, R237, R16, RZ ;  /* 0x00000010ed109210 */ /* 0x001fca0007f1e0ff */
[----:B------:R-:W-:Y:S02]  /*99cc0*/  @!P1 IMAD.X R17, R63, 0x1, R17, P0 ;  /* 0x000000013f119824 */ /* 0x000fe400000e0611 */
[----:B------:R-:W2:Y:S01]  /*99cd0*/  LDL.LU R63, [R1+0x1cf4] ;  /* 0x001cf400013f7983 */ /* 0x000ea20000300800 */
        /* <DEDUP_REMOVED lines=49> */
[C---:B------:R-:W-:Y:S01]  /*99ff0*/  LOP3.LUT P6, RZ, R3.reuse, 0x40000, RZ, 0xc0, !PT ;  /* 0x0004000003ff7812 */ /* 0x040fe200078cc0ff */
        /* <DEDUP_REMOVED lines=21> */
[----:B------:R-:W-:-:S05]  /*9a150*/  F2FP.SATFINITE.E4M3.F32.PACK_AB_MERGE_C R16, RZ, R16, RZ ;  /* 0x00000010ff10723e */ /* 0x000fca00048070ff */
[----:B------:R0:W-:Y:S02]  /*9a160*/  @!P2 STG.E.U8 desc[UR30][R78.64+0xc1], R16 ;  /* 0x0000c1104e00a986 */ /* 0x0001e4000c10111e */
[----:B0-----:R-:W0:Y:S02]  /*9a170*/  @!P6 LDC.64 R16, c[0x0][0x5c0] ;  /* 0x00017000ff10eb82 */ /* 0x001e240000000a00 */
[----:B0-----:R-:W-:-:S05]  /*9a180*/  @!P6 IADD3 R16, P0, R208, R16, RZ ;  /* 0x00000010d010e210 */ /* 0x001fca0007f1e0ff */
[----:B------:R-:W-:Y:S02]  /*9a190*/  @!P6 IMAD.X R17, R85, 0x1, R17, P0 ;  /* 0x000000015511e824 */ /* 0x000fe400000e0611 */
[----:B------:R-:W3:Y:S04]  /*9a1a0*/  LDL.LU R85, [R1+0x1ce4] ;  /* 0x001ce40001557983 */ /* 0x000ee80000300800 */
[----:B------:R0:W-:Y:S04]  /*9a1b0*/  @!P6 STG.E.U8 desc[UR30][R16.64+0xc0], R18 ;  /* 0x0000c0121000e986 */ /* 0x0001e8000c10111e */
[----:B------:R-:W4:Y:S04]  /*9a1c0*/  LDL.LU R153, [R1+0x1228] ;  /* 0x0012280001997983 */ /* 0x000f280000300800 */
[----:B------:R-:W4:Y:S01]  /*9a1d0*/  LDL.LU R33, [R1+0x122c] ;  /* 0x00122c0001217983 */ /* 0x000f220000300800 */
        /* <DEDUP_REMOVED lines=8> */
[----:B------:R-:W-:-:S05]  /*9a260*/  F2FP.SATFINITE.E4M3.F32.PACK_AB_MERGE_C R18, RZ, R18, RZ ;  /* 0x00000012ff12723e */ /* 0x000fca00048070ff */
[----:B------:R0:W-:Y:S02]  /*9a270*/  @!P1 STG.E.U8 desc[UR30][R16.64+0xc1], R18 ;  /* 0x0000c11210009986 */ /* 0x0001e4000c10111e */
[----:B0-----:R-:W-:-:S05]  /*9a280*/  FMUL R16, R205, UR27 ;  /* 0x0000001bcd107c20 */ /* 0x001fca0008400000 */
[----:B------:R-:W-:Y:S02]  /*9a290*/  F2FP.SATFINITE.E4M3.F32.PACK_AB_MERGE_C R16, RZ, R16, RZ ;  /* 0x00000010ff10723e */ /* 0x000fe400048070ff */
[----:B------:R-:W-:Y:S01]  /*9a2a0*/  ISETP.LT.OR P1, PT, R31, 0xca, !P3 ;  /* 0x000000ca1f00780c */ /* 0x000fe20005f21670 */
[----:B--2---:R-:W-:-:S05]  /*9a2b0*/  FMUL R18, R154, UR27 ;  /* 0x0000001b9a127c20 */ /* 0x004fca0008400000 */
[----:B------:R-:W-:Y:S01]  /*9a2c0*/  F2FP.SATFINITE.E4M3.F32.PACK_AB_MERGE_C R18, RZ, R18, RZ ;  /* 0x00000012ff12723e */ /* 0x000fe200048070ff */
[----:B---3--:R4:W-:Y:S01]  /*9a2d0*/  @!P4 STG.E.U8 desc[UR30][R84.64+0xc8], R16 ;  /* 0x0000c8105400c986 */ /* 0x0089e2000c10111e */
[----:B------:R-:W-:Y:S01]  /*9a2e0*/  ISETP.LT.OR P4, PT, R31, 0xc9, !P3 ;  /* 0x000000c91f00780c */ /* 0x000fe20005f81670 */
[----:B----4-:R-:W-:Y:S02]  /*9a2f0*/  FMUL R16, R204, UR27 ;  /* 0x0000001bcc107c20 */ /* 0x010fe40008400000 */
        /* <DEDUP_REMOVED lines=16> */
[----:B------:R-:W3:Y:S01]  /*9a400*/  LDL.LU R154, [R1+0x123c] ;  /* 0x00123c00019a7983 */ /* 0x000ee20000300800 */
[----:B------:R-:W-:-:S05]  /*9a410*/  F2FP.SATFINITE.E4M3.F32.PACK_AB_MERGE_C R18, RZ, R18, RZ ;  /* 0x00000012ff12723e */ /* 0x000fca00048070ff */
[----:B------:R0:W-:Y:S02]  /*9a420*/  @!P1 STG.E.U8 desc[UR30][R16.64+0xc9], R18 ;  /* 0x0000c91210009986 */ /* 0x0001e4000c10111e */
[----:B0-----:R-:W-:Y:S02]  /*9a430*/  FMUL R16, R33, UR27 ;  /* 0x0000001b21107c20 */ /* 0x001fe40008400000 */
[----:B------:R-:W3:Y:S03]  /*9a440*/  LDL.LU R33, [R1+0x1240] ;  /* 0x0012400001217983 */ /* 0x000ee60000300800 */
[----:B------:R-:W-:-:S05]  /*9a450*/  F2FP.SATFINITE.E4M3.F32.PACK_AB_MERGE_C R16, RZ, R16, RZ ;  /* 0x00000010ff10723e */ /* 0x000fca00048070ff */
[----:B------:R0:W-:Y:S01]  /*9a460*/  @!P2 STG.E.U8 desc[UR30][R96.64+0xd0], R16 ;  /* 0x0000d0106000a986 */ /* 0x0001e2000c10111e */
[----:B------:R-:W-:Y:S01]  /*9a470*/  ISETP.LT.OR P2, PT, R31, 0xd1, !P3 ;  /* 0x000000d11f00780c */ /* 0x000fe20005f41670 */
[----:B0-----:R-:W-:Y:S02]  /*9a480*/  FMUL R16, R155, UR27 ;  /* 0x0000001b9b107c20 */ /* 0x001fe40008400000 */
[----:B------:R-:W3:Y:S03]  /*9a490*/  LDL.LU R155, [R1+0x1244] ;  /* 0x00124400019b7983 */ /* 0x000ee60000300800 */
[----:B------:R-:W-:-:S05]  /*9a4a0*/  F2FP.SATFINITE.E4M3.F32.PACK_AB_MERGE_C R16, RZ, R16, RZ ;  /* 0x00000010ff10723e */ /* 0x000fca00048070ff */
[----:B----4-:R0:W-:Y:S02]  /*9a4b0*/  @!P6 STG.E.U8 desc[UR30][R94.64+0xd1], R16 ;  /* 0x0000d1105e00e986 */ /* 0x0101e4000c10111e */
[----:B0-----:R-:W0:Y:S02]  /*9a4c0*/  @!P2 LDC.64 R16, c[0x0][0x5c0] ;  /* 0x00017000ff10ab82 */ /* 0x001e240000000a00 */
[----:B0-----:R-:W-:-:S05]  /*9a4d0*/  @!P2 IADD3 R16, P0, R163, R16, RZ ;  /* 0x00000010a310a210 */ /* 0x001fca0007f1e0ff */
[----:B------:R-:W-:Y:S02]  /*9a4e0*/  @!P2 IMAD.X R17, R101, 0x1, R17, P0 ;  /* 0x000000016511a824 */ /* 0x000fe400000e0611 */
[----:B------:R-:W4:Y:S01]  /*9a4f0*/  LDL.LU R101, [R1+0x1cd4] ;  /* 0x001cd40001657983 */ /* 0x000f220000300800 */
[----:B------:R-:W-:Y:S01]  /*9a500*/  ISETP.LT.OR P1, PT, R31, 0xd2, !P3 ;  /* 0x000000d21f00780c */ /* 0x000fe20005f21670 */
[----:B--2---:R-:W-:Y:S01]  /*9a510*/  FMUL R18, R204, UR27 ;  /* 0x0000001bcc127c20 */ /* 0x004fe20008400000 */
[----:B------:R-:W-:Y:S01]  /*9a520*/  LOP3.LUT P5, RZ, R3, 0x1000, RZ, 0xc0, !PT ;  /* 0x0000100003ff7812 */ /* 0x000fe200078ac0ff */
[----:B------:R-:W2:Y:S03]  /*9a530*/  LDL.LU R204, [R1+0x1248] ;  /* 0x0012480001cc7983 */ /* 0x000ea60000300800 */
[----:B------:R-:W-:Y:S01]  /*9a540*/  F2FP.SATFINITE.E4M3.F32.PACK_AB_MERGE_C R18, RZ, R18, RZ ;  /* 0x00000012ff12723e */ /* 0x000fe200048070ff */
[----:B------:R-:W2:Y:S04]  /*9a550*/  LDL.LU R153, [R1+0x124c] ;  /* 0x00124c0001997983 */ /* 0x000ea80000300800 */
[----:B------:R0:W-:Y:S02]  /*9a560*/  @!P2 STG.E.U8 desc[UR30][R16.64+0xd0], R18 ;  /* 0x0000d0121000a986 */ /* 0x0001e4000c10111e */
[----:B0-----:R-:W0:Y:S01]  /*9a570*/  @!P1 LDC.64 R16, c[0x0][0x5c0] ;  /* 0x00017000ff109b82 */ /* 0x001e220000000a00 */
[----:B---3--:R-:W-:-:S05]  /*9a580*/  FMUL R18, R205, UR27 ;  /* 0x0000001bcd127c20 */ /* 0x008fca0008400000 */
[----:B------:R-:W-:Y:S02]  /*9a590*/  F2FP.SATFINITE.E4M3.F32.PACK_AB_MERGE_C R18, RZ, R18, RZ ;  /* 0x00000012ff12723e */ /* 0x000fe400048070ff */
[----:B0-----:R-:W-:-:S05]  /*9a5a0*/  @!P1 IADD3 R16, P0, R162, R16, RZ ;  /* 0x00000010a2109210 */ /* 0x001fca0007f1e0ff */
[----:B------:R-:W-:-:S05]  /*9a5b0*/  @!P1 IMAD.X R17, R190, 0x1, R17, P0 ;  /* 0x00000001be119824 */ /* 0x000fca00000e0611 */
[----:B------:R0:W-:Y:S01]  /*9a5c0*/  @!P1 STG.E.U8 desc[UR30][R16.64+0xd1], R18 ;  /* 0x0000d11210009986 */ /* 0x0001e2000c10111e */
[----:B------:R-:W-:Y:S02]  /*9a5d0*/  LOP3.LUT P4, RZ, R3, 0x800, RZ, 0xc0, !PT ;  /* 0x0000080003ff7812 */ /* 0x000fe4000788c0ff */
[----:B------:R-:W-:Y:S01]  /*9a5e0*/  ISETP.LT.OR P1, PT, R31, 0xd9, !P3 ;  /* 0x000000d91f00780c */ /* 0x000fe20005f21670 */
[----:B0-----:R-:W-:Y:S02]  /*9a5f0*/  FMUL R16, R154, UR27 ;  /* 0x0000001b9a107c20 */ /* 0x001fe40008400000 */
[----:B------:R-:W3:Y:S03]  /*9a600*/  LDL.LU R154, [R1+0x1250] ;  /* 0x00125000019a7983 */ /* 0x000ee60000300800 */
[----:B------:R-:W-:Y:S01]  /*9a610*/  F2FP.SATFINITE.E4M3.F32.PACK_AB_MERGE_C R16, RZ, R16, RZ ;  /* 0x00000010ff10723e */ /* 0x000fe200048070ff */
[----:B------:R-:W3:Y:S01]  /*9a620*/  LDL.LU R205, [R1+0x1254] ;  /* 0x0012540001cd7983 */ /* 0x000ee20000300800 */
[----:B------:R-:W-:-:S03]  /*9a630*/  FMUL R18, R155, UR27 ;  /* 0x0000001b9b127c20 */ /* 0x000fc60008400000 */
[----:B----4-:R0:W-:Y:S02]  /*9a640*/  @!P5 STG.E.U8 desc[UR30][R100.64+0xd8], R16 ;  /* 0x0000d8106400d986 */ /* 0x0101e4000c10111e */
[----:B0-----:R-:W-:-:S05]  /*9a650*/  FMUL R16, R33, UR27 ;  /* 0x0000001b21107c20 */ /* 0x001fca0008400000 */
[----:B------:R-:W-:-:S05]  /*9a660*/  F2FP.SATFINITE.E4M3.F32.PACK_AB_MERGE_C R16, RZ, R16, RZ ;  /* 0x00000010ff10723e */ /* 0x000fca00048070ff */
[----:B------:R0:W-:Y:S02]  /*9a670*/  @!P4 STG.E.U8 desc[UR30][R92.64+0xd9], R16 ;  /* 0x0000d9105c00c986 */ /* 0x0001e4000c10111e */
[----:B0-----:R-:W0:Y:S02]  /*9a680*/  @!P1 LDC.64 R16, c[0x0][0x5c0] ;  /* 0x00017000ff109b82 */ /* 0x001e240000000a00 */
[----:B0-----:R-:W-:-:S05]  /*9a690*/  @!P1 IADD3 R16, P4, R192, R16, RZ ;  /* 0x00000010c0109210 */ /* 0x001fca0007f9e0ff */
[----:B------:R-:W-:Y:S02]  /*9a6a0*/  @!P1 IMAD.X R17, R113, 0x1, R17, P4 ;  /* 0x0000000171119824 */ /* 0x000fe400020e0611 */
[----:B------:R-:W4:Y:S04]  /*9a6b0*/  LDL.LU R113, [R1+0x1cd0] ;  /* 0x001cd00001717983 */ /* 0x000f280000300800 */
[----:B------:R-:W4:Y:S01]  /*9a6c0*/  LDL.LU R155, [R1+0x1258] ;  /* 0x00125800019b7983 */ /* 0x000f220000300800 */
[----:B------:R-:W-:Y:S02]  /*9a6d0*/  ISETP.LT.OR P4, PT, R31, 0xda, !P3 ;  /* 0x000000da1f00780c */ /* 0x000fe40005f81670 */
[----:B------:R-:W-:-:S05]  /*9a6e0*/  F2FP.SATFINITE.E4M3.F32.PACK_AB_MERGE_C R18, RZ, R18, RZ ;  /* 0x00000012ff12723e */ /* 0x000fca00048070ff */
[----:B------:R0:W-:Y:S06]  /*9a6f0*/  @!P1 STG.E.U8 desc[UR30][R16.64+0xd8], R18 ;  /* 0x0000d81210009986 */ /* 0x0001ec000c10111e */
[----:B0-----:R-:W0:Y:S01]  /*9a700*/  @!P4 LDC.64 R16, c[0x0][0x5c0] ;  /* 0x00017000ff10cb82 */ /* 0x001e220000000a00 */
[----:B--2---:R-:W-:Y:S01]  /*9a710*/  FMUL R18, R204, UR27 ;  /* 0x0000001bcc127c20 */ /* 0x004fe20008400000 */
[----:B0-----:R-:W-:-:S05]  /*9a720*/  @!P4 IADD3 R16, P1, R216, R16, RZ ;  /* 0x00000010d810c210 */ /* 0x001fca0007f3e0ff */
[----:B------:R-:W-:Y:S02]  /*9a730*/  @!P4 IMAD.X R17, R13, 0x1, R17, P1 ;  /* 0x000000010d11c824 */ /* 0x000fe400008e0611 */
[----:B------:R0:W5:Y:S04]  /*9a740*/  LDL.LU R13, [R1+0x1ccc] ;  /* 0x001ccc00010d7983 */ /* 0x0001680000300800 */
[----:B------:R-:W2:Y:S04]  /*9a750*/  LDL.LU R33, [R1+0x125c] ;  /* 0x00125c0001217983 */ /* 0x000ea80000300800 */
[----:B------:R-:W2:Y:S01]  /*9a760*/  LDL.LU R204, [R1+0x1260] ;  /* 0x0012600001cc7983 */ /* 0x000ea20000300800 */
[----:B------:R-:W-:-:S02]  /*9a770*/  F2FP.SATFINITE.E4M3.F32.PACK_AB_MERGE_C R18, RZ, R18, RZ ;  /* 0x00000012ff12723e */ /* 0x000fc400048070ff */
[----:B------:R-:W-:-:S03]  /*9a780*/  LOP3.LUT P6, RZ, R3, 0x400, RZ, 0xc0, !PT ;  /* 0x0000040003ff7812 */ /* 0x000fc600078cc0ff */
[----:B------:R1:W-:Y:S02]  /*9a790*/  @!P4 STG.E.U8 desc[UR30][R16.64+0xd9], R18 ;  /* 0x0000d9121000c986 */ /* 0x0003e4000c10111e */
[----:B-1----:R-:W-:-:S05]  /*9a7a0*/  FMUL R16, R153, UR27 ;  /* 0x0000001b99107c20 */ /* 0x002fca0008400000 */
[----:B------:R-:W-:Y:S02]  /*9a7b0*/  F2FP.SATFINITE.E4M3.F32.PACK_AB_MERGE_C R16, RZ, R16, RZ ;  /* 0x00000010ff10723e */ /* 0x000fe400048070ff */
[----:B------:R-:W-:Y:S02]  /*9a7c0*/  LOP3.LUT P2, RZ, R3, 0x200, RZ, 0xc0, !PT ;  /* 0x0000020003ff7812 */ /* 0x000fe4000784c0ff */
[----:B------:R-:W-:Y:S01]  /*9a7d0*/  LOP3.LUT P4, RZ, R2, 0x80000, RZ, 0xc0, !PT ;  /* 0x0008000002ff7812 */ /* 0x000fe2000788c0ff */
[----:B---3--:R-:W-:-:S05]  /*9a7e0*/  FMUL R18, R205, UR27 ;  /* 0x0000001bcd127c20 */ /* 0x008fca0008400000 */
[----:B------:R-:W-:Y:S01]  /*9a7f0*/  F2FP.SATFINITE.E4M3.F32.PACK_AB_MERGE_C R18, RZ, R18, RZ ;  /* 0x00000012ff12723e */ /* 0x000fe200048070ff */
[----:B----4-:R1:W-:Y:S02]  /*9a800*/  @!P6 STG.E.U8 desc[UR30][R112.64+0xe0], R16 ;  /* 0x0000e0107000e986 */ /* 0x0103e4000c10111e */
[----:B-1----:R-:W-:Y:S02]  /*9a810*/  FMUL R16, R154, UR27 ;  /* 0x0000001b9a107c20 */ /* 0x002fe40008400000 */
[----:B------:R-:W3:Y:S01]  /*9a820*/  LDL.LU R154, [R1+0x1264] ;  /* 0x00126400019a7983 */ /* 0x000ee20000300800 */
[----:B------:R-:W-:Y:S02]  /*9a830*/  ISETP.LT.OR P6, PT, R31, 0xe1, !P3 ;  /* 0x000000e11f00780c */ /* 0x000fe40005fc1670 */
[----:B------:R-:W-:Y:S01]  /*9a840*/  F2FP.SATFINITE.E4M3.F32.PACK_AB_MERGE_C R16, RZ, R16, RZ ;  /* 0x00000010ff10723e */ /* 0x000fe200048070ff */
[----:B------:R-:W4:Y:S04]  /*9a850*/  LDL.LU R153, [R1+0x1268] ;  /* 0x0012680001997983 */ /* 0x000f280000300800 */
[----:B------:R1:W-:Y:S06]  /*9a860*/  @!P2 STG.E.U8 desc[UR30][R110.64+0xe1], R16 ;  /* 0x0000e1106e00a986 */ /* 0x0003ec000c10111e */
[----:B-1----:R-:W1:Y:S02]  /*9a870*/  @!P6 LDC.64 R16, c[0x0][0x5c0] ;  /* 0x00017000ff10eb82 */ /* 0x002e640000000a00 */
[----:B-1----:R-:W-:-:S05]  /*9a880*/  @!P6 IADD3 R16, P2, R160, R16, RZ ;  /* 0x00000010a010e210 */ /* 0x002fca0007f5e0ff */
[----:B------:R-:W-:-:S05]  /*9a890*/  @!P6 IMAD.X R17, R161, 0x1, R17, P2 ;  /* 0x00000001a111e824 */ /* 0x000fca00010e0611 */
[----:B------:R1:W-:Y:S02]  /*9a8a0*/  @!P6 STG.E.U8 desc[UR30][R16.64+0xe0], R18 ;  /* 0x0000e0121000e986 */ /* 0x0003e4000c10111e */
[----:B-1----:R-:W1:Y:S01]  /*9a8b0*/  @!P4 LDC.64 R16, c[0x0][0x5c0] ;  /* 0x00017000ff10cb82 */ /* 0x002e620000000a00 */
[----:B------:R-:W-:Y:S01]  /*9a8c0*/  FMUL R18, R155, UR27 ;  /* 0x0000001b9b127c20 */ /* 0x000fe20008400000 */
[----:B-1----:R-:W-:Y:S02]  /*9a8d0*/  @!P4 IADD3 R16, P6, R14, R16, RZ ;  /* 0x000000100e10c210 */ /* 0x002fe40007fde0ff */
[----:B------:R-:W4:Y:S03]  /*9a8e0*/  LDL.LU R14, [R1+0x1cc8] ;  /* 0x001cc800010e7983 */ /* 0x000f260000300800 */
[----:B------:R-:W-:Y:S02]  /*9a8f0*/  @!P4 IMAD.X R17, R15, 0x1, R17, P6 ;  /* 0x000000010f11c824 */ /* 0x000fe400030e0611 */
[----:B------:R-:W4:Y:S04]  /*9a900*/  LDL.LU R15, [R1+0x1cc4] ;  /* 0x001cc400010f7983 */ /* 0x000f280000300800 */
[----:B------:R-:W4:Y:S04]  /*9a910*/  LDL.LU R205, [R1+0x126c] ;  /* 0x00126c0001cd7983 */ /* 0x000f280000300800 */
[----:B------:R-:W4:Y:S01]  /*9a920*/  LDL.LU R155, [R1+0x1270] ;  /* 0x00127000019b7983 */ /* 0x000f220000300800 */
[----:B------:R-:W-:-:S02]  /*9a930*/  F2FP.SATFINITE.E4M3.F32.PACK_AB_MERGE_C R18, RZ, R18, RZ ;  /* 0x00000012ff12723e */ /* 0x000fc400048070ff */
[----:B------:R-:W-:-:S03]  /*9a940*/  LOP3.LUT P5, RZ, R3, 0x100, RZ, 0xc0, !PT ;  /* 0x0000010003ff7812 */ /* 0x000fc600078ac0ff */
[----:B------:R2:W-:Y:S01]  /*9a950*/  @!P4 STG.E.U8 desc[UR30][R16.64+0xe1], R18 ;  /* 0x0000e1121000c986 */ /* 0x0005e2000c10111e */
[----:B------:R-:W-:Y:S01]  /*9a960*/  LOP3.LUT P4, RZ, R3, 0x80, RZ, 0xc0, !PT ;  /* 0x0000008003ff7812 */ /* 0x000fe2000788c0ff */
[----:B--2---:R-:W-:Y:S02]  /*9a970*/  FMUL R16, R33, UR27 ;  /* 0x0000001b21107c20 */ /* 0x004fe40008400000 */
[----:B------:R-:W2:Y:S03]  /*9a980*/  LDL.LU R33, [R1+0x1274] ;  /* 0x0012740001217983 */ /* 0x000ea60000300800 */
[----:B------:R-:W-:-:S05]  /*9a990*/  F2FP.SATFINITE.E4M3.F32.PACK_AB_MERGE_C R16, RZ, R16, RZ ;  /* 0x00000010ff10723e */ /* 0x000fca00048070ff */
[----:B------:R1:W-:Y:S01]  /*9a9a0*/  @!P5 STG.E.U8 desc[UR30][R116.64+0xe8], R16 ;  /* 0x0000e8107400d986 */ /* 0x0003e2000c10111e */
[----:B------:R-:W-:Y:S01]  /*9a9b0*/  LOP3.LUT P5, RZ, R2, 0x20000, RZ, 0xc0, !PT ;  /* 0x0002000002ff7812 */ /* 0x000fe200078ac0ff */
[----:B-1----:R-:W-:-:S05]  /*9a9c0*/  FMUL R16, R204, UR27 ;  /* 0x0000001bcc107c20 */ /* 0x002fca0008400000 */
[----:B------:R-:W-:-:S05]  /*9a9d0*/  F2FP.SATFINITE.E4M3.F32.PACK_AB_MERGE_C R16, RZ, R16, RZ ;  /* 0x00000010ff10723e */ /* 0x000fca00048070ff */
[----:B------:R1:W-:Y:S02]  /*9a9e0*/  @!P4 STG.E.U8 desc[UR30][R108.64+0xe9], R16 ;  /* 0x0000e9106c00c986 */ /* 0x0003e4000c10111e */
[----:B-1----:R-:W1:Y:S02]  /*9a9f0*/  @!P5 LDC.64 R16, c[0x0][0x5c0] ;  /* 0x00017000ff10db82 */ /* 0x002e640000000a00 */
[----:B-1----:R-:W-:-:S05]  /*9aa00*/  @!P5 IADD3 R16, P4, R157, R16, RZ ;  /* 0x000000109d10d210 */ /* 0x002fca0007f9e0ff */
[----:B------:R-:W-:Y:S02]  /*9aa10*/  @!P5 IMAD.X R17, R12, 0x1, R17, P4 ;  /* 0x000000010c11d824 */ /* 0x000fe400020e0611 */
[----:B------:R0:W5:Y:S04]  /*9aa20*/  LDL.LU R12, [R1+0x1cc0] ;  /* 0x001cc000010c7983 */ /* 0x0001680000300800 */
[----:B------:R-:W2:Y:S01]  /*9aa30*/  LDL.LU R204, [R1+0x1278] ;  /* 0x0012780001cc7983 */ /* 0x000ea20000300800 */
[----:B------:R-:W-:Y:S02]  /*9aa40*/  LOP3.LUT P6, RZ, R2, 0x40000, RZ, 0xc0, !PT ;  /* 0x0004000002ff7812 */ /* 0x000fe400078cc0ff */
[----:B------:R-:W-:Y:S01]  /*9aa50*/  LOP3.LUT P2, RZ, R3, 0x40, RZ, 0xc0, !PT ;  /* 0x0000004003ff7812 */ /* 0x000fe2000784c0ff */
[----:B---3--:R-:W-:-:S02]  /*9aa60*/  FMUL R18, R154, UR27 ;  /* 0x0000001b9a127c20 */ /* 0x008fc40008400000 */
[----:B------:R-:W3:Y:S03]  /*9aa70*/  LDL.LU R154, [R1+0x127c] ;  /* 0x00127c00019a7983 */ /* 0x000ee60000300800 */
[----:B------:R-:W-:-:S05]  /*9aa80*/  F2FP.SATFINITE.E4M3.F32.PACK_AB_MERGE_C R18, RZ, R18, RZ ;  /* 0x00000012ff12723e */ /* 0x000fca00048070ff */
[----:B------:R1:W-:Y:S02]  /*9aa90*/  @!P5 STG.E.U8 desc[UR30][R16.64+0xe8], R18 ;  /* 0x0000e8121000d986 */ /* 0x0003e4000c10111e */
[----:B-1----:R-:W1:Y:S01]  /*9aaa0*/  @!P6 LDC.64 R16, c[0x0][0x5c0] ;  /* 0x00017000ff10eb82 */ /* 0x002e620000000a00 */
[----:B----4-:R-:W-:-:S05]  /*9aab0*/  FMUL R18, R153, UR27 ;  /* 0x0000001b99127c20 */ /* 0x010fca0008400000 */
[----:B------:R-:W-:Y:S02]  /*9aac0*/  F2FP.SATFINITE.E4M3.F32.PACK_AB_MERGE_C R18, RZ, R18, RZ ;  /* 0x00000012ff12723e */ /* 0x000fe400048070ff */
[----:B-1----:R-:W-:-:S05]  /*9aad0*/  @!P6 IADD3 R16, P4, R156, R16, RZ ;  /* 0x000000109c10e210 */ /* 0x002fca0007f9e0ff */
[----:B------:R-:W-:-:S05]  /*9aae0*/  @!P6 IMAD.X R17, R212, 0x1, R17, P4 ;  /* 0x00000001d411e824 */ /* 0x000fca00020e0611 */
[----:B------:R1:W-:Y:S02]  /*9aaf0*/  @!P6 STG.E.U8 desc[UR30][R16.64+0xe9], R18 ;  /* 0x0000e9121000e986 */ /* 0x0003e4000c10111e */
[----:B-1----:R-:W-:-:S05]  /*9ab00*/  FMUL R16, R205, UR27 ;  /* 0x0000001bcd107c20 */ /* 0x002fca0008400000 */
[----:B------:R-:W-:-:S05]  /*9ab10*/  F2FP.SATFINITE.E4M3.F32.PACK_AB_MERGE_C R16, RZ, R16, RZ ;  /* 0x00000010ff10723e */ /* 0x000fca00048070ff */
[----:B------:R1:W-:Y:S02]  /*9ab20*/  @!P2 STG.E.U8 desc[UR30][R126.64+0xf0], R16 ;  /* 0x0000f0107e00a986 */ /* 0x0003e4000c10111e */
[----:B-1----:R-:W-:Y:S02]  /*9ab30*/  FMUL R16, R155, UR27 ;  /* 0x0000001b9b107c20 */ /* 0x002fe40008400000 */
[----:B------:R-:W4:Y:S01]  /*9ab40*/  LDL.LU R155, [R1+0x1280] ;  /* 0x00128000019b7983 */ /* 0x000f220000300800 */
[----:B------:R-:W-:Y:S02]  /*9ab50*/  LOP3.LUT P4, RZ, R3, 0x20, RZ, 0xc0, !PT ;  /* 0x0000002003ff7812 */ /* 0x000fe4000788c0ff */
[----:B------:R-:W-:Y:S02]  /*9ab60*/  ISETP.LT.OR P2, PT, R31, 0xf1, !P3 ;  /* 0x000000f11f00780c */ /* 0x000fe40005f41670 */
[----:B------:R-:W-:-:S09]  /*9ab70*/  F2FP.SATFINITE.E4M3.F32.PACK_AB_MERGE_C R16, RZ, R16, RZ ;  /* 0x00000010ff10723e */ /* 0x000fd200048070ff */
[----:B------:R1:W-:Y:S02]  /*9ab80*/  @!P4 STG.E.U8 desc[UR30][R122.64+0xf1], R16 ;  /* 0x0000f1107a00c986 */ /* 0x0003e4000c10111e */
[----:B-1----:R-:W1:Y:S01]  /*9ab90*/  @!P2 LDC.64 R16, c[0x0][0x5c0] ;  /* 0x00017000ff10ab82 */ /* 0x002e620000000a00 */
[----:B--2---:R-:W-:-:S05]  /*9aba0*/  FMUL R18, R33, UR27 ;  /* 0x0000001b21127c20 */ /* 0x004fca0008400000 */
[----:B------:R-:W-:Y:S02]  /*9abb0*/  F2FP.SATFINITE.E4M3.F32.PACK_AB_MERGE_C R18, RZ, R18, RZ ;  /* 0x00000012ff12723e */ /* 0x000fe400048070ff */
[----:B-1----:R-:W-:-:S05]  /*9abc0*/  @!P2 IADD3 R16, P4, R213, R16, RZ ;  /* 0x00000010d510a210 */ /* 0x002fca0007f9e0ff */
[----:B------:R-:W-:Y:S01]  /*9abd0*/  @!P2 IMAD.X R17, R11, 0x1, R17, P4 ;  /* 0x000000010b11a824 */ /* 0x000fe200020e0611 */
[----:B------:R-:W-:Y:S01]  /*9abe0*/  ISETP.LT.OR P4, PT, R31, 0xf1, !P3 ;  /* 0x000000f11f00780c */ /* 0x000fe20005f81670 */
[----:B------:R0:W5:Y:S01]  /*9abf0*/  LDL.LU R11, [R1+0x1cbc] ;  /* 0x001cbc00010b7983 */ /* 0x0001620000300800 */
[----:B------:R-:W-:-:S11]  /*9ac00*/  LOP3.LUT P2, RZ, R2, 0x10000, RZ, 0xc0, !PT ;  /* 0x0001000002ff7812 */ /* 0x000fd6000784c0ff */
[----:B------:R1:W-:Y:S02]  /*9ac10*/  @!P4 STG.E.U8 desc[UR30][R16.64+0xf0], R18 ;  /* 0x0000f0121000c986 */ /* 0x0003e4000c10111e */
[----:B-1----:R-:W1:Y:S01]  /*9ac20*/  @!P2 LDC.64 R16, c[0x0][0x5c0] ;  /* 0x00017000ff10ab82 */ /* 0x002e620000000a00 */
[----:B------:R-:W-:Y:S01]  /*9ac30*/  FMUL R18, R204, UR27 ;  /* 0x0000001bcc127c20 */ /* 0x000fe20008400000 */
[----:B------:R-:W-:-:S04]  /*9ac40*/  LOP3.LUT P6, RZ, R3, 0x10, RZ, 0xc0, !PT ;  /* 0x0000001003ff7812 */ /* 0x000fc800078cc0ff */
[----:B------:R-:W-:Y:S02]  /*9ac50*/  F2FP.SATFINITE.E4M3.F32.PACK_AB_MERGE_C R18, RZ, R18, RZ ;  /* 0x00000012ff12723e */ /* 0x000fe400048070ff */
[----:B-1----:R-:W-:Y:S02]  /*9ac60*/  @!P2 IADD3 R16, P4, R10, R16, RZ ;  /* 0x000000100a10a210 */ /* 0x002fe40007f9e0ff */
[----:B------:R-:W-:Y:S01]  /*9ac70*/  LOP3.LUT P1, RZ, R2, 0x100000, RZ, 0xc0, !PT ;  /* 0x0010000002ff7812 */ /* 0x000fe2000782c0ff */
[----:B------:R0:W5:Y:S02]  /*9ac80*/  LDL.LU R10, [R1+0x1cb8] ;  /* 0x001cb800010a7983 */ /* 0x0001640000300800 */
[----:B------:R-:W-:Y:S01]  /*9ac90*/  @!P2 IMAD.X R17, R8, 0x1, R17, P4 ;  /* 0x000000010811a824 */ /* 0x000fe200020e0611 */
[----:B------:R-:W-:Y:S01]  /*9aca0*/  ISETP.LT.OR P4, PT, R31, 0xf2, !P3 ;  /* 0x000000f21f00780c */ /* 0x000fe20005f81670 */
[----:B------:R0:W5:Y:S01]  /*9acb0*/  LDL.LU R8, [R1+0x1cb4] ;  /* 0x001cb40001087983 */ /* 0x0001620000300800 */
[----:B------:R-:W-:-:S03]  /*9acc0*/  LOP3.LUT P0, RZ, R2, 0x200000, RZ, 0xc0, !PT ;  /* 0x0020000002ff7812 */ /* 0x000fc6000780c0ff */
[----:B------:R-:W2:Y:S04]  /*9acd0*/  LDL.LU R153, [R1+0x1284] ;  /* 0x0012840001997983 */ /* 0x000ea80000300800 */
[----:B------:R-:W2:Y:S04]  /*9ace0*/  LDL.LU R205, [R1+0x1288] ;  /* 0x0012880001cd7983 */ /* 0x000ea80000300800 */
[----:B------:R3:W-:Y:S02]  /*9acf0*/  @!P4 STG.E.U8 desc[UR30][R16.64+0xf1], R18 ;  /* 0x0000f1121000c986 */ /* 0x0007e4000c10111e */
[----:B---3--:R-:W-:-:S05]  /*9ad00*/  FMUL R16, R154, UR27 ;  /* 0x0000001b9a107c20 */ /* 0x008fca0008400000 */
[----:B------:R-:W-:-:S05]  /*9ad10*/  F2FP.SATFINITE.E4M3.F32.PACK_AB_MERGE_C R16, RZ, R16, RZ ;  /* 0x00000010ff10723e */ /* 0x000fca00048070ff */
[----:B------:R1:W-:Y:S02]  /*9ad20*/  @!P6 STG.E.U8 desc[UR30][R130.64+0xf8], R16 ;  /* 0x0000f8108200e986 */ /* 0x0003e4000c10111e */
[----:B-1----:R-:W1:Y:S02]  /*9ad30*/  @!P1 LDC.64 R16, c[0x0][0x5c0] ;  /* 0x00017000ff109b82 */ /* 0x002e640000000a00 */
[----:B-1----:R-:W-:-:S05]  /*9ad40*/  @!P1 IADD3 R22, P4, R158, R16, RZ ;  /* 0x000000109e169210 */ /* 0x002fca0007f9e0ff */
[----:B------:R-:W-:Y:S02]  /*9ad50*/  @!P1 IMAD.X R23, R159, 0x1, R17, P4 ;  /* 0x000000019f179824 */ /* 0x000fe400020e0611 */
[----:B------:R-:W1:Y:S02]  /*9ad60*/  @!P0 LDC.64 R16, c[0x0][0x5c0] ;  /* 0x00017000ff108b82 */ /* 0x000e640000000a00 */
[----:B-1----:R-:W-:Y:S02]  /*9ad70*/  @!P0 IADD3 R26, P4, R7, R16, RZ ;  /* 0x00000010071a8210 */ /* 0x002fe40007f9e0ff */
[----:B------:R0:W5:Y:S04]  /*9ad80*/  LDL.LU R7, [R1+0x1cb0] ;  /* 0x001cb00001077983 */ /* 0x0001680000300800 */
[----:B------:R-:W3:Y:S01]  /*9ad90*/  LDL.LU R33, [R1+0x128c] ;  /* 0x00128c0001217983 */ /* 0x000ee20000300800 */
[----:B------:R-:W-:-:S03]  /*9ada0*/  @!P0 IMAD.X R27, R6, 0x1, R17, P4 ;  /* 0x00000001061b8824 */ /* 0x000fc600020e0611 */
[----:B------:R0:W5:Y:S04]  /*9adb0*/  LDL.LU R6, [R1+0x1cac] ;  /* 0x001cac0001067983 */ /* 0x0001680000300800 */
[----:B------:R-:W3:Y:S04]  /*9adc0*/  LDL.LU R204, [R1+0x1290] ;  /* 0x0012900001cc7983 */ /* 0x000ee80000300800 */
[----:B------:R-:W3:Y:S01]  /*9add0*/  LDL.LU R154, [R1+0x1294] ;  /* 0x00129400019a7983 */ /* 0x000ee20000300800 */
[----:B----4-:R-:W-:-:S03]  /*9ade0*/  FMUL R16, R155, UR27 ;  /* 0x0000001b9b107c20 */ /* 0x010fc60008400000 */
[----:B------:R-:W4:Y:S01]  /*9adf0*/  LDL.LU R155, [R1+0x1298] ;  /* 0x00129800019b7983 */ /* 0x000f220000300800 */
[----:B------:R-:W-:Y:S02]  /*9ae00*/  ISETP.GE.AND P4, PT, R30, 0x181, PT ;  /* 0x000001811e00780c */ /* 0x000fe40003f86270 */
[----:B------:R-:W-:Y:S02]  /*9ae10*/  LOP3.LUT P5, RZ, R3, 0x8, RZ, 0xc0, !PT ;  /* 0x0000000803ff7812 */ /* 0x000fe400078ac0ff */
[----:B------:R-:W-:Y:S02]  /*9ae20*/  ISETP.LT.OR P6, PT, R31, 0x1, !P4 ;  /* 0x000000011f00780c */ /* 0x000fe400067c1670 */
[----:B------:R-:W-:-:S09]  /*9ae30*/  F2FP.SATFINITE.E4M3.F32.PACK_AB_MERGE_C R16, RZ, R16, RZ ;  /* 0x00000010ff10723e */ /* 0x000fd200048070ff */
[----:B------:R1:W-:Y:S02]  /*9ae40*/  @!P5 STG.E.U8 desc[UR30][R20.64+0xf9], R16 ;  /* 0x0000f9101400d986 */ /* 0x0003e4000c10111e */
[----:B-1----:R-:W1:Y:S01]  /*9ae50*/  @!P6 LDC.64 R16, c[0x0][0x5c0] ;  /* 0x00017000ff10eb82 */ /* 0x002e620000000a00 */
[----:B------:R-:W-:Y:S02]  /*9ae60*/  @!P6 IMAD.MOV.U32 R18, RZ, RZ, R24 ;  /* 0x000000ffff12e224 */ /* 0x000fe400078e0018 */
[----:B------:R-:W-:Y:S02]  /*9ae70*/  @!P6 IMAD.MOV.U32 R19, RZ, RZ, R32 ;  /* 0x000000ffff13e224 */ /* 0x000fe400078e0020 */
[----:B------:R-:W-:-:S04]  /*9ae80*/  @!P6 IMAD.WIDE.U32 R18, R14, 0x180, R18 ;  /* 0x000001800e12e825 */ /* 0x000fc800078e0012 */
[----:B------:R-:W-:Y:S01]  /*9ae90*/  @!P6 IMAD R21, R15, 0x180, RZ ;  /* 0x000001800f15e824 */ /* 0x000fe200078e02ff */
[----:B-1----:R-:W-:-:S04]  /*9aea0*/  @!P6 IADD3 R20, P5, R18, R16, RZ ;  /* 0x000000101214e210 */ /* 0x002fc80007fbe0ff */
[----:B------:R-:W-:Y:S02]  /*9aeb0*/  @!P6 IADD3.X R21, R17, R19, R21, P5, !PT ;  /* 0x000000131115e210 */ /* 0x000fe40002ffe415 */
[----:B------:R-:W-:-:S13]  /*9aec0*/  ISETP.LT.OR P5, PT, R31, 0x2, !P4 ;  /* 0x000000021f00780c */ /* 0x000fda00067a1670 */
[----:B------:R-:W1:Y:S01]  /*9aed0*/  @!P5 LDC.64 R18, c[0x0][0x5c0] ;  /* 0x00017000ff12db82 */ /* 0x000e620000000a00 */
[----:B------:R-:W-:Y:S02]  /*9aee0*/  @!P5 IMAD.MOV.U32 R17, RZ, RZ, R32 ;  /* 0x000000ffff11d224 */ /* 0x000fe400078e0020 */
[----:B--2---:R-:W-:-:S05]  /*9aef0*/  FMUL R16, R153, UR27 ;  /* 0x0000001b99107c20 */ /* 0x004fca0008400000 */
[----:B------:R-:W-:-:S05]  /*9af00*/  F2FP.SATFINITE.E4M3.F32.PACK_AB_MERGE_C R16, RZ, R16, RZ ;  /* 0x00000010ff10723e */ /* 0x000fca00048070ff */
[----:B------:R2:W-:Y:S02]  /*9af10*/  @!P1 STG.E.U8 desc[UR30][R22.64+0xf8], R16 ;  /* 0x0000f81016009986 */ /* 0x0005e4000c10111e */
[----:B--2---:R-:W-:-:S04]  /*9af20*/  @!P5 IMAD.MOV.U32 R16, RZ, RZ, R24 ;  /* 0x000000ffff10d224 */ /* 0x004fc800078e0018 */
[----:B------:R-:W-:-:S03]  /*9af30*/  @!P5 IMAD.WIDE.U32 R16, R14, 0x180, R16 ;  /* 0x000001800e10d825 */ /* 0x000fc600078e0010 */
[----:B-1----:R-:W-:Y:S01]  /*9af40*/  @!P5 IADD3 R16, P1, R16, R18, RZ ;  /* 0x000000121010d210 */ /* 0x002fe20007f3e0ff */
[----:B------:R-:W-:-:S05]  /*9af50*/  FMUL R18, R205, UR27 ;  /* 0x0000001bcd127c20 */ /* 0x000fca0008400000 */
[----:B------:R-:W-:-:S05]  /*9af60*/  F2FP.SATFINITE.E4M3.F32.PACK_AB_MERGE_C R18, RZ, R18, RZ ;  /* 0x00000012ff12723e */ /* 0x000fca00048070ff */
[----:B------:R3:W-:Y:S01]  /*9af70*/  @!P0 STG.E.U8 desc[UR30][R26.64+0xf9], R18 ;  /* 0x0000f9121a008986 */ /* 0x0007e2000c10111e */
[----:B------:R-:W-:-:S05]  /*9af80*/  @!P5 IMAD R22, R15, 0x180, RZ ;  /* 0x000001800f16d824 */ /* 0x000fca00078e02ff */
[----:B------:R-:W-:Y:S01]  /*9af90*/  @!P5 IADD3.X R17, R19, R17, R22, P1, !PT ;  /* 0x000000111311d210 */ /* 0x000fe20000ffe416 */
[----:B------:R-:W-:Y:S01]  /*9afa0*/  BSSY B1, `(.L_x_42) ;  /* 0x000001f000017945 */ /* 0x000fe20003800000 */
[C---:B------:R-:W-:Y:S02]  /*9afb0*/  LOP3.LUT P2, RZ, R2.reuse, 0x8000, RZ, 0xc0, !PT ;  /* 0x0000800002ff7812 */ /* 0x040fe4000784c0ff */
[C---:B------:R-:W-:Y:S02]  /*9afc0*/  LOP3.LUT P1, RZ, R2.reuse, 0x4000, RZ, 0xc0, !PT ;  /* 0x0000400002ff7812 */ /* 0x040fe4000782c0ff */
[----:B------:R-:W-:Y:S01]  /*9afd0*/  LOP3.LUT P0, RZ, R2, 0x2000, RZ, 0xc0, !PT ;  /* 0x0000200002ff7812 */ /* 0x000fe2000780c0ff */
[----:B---3--:R-:W-:-:S05]  /*9afe0*/  FMUL R18, R33, UR27 ;  /* 0x0000001b21127c20 */ /* 0x008fca0008400000 */
[----:B------:R-:W-:-:S05]  /*9aff0*/  F2FP.SATFINITE.E4M3.F32.PACK_AB_MERGE_C R18, RZ, R18, RZ ;  /* 0x00000012ff12723e */ /* 0x000fca00048070ff */
[----:B------:R1:W-:Y:S02]  /*9b000*/  @!P6 STG.E.U8 desc[UR30][R20.64], R18 ;  /* 0x000000121400e986 */ /* 0x0003e4000c10111e */
[----:B-1----:R-:W-:-:S05]  /*9b010*/  FMUL R18, R204, UR27 ;  /* 0x0000001bcc127c20 */ /* 0x002fca0008400000 */
[----:B------:R-:W-:-:S05]  /*9b020*/  F2FP.SATFINITE.E4M3.F32.PACK_AB_MERGE_C R18, RZ, R18, RZ ;  /* 0x00000012ff12723e */ /* 0x000fca00048070ff */
[----:B------:R1:W-:Y:S01]  /*9b030*/  @!P5 STG.E.U8 desc[UR30][R16.64+0x1], R18 ;  /* 0x000001121000d986 */ /* 0x0003e2000c10111e */
[----:B------:R-:W-:-:S04]  /*9b040*/  ISETP.GE.AND P5, PT, R30, 0x189, PT ;  /* 0x000001891e00780c */ /* 0x000fc80003fa6270 */
[----:B------:R-:W-:Y:S01]  /*9b050*/  ISETP.LT.OR P6, PT, R31, 0x1, !P5 ;  /* 0x000000011f00780c */ /* 0x000fe20006fc1670 */
[----:B-1----:R-:W-:Y:S01]  /*9b060*/  FMUL R17, R154, UR27 ;  /* 0x0000001b9a117c20 */ /* 0x002fe20008400000 */
[----:B----4-:R-:W-:-:S04]  /*9b070*/  FMUL R16, R155, UR27 ;  /* 0x0000001b9b107c20 */ /* 0x010fc80008400000 */
[----:B------:R-:W-:Y:S02]  /*9b080*/  F2FP.SATFINITE.E4M3.F32.PACK_AB_MERGE_C R21, RZ, R17, RZ ;  /* 0x00000011ff15723e */ /* 0x000fe400048070ff */
[----:B------:R-:W-:-:S05]  /*9b090*/  F2FP.SATFINITE.E4M3.F32.PACK_AB_MERGE_C R20, RZ, R16, RZ ;  /* 0x00000010ff14723e */ /* 0x000fca00048070ff */
[----:B0-----:R-:W-:Y:S05]  /*9b0a0*/  @P6 BRA `(.L_x_43) ;  /* 0x0000000000386947 */ /* 0x001fea0003800000 */
[----:B------:R-:W-:Y:S01]  /*9b0b0*/  IMAD.MOV.U32 R16, RZ, RZ, R24 ;  /* 0x000000ffff107224 */ /* 0x000fe200078e0018 */
[----:B------:R-:W-:Y:S01]  /*9b0c0*/  ULDC.64 UR14, c[0x0][0x5c0] ;  /* 0x00017000000e7ab9 */ /* 0x000fe20000000a00 */
[----:B------:R-:W-:Y:S01]  /*9b0d0*/  IMAD.MOV.U32 R17, RZ, RZ, R32 ;  /* 0x000000ffff117224 */ /* 0x000fe200078e0020 */
[----:B------:R-:W-:Y:S01]  /*9b0e0*/  LOP3.LUT R2, R2, 0xffffdfff, RZ, 0xc0, !PT ;  /* 0xffffdfff02027812 */ /* 0x000fe200078ec0ff */
[----:B------:R-:W-:Y:S02]  /*9b0f0*/  IMAD R19, R15, 0x180, RZ ;  /* 0x000001800f137824 */ /* 0x000fe400078e02ff */
[----:B------:R-:W-:Y:S01]  /*9b100*/  IMAD.WIDE.U32 R16, R14, 0x180, R16 ;  /* 0x000001800e107825 */ /* 0x000fe200078e0010 */
[----:B------:R-:W-:-:S03]  /*9b110*/  @P0 LOP3.LUT R2, R2, 0x2000, RZ, 0xfc, !PT ;  /* 0x0000200002020812 */ /* 0x000fc600078efcff */
[----:B------:R-:W-:Y:S02]  /*9b120*/  IMAD.U32 R18, RZ, RZ, UR14 ;  /* 0x0000000eff127e24 */ /* 0x000fe4000f8e00ff */
[----:B------:R-:W-:Y:S02]  /*9b130*/  IMAD.IADD R19, R17, 0x1, R19 ;  /* 0x0000000111137824 */ /* 0x000fe400078e0213 */
[----:B------:R-:W-:Y:S01]  /*9b140*/  IMAD.U32 R17, RZ, RZ, UR15 ;  /* 0x0000000fff117e24 */ /* 0x000fe2000f8e00ff */
[----:B------:R-:W-:-:S04]  /*9b150*/  IADD3 R16, P0, P6, R16, UR11, R18 ;  /* 0x0000000b10107c10 */ /* 0x000fc8000fe1e012 */
[----:B------:R-:W-:Y:S02]  /*9b160*/  IADD3.X R17, R19, UR10, R17, P0, P6 ;  /* 0x0000000a13117c10 */ /* 0x000fe400087ec411 */
[----:B------:R-:W-:-:S03]  /*9b170*/  LOP3.LUT P0, RZ, R2, 0x2000, RZ, 0xc0, !PT ;  /* 0x0000200002ff7812 */ /* 0x000fc6000780c0ff */
[----:B------:R0:W-:Y:S10]  /*9b180*/  STG.E.U8 desc[UR30][R16.64], R21 ;  /* 0x0000001510007986 */ /* 0x0001f4000c10111e */
.L_x_43:
[----:B------:R-:W-:Y:S05]  /*9b190*/  BSYNC B1 ;  /* 0x0000000000017941 */ /* 0x000fea0003800000 */
.L_x_42:
[----:B------:R-:W-:Y:S01]  /*9b1a0*/  ISETP.LT.OR P6, PT, R31, 0x2, !P5 ;  /* 0x000000021f00780c */ /* 0x000fe20006fc1670 */
[----:B------:R-:W-:-:S12]  /*9b1b0*/  BSSY B1, `(.L_x_44) ;  /* 0x0000010000017945 */ /* 0x000fd80003800000 */
[----:B------:R-:W-:Y:S05]  /*9b1c0*/  @P6 BRA `(.L_x_45) ;  /* 0x0000000000386947 */ /* 0x000fea0003800000 */
[----:B0-----:R-:W-:Y:S01]  /*9b1d0*/  IMAD.MOV.U32 R16, RZ, RZ, R24 ;  /* 0x000000ffff107224 */ /* 0x001fe200078e0018 */
        /* <DEDUP_REMOVED lines=13> */
.L_x_45:
[----:B------:R-:W-:Y:S05]  /*9b2b0*/  BSYNC B1 ;  /* 0x0000000000017941 */ /* 0x000fea0003800000 */
.L_x_44:
[----:B------:R-:W2:Y:S04]  /*9b2c0*/  LDL.LU R28, [R1+0x129c] ;  /* 0x00129c00011c7983 */ /* 0x000ea80000300800 */
[----:B------:R-:W3:Y:S04]  /*9b2d0*/  LDL.LU R27, [R1+0x12a0] ;  /* 0x0012a000011b7983 */ /* 0x000ee80000300800 */
[----:B------:R-:W4:Y:S04]  /*9b2e0*/  LDL.LU R26, [R1+0x12a4] ;  /* 0x0012a400011a7983 */ /* 0x000f280000300800 */
[----:B------:R-:W4:Y:S01]  /*9b2f0*/  LDL.LU R23, [R1+0x12a8] ;  /* 0x0012a80001177983 */ /* 0x000f220000300800 */
[----:B------:R-:W-:Y:S01]  /*9b300*/  LOP3.LUT R2, R2, 0xffffbfff, RZ, 0xc0, !PT ;  /* 0xffffbfff02027812 */ /* 0x000fe200078ec0ff */
[----:B------:R-:W-:Y:S03]  /*9b310*/  BSSY B1, `(.L_x_46) ;  /* 0x0000030000017945 */ /* 0x000fe60003800000 */
[----:B------:R-:W-:-:S04]  /*9b320*/  @P1 LOP3.LUT R2, R2, 0x4000, RZ, 0xfc, !PT ;  /* 0x0000400002021812 */ /* 0x000fc800078efcff */
[----:B------:R-:W-:-:S04]  /*9b330*/  LOP3.LUT R2, R2, 0xffffdfff, RZ, 0xc0, !PT ;  /* 0xffffdfff02027812 */ /* 0x000fc800078ec0ff */
[----:B------:R-:W-:Y:S02]  /*9b340*/  @P0 LOP3.LUT R2, R2, 0x2000, RZ, 0xfc, !PT ;  /* 0x0000200002020812 */ /* 0x000fe400078efcff */
[----:B------:R-:W-:-:S13]  /*9b350*/  ISETP.LT.OR P0, PT, R31, 0x9, !P4 ;  /* 0x000000091f00780c */ /* 0x000fda0006701670 */
[----:B01----:R-:W0:Y:S01]  /*9b360*/  @!P0 LDC.64 R16, c[0x0][0x5c0] ;  /* 0x00017000ff108b82 */ /* 0x003e220000000a00 */
[----:B------:R-:W-:Y:S02]  /*9b370*/  @!P0 IMAD.MOV.U32 R18, RZ, RZ, R24 ;  /* 0x000000ffff128224 */ /* 0x000fe400078e0018 */
[----:B------:R-:W-:Y:S02]  /*9b380*/  @!P0 IMAD.MOV.U32 R19, RZ, RZ, R32 ;  /* 0x000000ffff138224 */ /* 0x000fe400078e0020 */
[----:B------:R-:W-:Y:S02]  /*9b390*/  @!P0 IMAD R21, R15, 0x180, RZ ;  /* 0x000001800f158824 */ /* 0x000fe400078e02ff */
[----:B------:R-:W-:-:S03]  /*9b3a0*/  @!P0 IMAD.WIDE.U32 R18, R14, 0x180, R18 ;  /* 0x000001800e128825 */ /* 0x000fc600078e0012 */
[----:B0-----:R-:W-:-:S04]  /*9b3b0*/  @!P0 IADD3 R20, P6, R18, R16, RZ ;  /* 0x0000001012148210 */ /* 0x001fc80007fde0ff */
[----:B------:R-:W-:Y:S02]  /*9b3c0*/  @!P0 IADD3.X R21, R17, R19, R21, P6, !PT ;  /* 0x0000001311158210 */ /* 0x000fe400037fe415 */
[----:B------:R-:W-:-:S13]  /*9b3d0*/  ISETP.LT.OR P6, PT, R31, 0xa, !P4 ;  /* 0x0000000a1f00780c */ /* 0x000fda00067c1670 */
[----:B------:R-:W0:Y:S01]  /*9b3e0*/  @!P6 LDC.64 R18, c[0x0][0x5c0] ;  /* 0x00017000ff12eb82 */ /* 0x000e220000000a00 */
[----:B------:R-:W-:Y:S02]  /*9b3f0*/  @!P6 IMAD.MOV.U32 R16, RZ, RZ, R24 ;  /* 0x000000ffff10e224 */ /* 0x000fe400078e0018 */
[----:B------:R-:W-:Y:S02]  /*9b400*/  @!P6 IMAD.MOV.U32 R17, RZ, RZ, R32 ;  /* 0x000000ffff11e224 */ /* 0x000fe400078e0020 */
[----:B------:R-:W-:Y:S02]  /*9b410*/  @!P6 IMAD R22, R15, 0x180, RZ ;  /* 0x000001800f16e824 */ /* 0x000fe400078e02ff */
[----:B------:R-:W-:-:S03]  /*9b420*/  @!P6 IMAD.WIDE.U32 R16, R14, 0x180, R16 ;  /* 0x000001800e10e825 */ /* 0x000fc600078e0010 */
[----:B0-----:R-:W-:-:S04]  /*9b430*/  @!P6 IADD3 R16, P1, R16, R18, RZ ;  /* 0x000000121010e210 */ /* 0x001fc80007f3e0ff */
[----:B------:R-:W-:Y:S02]  /*9b440*/  @!P6 IADD3.X R17, R19, R17, R22, P1, !PT ;  /* 0x000000111311e210 */ /* 0x000fe40000ffe416 */
[----:B------:R-:W-:Y:S01]  /*9b450*/  LOP3.LUT P1, RZ, R2, 0x4000, RZ, 0xc0, !PT ;  /* 0x0000400002ff7812 */ /* 0x000fe2000782c0ff */
[----:B--2---:R-:W-:-:S05]  /*9b460*/  FMUL R18, R28, UR27 ;  /* 0x0000001b1c127c20 */ /* 0x004fca0008400000 */
[----:B------:R-:W-:-:S05]  /*9b470*/  F2FP.SATFINITE.E4M3.F32.PACK_AB_MERGE_C R18, RZ, R18, RZ ;  /* 0x00000012ff12723e */ /* 0x000fca00048070ff */
[----:B------:R3:W-:Y:S01]  /*9b480*/  @!P0 STG.E.U8 desc[UR30][R20.64+0x8], R18 ;  /* 0x0000081214008986 */ /* 0x0007e2000c10111e */
[----:B------:R-:W-:Y:S01]  /*9b490*/  LOP3.LUT P0, RZ, R2, 0x2000, RZ, 0xc0, !PT ;  /* 0x0000200002ff7812 */ /* 0x000fe2000780c0ff */
[----:B---3--:R-:W-:-:S05]  /*9b4a0*/  FMUL R18, R27, UR27 ;  /* 0x0000001b1b127c20 */ /* 0x008fca0008400000 */
[----:B------:R-:W-:-:S05]  /*9b4b0*/  F2FP.SATFINITE.E4M3.F32.PACK_AB_MERGE_C R18, RZ, R18, RZ ;  /* 0x00000012ff12723e */ /* 0x000fca00048070ff */
[----:B------:R4:W-:Y:S01]  /*9b4c0*/  @!P6 STG.E.U8 desc[UR30][R16.64+0x9], R18 ;  /* 0x000009121000e986 */ /* 0x0009e2000c10111e */
[----:B------:R-:W-:Y:S01]  /*9b4d0*/  ISETP.LT.OR P6, PT, R31, 0x9, !P5 ;  /* 0x000000091f00780c */ /* 0x000fe20006fc1670 */
[----:B----4-:R-:W-:Y:S01]  /*9b4e0*/  FMUL R17, R26, UR27 ;  /* 0x0000001b1a117c20 */ /* 0x010fe20008400000 */
[----:B------:R-:W-:-:S04]  /*9b4f0*/  FMUL R16, R23, UR27 ;  /* 0x0000001b17107c20 */ /* 0x000fc80008400000 */
[----:B------:R-:W-:Y:S02]  /*9b500*/  F2FP.SATFINITE.E4M3.F32.PACK_AB_MERGE_C R21, RZ, R17, RZ ;  /* 0x00000011ff15723e */ /* 0x000fe400048070ff */
[----:B------:R-:W-:-:S05]  /*9b510*/  F2FP.SATFINITE.E4M3.F32.PACK_AB_MERGE_C R20, RZ, R16, RZ ;  /* 0x00000010ff14723e */ /* 0x000fca00048070ff */
[----:B------:R-:W-:Y:S05]  /*9b520*/  @P6 BRA `(.L_x_47) ;  /* 0x0000000000386947 */ /* 0x000fea0003800000 */
        /* <DEDUP_REMOVED lines=14> */
.L_x_47:
[----:B------:R-:W-:Y:S05]  /*9b610*/  BSYNC B1 ;  /* 0x0000000000017941 */ /* 0x000fea0003800000 */
.L_x_46:
        /* <DEDUP_REMOVED lines=17> */
.L_x_49:
[----:B------:R-:W-:Y:S05]  /*9b730*/  BSYNC B1 ;  /* 0x0000000000017941 */ /* 0x000fea0003800000 */
.L_x_48:
        /* <DEDUP_REMOVED lines=53> */
.L_x_51:
[----:B------:R-:W-:Y:S05]  /*9ba90*/  BSYNC B1 ;  /* 0x0000000000017941 */ /* 0x000fea0003800000 */
.L_x_50:
        /* <DEDUP_REMOVED lines=17> */
.L_x_53:
[----:B------:R-:W-:Y:S05]  /*9bbb0*/  BSYNC B1 ;  /* 0x0000000000017941 */ /* 0x000fea0003800000 */
.L_x_52:
        /* <DEDUP_REMOVED lines=53> */
.L_x_55:
[----:B------:R-:W-:Y:S05]  /*9bf10*/  BSYNC B1 ;  /* 0x0000000000017941 */ /* 0x000fea0003800000 */
.L_x_54:
        /* <DEDUP_REMOVED lines=17> */
.L_x_57:
[----:B------:R-:W-:Y:S05]  /*9c030*/  BSYNC B1 ;  /* 0x0000000000017941 */ /* 0x000fea0003800000 */
.L_x_56:
        /* <DEDUP_REMOVED lines=53> */
.L_x_59:
[----:B------:R-:W-:Y:S05]  /*9c390*/  BSYNC B1 ;  /* 0x0000000000017941 */ /* 0x000fea0003800000 */
.L_x_58:
        /* <DEDUP_REMOVED lines=17> */
.L_x_61:
[----:B------:R-:W-:Y:S05]  /*9c4b0*/  BSYNC B1 ;  /* 0x0000000000017941 */ /* 0x000fea0003800000 */
.L_x_60:
        /* <DEDUP_REMOVED lines=53> */
.L_x_63:
[----:B------:R-:W-:Y:S05]  /*9c810*/  BSYNC B1 ;  /* 0x0000000000017941 */ /* 0x000fea0003800000 */
.L_x_62:
        /* <DEDUP_REMOVED lines=17> */
.L_x_65:
[----:B------:R-:W-:Y:S05]  /*9c930*/  BSYNC B1 ;  /* 0x0000000000017941 */ /* 0x000fea0003800000 */
.L_x_64:
        /* <DEDUP_REMOVED lines=53> */
.L_x_67:
[----:B------:R-:W-:Y:S05]  /*9cc90*/  BSYNC B1 ;  /* 0x0000000000017941 */ /* 0x000fea0003800000 */
.L_x_66:
        /* <DEDUP_REMOVED lines=17> */
.L_x_69:
[----:B------:R-:W-:Y:S05]  /*9cdb0*/  BSYNC B1 ;  /* 0x0000000000017941 */ /* 0x000fea0003800000 */
.L_x_68:
        /* <DEDUP_REMOVED lines=53> */
.L_x_71:
[----:B------:R-:W-:Y:S05]  /*9d110*/  BSYNC B1 ;  /* 0x0000000000017941 */ /* 0x000fea0003800000 */
.L_x_70:
        /* <DEDUP_REMOVED lines=17> */
.L_x_73:
[----:B------:R-:W-:Y:S05]  /*9d230*/  BSYNC B1 ;  /* 0x0000000000017941 */ /* 0x000fea0003800000 */
.L_x_72:
        /* <DEDUP_REMOVED lines=53> */
.L_x_75:
[----:B------:R-:W-:Y:S05]  /*9d590*/  BSYNC B1 ;  /* 0x0000000000017941 */ /* 0x000fea0003800000 */
.L_x_74:
        /* <DEDUP_REMOVED lines=17> */
.L_x_77:
[----:B------:R-:W-:Y:S05]  /*9d6b0*/  BSYNC B1 ;  /* 0x0000000000017941 */ /* 0x000fea0003800000 */
.L_x_76:
        /* <DEDUP_REMOVED lines=53> */
.L_x_79:
[----:B------:R-:W-:Y:S05]  /*9da10*/  BSYNC B1 ;  /* 0x0000000000017941 */ /* 0x000fea0003800000 */
.L_x_78:
        /* <DEDUP_REMOVED lines=17> */
.L_x_81:
[----:B------:R-:W-:Y:S05]  /*9db30*/  BSYNC B1 ;  /* 0x0000000000017941 */ /* 0x000fea0003800000 */
.L_x_80:
        /* <DEDUP_REMOVED lines=53> */
.L_x_83:
[----:B------:R-:W-:Y:S05]  /*9de90*/  BSYNC B1 ;  /* 0x0000000000017941 */ /* 0x000fea0003800000 */
.L_x_82:
        /* <DEDUP_REMOVED lines=17> */
.L_x_85:
[----:B------:R-:W-:Y:S05]  /*9dfb0*/  BSYNC B1 ;  /* 0x0000000000017941 */ /* 0x000fea0003800000 */
.L_x_84:
        /* <DEDUP_REMOVED lines=53> */
.L_x_87:
[----:B------:R-:W-:Y:S05]  /*9e310*/  BSYNC B1 ;  /* 0x0000000000017941 */ /* 0x000fea0003800000 */
.L_x_86:
        /* <DEDUP_REMOVED lines=17> */
.L_x_89:
[----:B------:R-:W-:Y:S05]  /*9e430*/  BSYNC B1 ;  /* 0x0000000000017941 */ /* 0x000fea0003800000 */
.L_x_88:
        /* <DEDUP_REMOVED lines=53> */
.L_x_91:
[----:B------:R-:W-:Y:S05]  /*9e790*/  BSYNC B1 ;  /* 0x0000000000017941 */ /* 0x000fea0003800000 */
.L_x_90:
        /* <DEDUP_REMOVED lines=17> */
.L_x_93:
[----:B------:R-:W-:Y:S05]  /*9e8b0*/  BSYNC B1 ;  /* 0x0000000000017941 */ /* 0x000fea0003800000 */
.L_x_92:
        /* <DEDUP_REMOVED lines=53> */
.L_x_95:
[----:B------:R-:W-:Y:S05]  /*9ec10*/  BSYNC B1 ;  /* 0x0000000000017941 */ /* 0x000fea0003800000 */
.L_x_94:
        /* <DEDUP_REMOVED lines=17> */
.L_x_97:
[----:B------:R-:W-:Y:S05]  /*9ed30*/  BSYNC B1 ;  /* 0x0000000000017941 */ /* 0x000fea0003800000 */
.L_x_96:
        /* <DEDUP_REMOVED lines=53> */
.L_x_99:
[----:B------:R-:W-:Y:S05]  /*9f090*/  BSYNC B1 ;  /* 0x0000000000017941 */ /* 0x000fea0003800000 */
.L_x_98:
        /* <DEDUP_REMOVED lines=17> */
.L_x_101:
[----:B------:R-:W-:Y:S05]  /*9f1b0*/  BSYNC B1 ;  /* 0x0000000000017941 */ /* 0x000fea0003800000 */
.L_x_100:
        /* <DEDUP_REMOVED lines=53> */
.L_x_103:
[----:B------:R-:W-:Y:S05]  /*9f510*/  BSYNC B1 ;  /* 0x0000000000017941 */ /* 0x000fea0003800000 */
.L_x_102:
        /* <DEDUP_REMOVED lines=17> */
.L_x_105:
[----:B------:R-:W-:Y:S05]  /*9f630*/  BSYNC B1 ;  /* 0x0000000000017941 */ /* 0x000fea0003800000 */
.L_x_104:
        /* <DEDUP_REMOVED lines=53> */
.L_x_107:
[----:B------:R-:W-:Y:S05]  /*9f990*/  BSYNC B1 ;  /* 0x0000000000017941 */ /* 0x000fea0003800000 */
.L_x_106:
        /* <DEDUP_REMOVED lines=17> */
.L_x_109:
[----:B------:R-:W-:Y:S05]  /*9fab0*/  BSYNC B1 ;  /* 0x0000000000017941 */ /* 0x000fea0003800000 */
.L_x_108:
        /* <DEDUP_REMOVED lines=53> */
.L_x_111:
[----:B------:R-:W-:Y:S05]  /*9fe10*/  BSYNC B1 ;  /* 0x0000000000017941 */ /* 0x000fea0003800000 */
.L_x_110:
        /* <DEDUP_REMOVED lines=17> */
.L_x_113:
[----:B------:R-:W-:Y:S05]  /*9ff30*/  BSYNC B1 ;  /* 0x0000000000017941 */ /* 0x000fea0003800000 */
.L_x_112:
        /* <DEDUP_REMOVED lines=53> */
.L_x_115:
[----:B------:R-:W-:Y:S05]  /*a0290*/  BSYNC B1 ;  /* 0x0000000000017941 */ /* 0x000fea0003800000 */
.L_x_114:
        /* <DEDUP_REMOVED lines=17> */
.L_x_117:
[----:B------:R-:W-:Y:S05]  /*a03b0*/  BSYNC B1 ;  /* 0x0000000000017941 */ /* 0x000fea0003800000 */
.L_x_116:
        /* <DEDUP_REMOVED lines=53> */
.L_x_119:
[----:B------:R-:W-:Y:S05]  /*a0710*/  BSYNC B1 ;  /* 0x0000000000017941 */ /* 0x000fea0003800000 */
.L_x_118:
        /* <DEDUP_REMOVED lines=17> */
.L_x_121:
[----:B------:R-:W-:Y:S05]  /*a0830*/  BSYNC B1 ;  /* 0x0000000000017941 */ /* 0x000fea0003800000 */
.L_x_120:
        /* <DEDUP_REMOVED lines=53> */
.L_x_123:
[----:B------:R-:W-:Y:S05]  /*a0b90*/  BSYNC B1 ;  /* 0x0000000000017941 */ /* 0x000fea0003800000 */
.L_x_122:
        /* <DEDUP_REMOVED lines=17> */
.L_x_125:
[----:B------:R-:W-:Y:S05]  /*a0cb0*/  BSYNC B1 ;  /* 0x0000000000017941 */ /* 0x000fea0003800000 */
.L_x_124:
        /* <DEDUP_REMOVED lines=53> */
.L_x_127:
[----:B------:R-:W-:Y:S05]  /*a1010*/  BSYNC B1 ;  /* 0x0000000000017941 */ /* 0x000fea0003800000 */
.L_x_126:
        /* <DEDUP_REMOVED lines=17> */
.L_x_129:
[----:B------:R-:W-:Y:S05]  /*a1130*/  BSYNC B1 ;  /* 0x0000000000017941 */ /* 0x000fea0003800000 */
.L_x_128:
        /* <DEDUP_REMOVED lines=53> */
.L_x_131:
[----:B------:R-:W-:Y:S05]  /*a1490*/  BSYNC B1 ;  /* 0x0000000000017941 */ /* 0x000fea0003800000 */
.L_x_130:
        /* <DEDUP_REMOVED lines=17> */
.L_x_133:
[----:B------:R-:W-:Y:S05]  /*a15b0*/  BSYNC B1 ;  /* 0x0000000000017941 */ /* 0x000fea0003800000 */
.L_x_132:
        /* <DEDUP_REMOVED lines=53> */
.L_x_135:
[----:B------:R-:W-:Y:S05]  /*a1910*/  BSYNC B1 ;  /* 0x0000000000017941 */ /* 0x000fea0003800000 */
.L_x_134:
        /* <DEDUP_REMOVED lines=17> */
.L_x_137:
[----:B------:R-:W-:Y:S05]  /*a1a30*/  BSYNC B1 ;  /* 0x0000000000017941 */ /* 0x000fea0003800000 */
.L_x_136:
        /* <DEDUP_REMOVED lines=53> */
.L_x_139:
[----:B------:R-:W-:Y:S05]  /*a1d90*/  BSYNC B1 ;  /* 0x0000000000017941 */ /* 0x000fea0003800000 */
.L_x_138:
        /* <DEDUP_REMOVED lines=17> */
.L_x_141:
[----:B------:R-:W-:Y:S05]  /*a1eb0*/  BSYNC B1 ;  /* 0x0000000000017941 */ /* 0x000fea0003800000 */
.L_x_140:
        /* <DEDUP_REMOVED lines=53> */
.L_x_143:
[----:B------:R-:W-:Y:S05]  /*a2210*/  BSYNC B1 ;  /* 0x0000000000017941 */ /* 0x000fea0003800000 */
.L_x_142:
        /* <DEDUP_REMOVED lines=17> */
.L_x_145:
[----:B------:R-:W-:Y:S05]  /*a2330*/  BSYNC B1 ;  /* 0x0000000000017941 */ /* 0x000fea0003800000 */
.L_x_144:
        /* <DEDUP_REMOVED lines=53> */
.L_x_147:
[----:B------:R-:W-:Y:S05]  /*a2690*/  BSYNC B1 ;  /* 0x0000000000017941 */ /* 0x000fea0003800000 */
.L_x_146:
        /* <DEDUP_REMOVED lines=17> */
.L_x_149:
[----:B------:R-:W-:Y:S05]  /*a27b0*/  BSYNC B1 ;  /* 0x0000000000017941 */ /* 0x000fea0003800000 */
.L_x_148:
        /* <DEDUP_REMOVED lines=53> */
.L_x_151:
[----:B------:R-:W-:Y:S05]  /*a2b10*/  BSYNC B1 ;  /* 0x0000000000017941 */ /* 0x000fea0003800000 */
.L_x_150:
        /* <DEDUP_REMOVED lines=17> */
.L_x_153:
[----:B------:R-:W-:Y:S05]  /*a2c30*/  BSYNC B1 ;  /* 0x0000000000017941 */ /* 0x000fea0003800000 */
.L_x_152:
        /* <DEDUP_REMOVED lines=53> */
.L_x_155:
[----:B------:R-:W-:Y:S05]  /*a2f90*/  BSYNC B1 ;  /* 0x0000000000017941 */ /* 0x000fea0003800000 */
.L_x_154:
        /* <DEDUP_REMOVED lines=17> */
.L_x_157:
[----:B------:R-:W-:Y:S05]  /*a30b0*/  BSYNC B1 ;  /* 0x0000000000017941 */ /* 0x000fea0003800000 */
.L_x_156:
        /* <DEDUP_REMOVED lines=53> */
.L_x_159:
[----:B------:R-:W-:Y:S05]  /*a3410*/  BSYNC B1 ;  /* 0x0000000000017941 */ /* 0x000fea0003800000 */
.L_x_158:
        /* <DEDUP_REMOVED lines=17> */
.L_x_161:
[----:B------:R-:W-:Y:S05]  /*a3530*/  BSYNC B1 ;  /* 0x0000000000017941 */ /* 0x000fea0003800000 */
.L_x_160:
        /* <DEDUP_REMOVED lines=53> */
.L_x_163:
[----:B------:R-:W-:Y:S05]  /*a3890*/  BSYNC B1 ;  /* 0x0000000000017941 */ /* 0x000fea0003800000 */
.L_x_162:
        /* <DEDUP_REMOVED lines=17> */
.L_x_165:
[----:B------:R-:W-:Y:S05]  /*a39b0*/  BSYNC B1 ;  /* 0x0000000000017941 */ /* 0x000fea0003800000 */
.L_x_164:
        /* <DEDUP_REMOVED lines=53> */
.L_x_167:
[----:B------:R-:W-:Y:S05]  /*a3d10*/  BSYNC B1 ;  /* 0x0000000000017941 */ /* 0x000fea0003800000 */
.L_x_166:
        /* <DEDUP_REMOVED lines=17> */
.L_x_169:
[----:B------:R-:W-:Y:S05]  /*a3e30*/  BSYNC B1 ;  /* 0x0000000000017941 */ /* 0x000fea0003800000 */
.L_x_168:
[----:B-----5:R-:W-:Y:S01]  /*a3e40*/  LOP3.LUT R12, R12, 0xffffbfff, RZ, 0xc0, !PT ;  /* 0xffffbfff0c0c7812 */ /* 0x020fe200078ec0ff */
[----:B------:R-:W-:Y:S01]  /*a3e50*/  STL [R1+0x1cb8], R13 ;  /* 0x001cb80d01007387 */ /* 0x000fe20000100800 */
[----:B------:R-:W-:Y:S01]  /*a3e60*/  LOP3.LUT R2, R2, 0xfffdffff, RZ, 0xc0, !PT ;  /* 0xfffdffff02027812 */ /* 0x000fe200078ec0ff */
[----:B------:R-:W-:Y:S01]  /*a3e70*/  IMAD.U32 R33, RZ, RZ, UR11 ;  /* 0x0000000bff217e24 */ /* 0x000fe2000f8e00ff */
[----:B------:R-:W-:Y:S01]  /*a3e80*/  @P4 LOP3.LUT R12, R12, 0x4000, RZ, 0xfc, !PT ;  /* 0x000040000c0c4812 */ /* 0x000fe200078efcff */
[----:B------:R2:W-:Y:S01]  /*a3e90*/  STL.64 [R1+0x1cb0], R14 ;  /* 0x001cb00e01007387 */ /* 0x0005e20000100a00 */
[----:B------:R-:W-:Y:S02]  /*a3ea0*/  ISETP.LT.OR P4, PT, R31, 0x101, !P0 ;  /* 0x000001011f00780c */ /* 0x000fe40004781670 */
[----:B------:R-:W-:Y:S02]  /*a3eb0*/  @P1 LOP3.LUT R2, R2, 0x20000, RZ, 0xfc, !PT ;  /* 0x0002000002021812 */ /* 0x000fe400078efcff */
[----:B------:R-:W-:-:S02]  /*a3ec0*/  LOP3.LUT R0, R0, 0xfffffffd, RZ, 0xc0, !PT ;  /* 0xfffffffd00007812 */ /* 0x000fc400078ec0ff */
[----:B------:R-:W-:Y:S02]  /*a3ed0*/  LOP3.LUT R6, R6, 0xfffffffd, RZ, 0xc0, !PT ;  /* 0xfffffffd06067812 */ /* 0x000fe400078ec0ff */
[----:B------:R-:W-:Y:S02]  /*a3ee0*/  LOP3.LUT R8, R8, 0xfffffffe, RZ, 0xc0, !PT ;  /* 0xfffffffe08087812 */ /* 0x000fe400078ec0ff */
[----:B------:R-:W-:Y:S02]  /*a3ef0*/  LOP3.LUT R12, R12, 0xffffdfff, RZ, 0xc0, !PT ;  /* 0xffffdfff0c0c7812 */ /* 0x000fe400078ec0ff */
[----:B------:R-:W-:Y:S01]  /*a3f00*/  LOP3.LUT R2, R2, 0xfffeffff, RZ, 0xc0, !PT ;  /* 0xfffeffff02027812 */ /* 0x000fe200078ec0ff */
[----:B01----:R-:W0:Y:S01]  /*a3f10*/  @!P4 LDC.64 R16, c[0x0][0x5c0] ;  /* 0x00017000ff10cb82 */ /* 0x003e220000000a00 */
[----:B------:R-:W-:Y:S02]  /*a3f20*/  @P4 LOP3.LUT R0, R0, 0x2, RZ, 0xfc, !PT ;  /* 0x0000000200004812 */ /* 0x000fe400078efcff */
[----:B------:R-:W-:-:S02]  /*a3f30*/  @P5 LOP3.LUT R12, R12, 0x2000, RZ, 0xfc, !PT ;  /* 0x000020000c0c5812 */ /* 0x000fc400078efcff */
[----:B------:R-:W-:Y:S02]  /*a3f40*/  LOP3.LUT R0, R0, 0xfffffff7, RZ, 0xc0, !PT ;  /* 0xfffffff700007812 */ /* 0x000fe400078ec0ff */
[----:B------:R-:W-:Y:S02]  /*a3f50*/  ISETP.LT.OR P5, PT, R31, 0x171, !P0 ;  /* 0x000001711f00780c */ /* 0x000fe400047a1670 */
[----:B------:R-:W-:Y:S02]  /*a3f60*/  LOP3.LUT R7, R7, 0xffffff7f, RZ, 0xc0, !PT ;  /* 0xffffff7f07077812 */ /* 0x000fe400078ec0ff */
[----:B------:R-:W-:Y:S02]  /*a3f70*/  LOP3.LUT R10, R10, 0xfffff7ff, RZ, 0xc0, !PT ;  /* 0xfffff7ff0a0a7812 */ /* 0x000fe400078ec0ff */
[----:B------:R-:W-:Y:S02]  /*a3f80*/  LOP3.LUT R11, R11, 0x7fffffff, RZ, 0xc0, !PT ;  /* 0x7fffffff0b0b7812 */ /* 0x000fe400078ec0ff */
[----:B------:R-:W-:-:S02]  /*a3f90*/  LOP3.LUT R9, R9, 0x7fffffff, RZ, 0xc0, !PT ;  /* 0x7fffffff09097812 */ /* 0x000fc400078ec0ff */
[----:B------:R-:W-:Y:S02]  /*a3fa0*/  LOP3.LUT R4, R4, 0x7fffffff, RZ, 0xc0, !PT ;  /* 0x7fffffff04047812 */ /* 0x000fe400078ec0ff */
[----:B------:R-:W-:Y:S02]  /*a3fb0*/  LOP3.LUT R3, R3, 0x7fffffff, RZ, 0xc0, !PT ;  /* 0x7fffffff03037812 */ /* 0x000fe400078ec0ff */
[----:B------:R-:W-:Y:S02]  /*a3fc0*/  @P5 LOP3.LUT R7, R7, 0x80, RZ, 0xfc, !PT ;  /* 0x0000008007075812 */ /* 0x000fe400078efcff */
[----:B------:R-:W-:Y:S02]  /*a3fd0*/  LOP3.LUT R5, R5, 0x7fffffff, RZ, 0xc0, !PT ;  /* 0x7fffffff05057812 */ /* 0x000fe400078ec0ff */
[----:B0-----:R-:W-:Y:S02]  /*a3fe0*/  @!P4 IADD3 R20, P1, P6, R24, UR11, R16 ;  /* 0x0000000b1814cc10 */ /* 0x001fe4000fe3e010 */
[----:B------:R-:W-:-:S02]  /*a3ff0*/  LOP3.LUT R7, R7, 0xfffffdff, RZ, 0xc0, !PT ;  /* 0xfffffdff07077812 */ /* 0x000fc400078ec0ff */
[----:B------:R-:W-:Y:S02]  /*a4000*/  @!P4 IADD3.X R21, R32, UR10, R17, P1, P6 ;  /* 0x0000000a2015cc10 */ /* 0x000fe40008fec411 */
[----:B------:R-:W-:Y:S02]  /*a4010*/  ISETP.LT.OR P4, PT, R31, 0x102, !P0 ;  /* 0x000001021f00780c */ /* 0x000fe40004781670 */
[----:B------:R-:W-:-:S11]  /*a4020*/  LOP3.LUT R12, R12, 0xffff7fff, RZ, 0xc0, !PT ;  /* 0xffff7fff0c0c7812 */ /* 0x000fd600078ec0ff */
[----:B------:R-:W0:Y:S01]  /*a4030*/  @!P4 LDC.64 R16, c[0x0][0x5c0] ;  /* 0x00017000ff10cb82 */ /* 0x000e220000000a00 */
[----:B------:R-:W-:-:S04]  /*a4040*/  @P4 LOP3.LUT R0, R0, 0x8, RZ, 0xfc, !PT ;  /* 0x0000000800004812 */ /* 0x000fc800078efcff */
[----:B------:R-:W-:Y:S02]  /*a4050*/  LOP3.LUT R0, R0, 0xffffffef, RZ, 0xc0, !PT ;  /* 0xffffffef00007812 */ /* 0x000fe400078ec0ff */
        /* <DEDUP_REMOVED lines=163> */
[----:B------:R-:W-:Y:S02]  /*a4a90*/  ISETP.LT.OR P5, PT, R31, 0x1e1, !P0 ;  /* 0x000001e11f00780c */ /* 0x000fe400047a1670 */
        /* <DEDUP_REMOVED lines=154> */
[----:B------:R-:W-:-:S04]  /*a5440*/  LOP3.LUT R7, R7, 0xbfffffff, RZ, 0xc0, !PT ;  /* 0xbfffffff07077812 */ /* 0x000fc800078ec0ff */
        /* <DEDUP_REMOVED lines=44> */
[----:B------:R-:W-:Y:S02]  /*a5710*/  ISETP.LT.OR P1, PT, R31, 0x1fa, !P0 ;  /* 0x000001fa1f00780c */ /* 0x000fe40004721670 */
[C---:B------:R-:W-:Y:S02]  /*a5720*/  LOP3.LUT P5, RZ, R0.reuse, 0x8000000, RZ, 0xc0, !PT ;  /* 0x0800000000ff7812 */ /* 0x040fe400078ac0ff */
[----:B------:R-:W-:-:S09]  /*a5730*/  LOP3.LUT R0, R0, 0xfffffffb, RZ, 0xc0, !PT ;  /* 0xfffffffb00007812 */ /* 0x000fd200078ec0ff */
        /* <DEDUP_REMOVED lines=22> */
[----:B------:R-:W-:Y:S01]  /*a58a0*/  @!P1 IADD3.X R159, R32, UR8, R17, P0, P6 ;  /* 0x00000008209f9c10 */ /* 0x000fe200087ec411 */
[----:B------:R-:W-:Y:S01]  /*a58b0*/  STL [R1+0x1e00], R158 ;  /* 0x001e009e01007387 */ /* 0x000fe20000100800 */
[----:B------:R-:W-:-:S03]  /*a58c0*/  ISETP.LT.OR P1, PT, R31, 0x10a, !P4 ;  /* 0x0000010a1f00780c */ /* 0x000fc60006721670 */
[----:B------:R-:W-:Y:S10]  /*a58d0*/  STL [R1+0x1dfc], R159 ;  /* 0x001dfc9f01007387 */ /* 0x000ff40000100800 */
[----:B------:R-:W0:Y:S01]  /*a58e0*/  @!P1 LDC.64 R16, c[0x0][0x5c0] ;  /* 0x00017000ff109b82 */ /* 0x000e220000000a00 */
[----:B------:R-:W-:-:S04]  /*a58f0*/  @P1 LOP3.LUT R7, R7, 0x10, RZ, 0xfc, !PT ;  /* 0x0000001007071812 */ /* 0x000fc800078efcff */
[----:B------:R-:W-:Y:S02]  /*a5900*/  LOP3.LUT R7, R7, 0xfffffff7, RZ, 0xc0, !PT ;  /* 0xfffffff707077812 */ /* 0x000fe400078ec0ff */
[----:B0-----:R-:W-:-:S04]  /*a5910*/  @!P1 IADD3 R156, P0, P6, R24, UR9, R16 ;  /* 0x00000009189c9c10 */ /* 0x001fc8000fe1e010 */
[----:B------:R-:W-:Y:S02]  /*a5920*/  @!P1 IADD3.X R157, R32, UR8, R17, P0, P6 ;  /* 0x00000008209d9c10 */ /* 0x000fe400087ec411 */
[----:B------:R-:W-:-:S03]  /*a5930*/  ISETP.LT.OR P1, PT, R31, 0x111, !P4 ;  /* 0x000001111f00780c */ /* 0x000fc60006721670 */
[----:B------:R-:W-:Y:S10]  /*a5940*/  STL [R1+0x1e04], R157 ;  /* 0x001e049d01007387 */ /* 0x000ff40000100800 */
        /* <DEDUP_REMOVED lines=25> */
[----:B------:R-:W-:-:S02]  /*a5ae0*/  @P1 LOP3.LUT R7, R7, 0x1, RZ, 0xfc, !PT ;  /* 0x0000000107071812 */ /* 0x000fc400078efcff */
        /* <DEDUP_REMOVED lines=281> */
[----:B------:R-:W-:-:S13]  /*a6c80*/  ISETP.LT.OR P1, PT, R31, 0x1aa, !P4 ;  /* 0x000001aa1f00780c */ /* 0x000fda0006721670 */
[----:B------:R-:W2:Y:S01]  /*a6c90*/  @!P1 LDC.64 R16, c[0x0][0x5c0] ;  /* 0x00017000ff109b82 */ /* 0x000ea20000000a00 */
[----:B------:R-:W-:-:S04]  /*a6ca0*/  @P1 LOP3.LUT R6, R6, 0x400000, RZ, 0xfc, !PT ;  /* 0x0040000006061812 */ /* 0x000fc800078efcff */
[----:B------:R-:W-:Y:S02]  /*a6cb0*/  LOP3.LUT R6, R6, 0xffdfffff, RZ, 0xc0, !PT ;  /* 0xffdfffff06067812 */ /* 0x000fe400078ec0ff */
[----:B--2---:R-:W-:-:S04]  /*a6cc0*/  @!P1 IADD3 R14, P0, P6, R24, UR9, R16 ;  /* 0x00000009180e9c10 */ /* 0x004fc8000fe1e010 */
[----:B------:R-:W-:-:S05]  /*a6cd0*/  @!P1 IADD3.X R15, R32, UR8, R17, P0, P6 ;  /* 0x00000008200f9c10 */ /* 0x000fca00087ec411 */
[----:B------:R0:W-:Y:S01]  /*a6ce0*/  @!P1 STL.64 [R1], R14 ;  /* 0x0000000e01009387 */ /* 0x0001e20000100a00 */
[----:B------:R-:W-:-:S13]  /*a6cf0*/  ISETP.LT.OR P1, PT, R31, 0x1b1, !P4 ;  /* 0x000001b11f00780c */ /* 0x000fda0006721670 */
[----:B------:R-:W0:Y:S01]  /*a6d00*/  @!P1 LDC.64 R16, c[0x0][0x5c0] ;  /* 0x00017000ff109b82 */ /* 0x000e220000000a00 */
[----:B------:R-:W-:-:S04]  /*a6d10*/  @P1 LOP3.LUT R6, R6, 0x200000, RZ, 0xfc, !PT ;  /* 0x0020000006061812 */ /* 0x000fc800078efcff */
[----:B------:R-:W-:Y:S02]  /*a6d20*/  LOP3.LUT R6, R6, 0xffefffff, RZ, 0xc0, !PT ;  /* 0xffefffff06067812 */ /* 0x000fe400078ec0ff */
[----:B0-----:R-:W-:-:S04]  /*a6d30*/  @!P1 IADD3 R14, P0, P6, R24, UR9, R16 ;  /* 0x00000009180e9c10 */ /* 0x001fc8000fe1e010 */
[----:B------:R-:W-:-:S05]  /*a6d40*/  @!P1 IADD3.X R15, R32, UR8, R17, P0, P6 ;  /* 0x00000008200f9c10 */ /* 0x000fca00087ec411 */
[----:B------:R0:W-:Y:S01]  /*a6d50*/  @!P1 STL.64 [R1+0x8], R14 ;  /* 0x0000080e01009387 */ /* 0x0001e20000100a00 */
        /* <DEDUP_REMOVED lines=114> */
[----:B------:R-:W-:Y:S02]  /*a7480*/  @P1 LOP3.LUT R6, R6, 0x1, RZ, 0xfc, !PT ;  /* 0x0000000106061812 */ /* 0x000fe400078efcff */
[----:B0-----:R-:W-:-:S04]  /*a7490*/  @!P1 IADD3 R14, P0, P6, R24, UR9, R16 ;  /* 0x00000009180e9c10 */ /* 0x001fc8000fe1e010 */
[----:B------:R-:W-:-:S05]  /*a74a0*/  @!P1 IADD3.X R15, R32, UR8, R17, P0, P6 ;  /* 0x00000008200f9c10 */ /* 0x000fca00087ec411 */
[----:B------:R0:W-:Y:S01]  /*a74b0*/  @!P1 STL.64 [R1+0x90], R14 ;  /* 0x0000900e01009387 */ /* 0x0001e20000100a00 */
[C---:B------:R-:W-:Y:S02]  /*a74c0*/  ISETP.LT.OR P1, PT, R31.reuse, 0x1f9, !P4 ;  /* 0x000001f91f00780c */ /* 0x040fe40006721670 */
[----:B------:R-:W-:-:S11]  /*a74d0*/  ISETP.LT.OR P4, PT, R31, 0x1fa, !P4 ;  /* 0x000001fa1f00780c */ /* 0x000fd60006781670 */
[----:B------:R-:W0:Y:S01]  /*a74e0*/  @!P1 LDC.64 R16, c[0x0][0x5c0] ;  /* 0x00017000ff109b82 */ /* 0x000e220000000a00 */
[----:B------:R-:W-:-:S04]  /*a74f0*/  @P1 LOP3.LUT R11, R11, 0x80000000, RZ, 0xfc, !PT ;  /* 0x800000000b0b1812 */ /* 0x000fc800078efcff */
[----:B------:R-:W-:-:S04]  /*a7500*/  LOP3.LUT R11, R11, 0xbfffffff, RZ, 0xc0, !PT ;  /* 0xbfffffff0b0b7812 */ /* 0x000fc800078ec0ff */
[----:B------:R-:W-:-:S04]  /*a7510*/  @P4 LOP3.LUT R11, R11, 0x40000000, RZ, 0xfc, !PT ;  /* 0x400000000b0b4812 */ /* 0x000fc800078efcff */
[----:B------:R-:W-:Y:S02]  /*a7520*/  LOP3.LUT R11, R11, 0xdfffffff, RZ, 0xc0, !PT ;  /* 0xdfffffff0b0b7812 */ /* 0x000fe400078ec0ff */
[----:B0-----:R-:W-:-:S04]  /*a7530*/  @!P1 IADD3 R14, P0, P6, R24, UR9, R16 ;  /* 0x00000009180e9c10 */ /* 0x001fc8000fe1e010 */
[----:B------:R-:W-:Y:S02]  /*a7540*/  @!P1 IADD3.X R15, R32, UR8, R17, P0, P6 ;  /* 0x00000008200f9c10 */ /* 0x000fe400087ec411 */
[----:B------:R-:W0:Y:S03]  /*a7550*/  @!P4 LDC.64 R16, c[0x0][0x5c0] ;  /* 0x00017000ff10cb82 */ /* 0x000e260000000a00 */
[----:B------:R0:W-:Y:S01]  /*a7560*/  @!P1 STL.64 [R1+0x98], R14 ;  /* 0x0000980e01009387 */ /* 0x0001e20000100a00 */
[----:B------:R-:W-:Y:S02]  /*a7570*/  LOP3.LUT P1, RZ, R2, 0x20000, RZ, 0xc0, !PT ;  /* 0x0002000002ff7812 */ /* 0x000fe4000782c0ff */
        /* <DEDUP_REMOVED lines=208> */
[----:B------:R-:W-:-:S05]  /*a8280*/  @P4 LOP3.LUT R11, R11, 0x1, RZ, 0xfc, !PT ;  /* 0x000000010b0b4812 */ /* 0x000fca00078efcff */
[----:B------:R-:W-:Y:S01]  /*a8290*/  STL [R1+0x1cc8], R11 ;  /* 0x001cc80b01007387 */ /* 0x000fe20000100800 */
        /* <DEDUP_REMOVED lines=227> */
[C---:B------:R-:W-:Y:S02]  /*a90d0*/  ISETP.LT.OR P4, PT, R31.reuse, 0x1f9, !P5 ;  /* 0x000001f91f00780c */ /* 0x040fe40006f81670 */
[----:B------:R-:W-:-:S11]  /*a90e0*/  ISETP.LT.OR P5, PT, R31, 0x1fa, !P5 ;  /* 0x000001fa1f00780c */ /* 0x000fd60006fa1670 */
[----:B------:R-:W0:Y:S01]  /*a90f0*/  @!P4 LDC.64 R16, c[0x0][0x5c0] ;  /* 0x00017000ff10cb82 */ /* 0x000e220000000a00 */
[----:B------:R-:W-:Y:S02]  /*a9100*/  @P4 LOP3.LUT R4, R4, 0x80000000, RZ, 0xfc, !PT ;  /* 0x8000000004044812 */ /* 0x000fe400078efcff */
[----:B------:R-:W-:Y:S02]  /*a9110*/  @P5 LOP3.LUT R12, R12, 0x8000, RZ, 0xfc, !PT ;  /* 0x000080000c0c5812 */ /* 0x000fe400078efcff */
[----:B------:R-:W-:Y:S02]  /*a9120*/  LOP3.LUT R4, R4, 0xdfffffff, RZ, 0xc0, !PT ;  /* 0xdfffffff04047812 */ /* 0x000fe400078ec0ff */
[----:B0-----:R-:W-:-:S04]  /*a9130*/  @!P4 IADD3 R14, P0, P6, R24, UR13, R16 ;  /* 0x0000000d180ecc10 */ /* 0x001fc8000fe1e010 */
[----:B------:R-:W-:Y:S02]  /*a9140*/  @!P4 IADD3.X R15, R32, UR12, R17, P0, P6 ;  /* 0x0000000c200fcc10 */ /* 0x000fe400087ec411 */
[----:B------:R-:W0:Y:S03]  /*a9150*/  @!P5 LDC.64 R16, c[0x0][0x5c0] ;  /* 0x00017000ff10db82 */ /* 0x000e260000000a00 */
[----:B------:R0:W-:Y:S01]  /*a9160*/  @!P4 STL.64 [R1+0x298], R14 ;  /* 0x0002980e0100c387 */ /* 0x0001e20000100a00 */
[----:B------:R-:W-:-:S13]  /*a9170*/  ISETP.LT.OR P4, PT, R31, 0x101, !P2 ;  /* 0x000001011f00780c */ /* 0x000fda0005781670 */
[----:B------:R-:W-:-:S04]  /*a9180*/  @P4 LOP3.LUT R4, R4, 0x20000000, RZ, 0xfc, !PT ;  /* 0x2000000004044812 */ /* 0x000fc800078efcff */
[----:B------:R-:W-:Y:S02]  /*a9190*/  LOP3.LUT R4, R4, 0xefffffff, RZ, 0xc0, !PT ;  /* 0xefffffff04047812 */ /* 0x000fe400078ec0ff */
[----:B0-----:R-:W-:Y:S01]  /*a91a0*/  @!P5 IADD3 R14, P0, P6, R24, UR13, R16 ;  /* 0x0000000d180edc10 */ /* 0x001fe2000fe1e010 */
[----:B------:R-:W-:-:S03]  /*a91b0*/  IMAD.U32 R16, RZ, RZ, UR10 ;  /* 0x0000000aff107e24 */ /* 0x000fc6000f8e00ff */
[----:B------:R-:W-:Y:S01]  /*a91c0*/  @!P5 IADD3.X R15, R32, UR12, R17, P0, P6 ;  /* 0x0000000c200fdc10 */ /* 0x000fe200087ec411 */
[----:B------:R-:W-:Y:S01]  /*a91d0*/  IMAD.U32 R17, RZ, RZ, UR10 ;  /* 0x0000000aff117e24 */ /* 0x000fe2000f8e00ff */
[----:B------:R-:W-:Y:S01]  /*a91e0*/  @!P4 IADD3 R33, P0, P6, R33, UR9, R24 ;  /* 0x000000092121cc10 */ /* 0x000fe2000fe1e018 */
[----:B------:R-:W-:Y:S03]  /*a91f0*/  STL [R1+0x1cc0], R14 ;  /* 0x001cc00e01007387 */ /* 0x000fe60000100800 */
[----:B------:R-:W-:Y:S01]  /*a9200*/  @!P4 IADD3.X R157, R16, UR8, R32, P0, P6 ;  /* 0x00000008109dcc10 */ /* 0x000fe200087ec420 */
[----:B------:R-:W-:Y:S01]  /*a9210*/  IMAD.U32 R16, RZ, RZ, UR11 ;  /* 0x0000000bff107e24 */ /* 0x000fe2000f8e00ff */
[----:B------:R-:W-:Y:S01]  /*a9220*/  ISETP.LT.OR P4, PT, R31, 0x102, !P2 ;  /* 0x000001021f00780c */ /* 0x000fe20005781670 */
[----:B------:R-:W-:-:S12]  /*a9230*/  STL [R1+0x1cbc], R15 ;  /* 0x001cbc0f01007387 */ /* 0x000fd80000100800 */
[----:B------:R-:W-:Y:S02]  /*a9240*/  @!P4 IADD3 R158, P0, P6, R16, UR9, R24 ;  /* 0x00000009109ecc10 */ /* 0x000fe4000fe1e018 */
[----:B------:R-:W-:Y:S02]  /*a9250*/  @P4 LOP3.LUT R4, R4, 0x10000000, RZ, 0xfc, !PT ;  /* 0x1000000004044812 */ /* 0x000fe400078efcff */
[----:B------:R-:W-:Y:S02]  /*a9260*/  @!P4 IADD3.X R159, R17, UR8, R32, P0, P6 ;  /* 0x00000008119fcc10 */ /* 0x000fe400087ec420 */
[----:B------:R-:W-:Y:S02]  /*a9270*/  ISETP.LT.OR P4, PT, R31, 0x109, !P2 ;  /* 0x000001091f00780c */ /* 0x000fe40005781670 */
[----:B------:R-:W-:-:S11]  /*a9280*/  LOP3.LUT R4, R4, 0xf7ffffff, RZ, 0xc0, !PT ;  /* 0xf7ffffff04047812 */ /* 0x000fd600078ec0ff */
        /* <DEDUP_REMOVED lines=95> */
[----:B------:R-:W-:Y:S01]  /*a9880*/  @!P4 IADD3 R197, P0, P6, R16, UR9, R24 ;  /* 0x0000000910c5cc10 */ /* 0x000fe2000fe1e018 */
[----:B------:R-:W-:Y:S01]  /*a9890*/  IMAD.U32 R16, RZ, RZ, UR10 ;  /* 0x0000000aff107e24 */ /* 0x000fe2000f8e00ff */
[----:B------:R-:W-:Y:S02]  /*a98a0*/  @P4 LOP3.LUT R4, R4, 0x100, RZ, 0xfc, !PT ;  /* 0x0000010004044812 */ /* 0x000fe400078efcff */
[----:B------:R-:W-:Y:S01]  /*a98b0*/  @!P4 IADD3.X R199, R17, UR8, R32, P0, P6 ;  /* 0x0000000811c7cc10 */ /* 0x000fe200087ec420 */
[----:B------:R-:W-:Y:S01]  /*a98c0*/  IMAD.U32 R17, RZ, RZ, UR11 ;  /* 0x0000000bff117e24 */ /* 0x000fe2000f8e00ff */
        /* <DEDUP_REMOVED lines=40> */
[----:B------:R-:W-:-:S13]  /*a9b50*/  ISETP.LT.OR P4, PT, R31, 0x179, !P2 ;  /* 0x000001791f00780c */ /* 0x000fda0005781670 */
        /* <DEDUP_REMOVED lines=52> */
[----:B------:R-:W-:Y:S01]  /*a9ea0*/  @!P4 IADD3.X R9, R16, UR8, R32, P0, P6 ;  /* 0x000000081009cc10 */ /* 0x000fe200087ec420 */
[----:B------:R0:W-:Y:S01]  /*a9eb0*/  @!P4 STL [R1+0x3e4], R11 ;  /* 0x0003e40b0100c387 */ /* 0x0001e20000100800 */
[----:B------:R-:W-:-:S03]  /*a9ec0*/  LOP3.LUT R3, R3, 0xffefffff, RZ, 0xc0, !PT ;  /* 0xffefffff03037812 */ /* 0x000fc600078ec0ff */
[----:B------:R1:W-:Y:S01]  /*a9ed0*/  @!P4 STL [R1+0x3e8], R9 ;  /* 0x0003e8090100c387 */ /* 0x0003e20000100800 */
[----:B------:R-:W-:-:S13]  /*a9ee0*/  ISETP.LT.OR P4, PT, R31, 0x1a2, !P2 ;  /* 0x000001a21f00780c */ /* 0x000fda0005781670 */
[----:B0-----:R-:W-:Y:S02]  /*a9ef0*/  @!P4 IADD3 R11, P0, P6, R17, UR9, R24 ;  /* 0x00000009110bcc10 */ /* 0x001fe4000fe1e018 */
[----:B------:R-:W-:Y:S02]  /*a9f00*/  @P4 LOP3.LUT R3, R3, 0x100000, RZ, 0xfc, !PT ;  /* 0x0010000003034812 */ /* 0x000fe400078efcff */
[----:B-1----:R-:W-:Y:S01]  /*a9f10*/  @!P4 IADD3.X R9, R16, UR8, R32, P0, P6 ;  /* 0x000000081009cc10 */ /* 0x002fe200087ec420 */
        /* <DEDUP_REMOVED lines=105> */
[----:B------:R-:W-:Y:S01]  /*aa5b0*/  @!P4 STL [R1+0x464], R11 ;  /* 0x0004640b0100c387 */ /* 0x000fe20000100800 */
[----:B------:R-:W-:-:S03]  /*aa5c0*/  LOP3.LUT R3, R3, 0xffffffef, RZ, 0xc0, !PT ;  /* 0xffffffef03037812 */ /* 0x000fc600078ec0ff */
[----:B------:R0:W-:Y:S01]  /*aa5d0*/  @!P4 STL [R1+0x468], R9 ;  /* 0x000468090100c387 */ /* 0x0001e20000100800 */
[----:B------:R-:W-:-:S13]  /*aa5e0*/  ISETP.LT.OR P4, PT, R31, 0x1e2, !P2 ;  /* 0x000001e21f00780c */ /* 0x000fda0005781670 */
[----:B0-----:R-:W-:Y:S02]  /*aa5f0*/  @!P4 IADD3 R9, P0, P6, R17, UR9, R24 ;  /* 0x000000091109cc10 */ /* 0x001fe4000fe1e018 */
[----:B------:R-:W-:Y:S02]  /*aa600*/  @P4 LOP3.LUT R3, R3, 0x10, RZ, 0xfc, !PT ;  /* 0x0000001003034812 */ /* 0x000fe400078efcff */
[----:B------:R-:W-:Y:S01]  /*aa610*/  @!P4 IADD3.X R11, R16, UR8, R32, P0, P6 ;  /* 0x00000008100bcc10 */ /* 0x000fe200087ec420 */
[----:B------:R0:W-:Y:S01]  /*aa620*/  @!P4 STL [R1+0x46c], R9 ;  /* 0x00046c090100c387 */ /* 0x0001e20000100800 */
[----:B------:R-:W-:Y:S02]  /*aa630*/  ISETP.LT.OR P4, PT, R31, 0x1e9, !P2 ;  /* 0x000001e91f00780c */ /* 0x000fe40005781670 */
[----:B------:R-:W-:-:S11]  /*aa640*/  LOP3.LUT R3, R3, 0xfffffff7, RZ, 0xc0, !PT ;  /* 0xfffffff703037812 */ /* 0x000fd600078ec0ff */
[----:B------:R-:W-:Y:S02]  /*aa650*/  @!P4 IADD3 R13, P0, P6, R17, UR9, R24 ;  /* 0x00000009110dcc10 */ /* 0x000fe4000fe1e018 */
[----:B------:R-:W-:Y:S02]  /*aa660*/  @P4 LOP3.LUT R3, R3, 0x8, RZ, 0xfc, !PT ;  /* 0x0000000803034812 */ /* 0x000fe400078efcff */
[----:B0-----:R-:W-:Y:S01]  /*aa670*/  @!P4 IADD3.X R9, R16, UR8, R32, P0, P6 ;  /* 0x000000081009cc10 */ /* 0x001fe200087ec420 */
        /* <DEDUP_REMOVED lines=21> */
[----:B------:R0:W-:Y:S04]  /*aa7d0*/  @!P4 STL [R1+0x48c], R13 ;  /* 0x00048c0d0100c387 */ /* 0x0001e80000100800 */
[----:B------:R1:W-:Y:S01]  /*aa7e0*/  @!P4 STL [R1+0x490], R9 ;  /* 0x000490090100c387 */ /* 0x0003e20000100800 */
[----:B------:R-:W-:-:S13]  /*aa7f0*/  ISETP.LT.OR P4, PT, R31, 0x1f9, !P2 ;  /* 0x000001f91f00780c */ /* 0x000fda0005781670 */
[----:B0-----:R-:W-:Y:S02]  /*aa800*/  @!P4 IADD3 R13, P0, P6, R17, UR9, R24 ;  /* 0x00000009110dcc10 */ /* 0x001fe4000fe1e018 */
[----:B------:R-:W-:Y:S02]  /*aa810*/  @P4 LOP3.LUT R5, R5, 0x80000000, RZ, 0xfc, !PT ;  /* 0x8000000005054812 */ /* 0x000fe400078efcff */
[----:B-1----:R-:W-:Y:S02]  /*aa820*/  @!P4 IADD3.X R9, R16, UR8, R32, P0, P6 ;  /* 0x000000081009cc10 */ /* 0x002fe400087ec420 */
[----:B------:R-:W-:-:S03]  /*aa830*/  LOP3.LUT R5, R5, 0xbfffffff, RZ, 0xc0, !PT ;  /* 0xbfffffff05057812 */ /* 0x000fc600078ec0ff */
[----:B------:R-:W-:Y:S04]  /*aa840*/  @!P4 STL [R1+0x498], R9 ;  /* 0x000498090100c387 */ /* 0x000fe80000100800 */
[----:B------:R0:W-:Y:S01]  /*aa850*/  @!P4 STL [R1+0x494], R13 ;  /* 0x0004940d0100c387 */ /* 0x0001e20000100800 */
[----:B------:R-:W-:-:S13]  /*aa860*/  ISETP.LT.OR P4, PT, R31, 0x1fa, !P2 ;  /* 0x000001fa1f00780c */ /* 0x000fda0005781670 */
[----:B0-----:R-:W-:Y:S02]  /*aa870*/  @!P4 IADD3 R13, P0, P2, R17, UR9, R24 ;  /* 0x00000009110dcc10 */ /* 0x001fe4000fa1e018 */
[----:B------:R-:W-:Y:S02]  /*aa880*/  @P4 LOP3.LUT R0, R0, 0x4, RZ, 0xfc, !PT ;  /* 0x0000000400004812 */ /* 0x000fe400078efcff */
[----:B------:R-:W-:Y:S01]  /*aa890*/  @!P4 IADD3.X R9, R16, UR8, R32, P0, P2 ;  /* 0x000000081009cc10 */ /* 0x000fe200087e4420 */
[----:B------:R0:W-:Y:S04]  /*aa8a0*/  @!P4 STL [R1+0x49c], R13 ;  /* 0x00049c0d0100c387 */ /* 0x0001e80000100800 */
[----:B------:R1:W-:Y:S01]  /*aa8b0*/  @!P4 STL [R1+0x4a0], R9 ;  /* 0x0004a0090100c387 */ /* 0x0003e20000100800 */
[----:B------:R-:W-:-:S03]  /*aa8c0*/  ISETP.LT.OR P4, PT, R31, 0x101, !P3 ;  /* 0x000001011f00780c */ /* 0x000fc60005f81670 */
[----:B------:R-:W2:Y:S10]  /*aa8d0*/  LDL.LU R30, [R1+0x148c] ;  /* 0x00148c00011e7983 */ /* 0x000eb40000300800 */
[----:B0-----:R-:W-:-:S02]  /*aa8e0*/  @!P4 IADD3 R13, P0, P2, R17, UR13, R24 ;  /* 0x0000000d110dcc10 */ /* 0x001fc4000fa1e018 */
[----:B------:R-:W-:Y:S02]  /*aa8f0*/  @P4 LOP3.LUT R5, R5, 0x40000000, RZ, 0xfc, !PT ;  /* 0x4000000005054812 */ /* 0x000fe400078efcff */
[----:B-1----:R-:W-:Y:S01]  /*aa900*/  @!P4 IADD3.X R9, R16, UR12, R32, P0, P2 ;  /* 0x0000000c1009cc10 */ /* 0x002fe200087e4420 */
[----:B------:R0:W-:Y:S04]  /*aa910*/  @!P4 STL [R1+0x4a4], R13 ;  /* 0x0004a40d0100c387 */ /* 0x0001e80000100800 */
[----:B------:R1:W-:Y:S04]  /*aa920*/  @!P4 STL [R1+0x4a8], R9 ;  /* 0x0004a8090100c387 */ /* 0x0003e80000100800 */
[----:B------:R-:W3:Y:S01]  /*aa930*/  LDL.LU R14, [R1+0x1490] ;  /* 0x00149000010e7983 */ /* 0x000ee20000300800 */
[----:B------:R-:W-:-:S02]  /*aa940*/  ISETP.LT.OR P4, PT, R31, 0x102, !P3 ;  /* 0x000001021f00780c */ /* 0x000fc40005f81670 */
[----:B------:R-:W-:-:S11]  /*aa950*/  LOP3.LUT R5, R5, 0xdfffffff, RZ, 0xc0, !PT ;  /* 0xdfffffff05057812 */ /* 0x000fd600078ec0ff */
[----:B0-----:R-:W-:-:S04]  /*aa960*/  @!P4 IADD3 R13, P0, P2, R17, UR13, R24 ;  /* 0x0000000d110dcc10 */ /* 0x001fc8000fa1e018 */
[----:B-1----:R-:W-:Y:S01]  /*aa970*/  @!P4 IADD3.X R9, R16, UR12, R32, P0, P2 ;  /* 0x0000000c1009cc10 */ /* 0x002fe200087e4420 */
[----:B------:R0:W-:Y:S01]  /*aa980*/  @!P4 STL [R1+0x4ac], R13 ;  /* 0x0004ac0d0100c387 */ /* 0x0001e20000100800 */
[----:B------:R-:W-:-:S03]  /*aa990*/  @P4 LOP3.LUT R5, R5, 0x20000000, RZ, 0xfc, !PT ;  /* 0x2000000005054812 */ /* 0x000fc600078efcff */
[----:B------:R1:W-:Y:S01]  /*aa9a0*/  @!P4 STL [R1+0x4b0], R9 ;  /* 0x0004b0090100c387 */ /* 0x0003e20000100800 */
[----:B------:R-:W-:-:S13]  /*aa9b0*/  ISETP.LT.OR P4, PT, R31, 0x109, !P3 ;  /* 0x000001091f00780c */ /* 0x000fda0005f81670 */
[----:B0-----:R-:W-:-:S04]  /*aa9c0*/  @!P4 IADD3 R13, P0, P2, R17, UR13, R24 ;  /* 0x0000000d110dcc10 */ /* 0x001fc8000fa1e018 */
[----:B-1----:R-:W-:Y:S01]  /*aa9d0*/  @!P4 IADD3.X R9, R16, UR12, R32, P0, P2 ;  /* 0x0000000c1009cc10 */ /* 0x002fe200087e4420 */
[----:B------:R-:W-:Y:S04]  /*aa9e0*/  @!P4 STL [R1+0x4fc], R13 ;  /* 0x0004fc0d0100c387 */ /* 0x000fe80000100800 */
[----:B------:R0:W-:Y:S04]  /*aa9f0*/  @!P4 STL [R1+0x500], R9 ;  /* 0x000500090100c387 */ /* 0x0001e80000100800 */
[----:B0-----:R-:W4:Y:S01]  /*aaa00*/  LDL.LU R9, [R1+0x1494] ;  /* 0x0014940001097983 */ /* 0x001f220000300800 */
[----:B------:R-:W-:-:S04]  /*aaa10*/  LOP3.LUT R5, R5, 0xefffffff, RZ, 0xc0, !PT ;  /* 0xefffffff05057812 */ /* 0x000fc800078ec0ff */
[----:B------:R-:W-:Y:S02]  /*aaa20*/  @P4 LOP3.LUT R5, R5, 0x10000000, RZ, 0xfc, !PT ;  /* 0x1000000005054812 */ /* 0x000fe400078efcff */
[----:B------:R-:W-:-:S13]  /*aaa30*/  ISETP.LT.OR P4, PT, R31, 0x10a, !P3 ;  /* 0x0000010a1f00780c */ /* 0x000fda0005f81670 */
[----:B------:R-:W-:-:S04]  /*aaa40*/  @!P4 IADD3 R15, P0, P2, R17, UR13, R24 ;  /* 0x0000000d110fcc10 */ /* 0x000fc8000fa1e018 */
[----:B------:R-:W-:Y:S01]  /*aaa50*/  @!P4 IADD3.X R13, R16, UR12, R32, P0, P2 ;  /* 0x0000000c100dcc10 */ /* 0x000fe200087e4420 */
[----:B------:R-:W-:Y:S04]  /*aaa60*/  @!P4 STL [R1+0x57c], R15 ;  /* 0x00057c0f0100c387 */ /* 0x000fe80000100800 */
[----:B------:R0:W-:Y:S04]  /*aaa70*/  @!P4 STL [R1+0x5d0], R13 ;  /* 0x0005d00d0100c387 */ /* 0x0001e80000100800 */
[----:B0-----:R-:W4:Y:S01]  /*aaa80*/  LDL.LU R13, [R1+0x1498] ;  /* 0x00149800010d7983 */ /* 0x001f220000300800 */
[----:B------:R-:W-:-:S13]  /*aaa90*/  ISETP.LT.OR P0, PT, R31, 0x101, !P1 ;  /* 0x000001011f00780c */ /* 0x000fda0004f01670 */
[----:B------:R-:W0:Y:S02]  /*aaaa0*/  @!P0 LDC.64 R16, c[0x0][0x5c0] ;  /* 0x00017000ff108b82 */ /* 0x000e240000000a00 */
[----:B0-----:R-:W-:-:S05]  /*aaab0*/  @!P0 IADD3 R16, P2, R24, R16, RZ ;  /* 0x0000001018108210 */ /* 0x001fca0007f5e0ff */
[----:B------:R-:W-:Y:S01]  /*aaac0*/  @!P0 IMAD.X R17, R32, 0x1, R17, P2 ;  /* 0x0000000120118824 */ /* 0x000fe200010e0611 */
[----:B------:R-:W-:Y:S01]  /*aaad0*/  ISETP.LT.OR P6, PT, R31, 0x111, !P3 ;  /* 0x000001111f00780c */ /* 0x000fe20005fc1670 */
[----:B--2---:R-:W-:-:S05]  /*aaae0*/  FMUL R30, R30, UR27 ;  /* 0x0000001b1e1e7c20 */ /* 0x004fca0008400000 */
[----:B------:R-:W-:-:S05]  /*aaaf0*/  F2FP.SATFINITE.E4M3.F32.PACK_AB_MERGE_C R30, RZ, R30, RZ ;  /* 0x0000001eff1e723e */ /* 0x000fca00048070ff */
[----:B------:R3:W-:Y:S02]  /*aab00*/  @!P0 STG.E.U8 desc[UR30][R16.64+0x100], R30 ;  /* 0x0001001e10008986 */ /* 0x0007e4000c10111e */
[----:B---3--:R-:W-:Y:S02]  /*aab10*/  FMUL R30, R14, UR27 ;  /* 0x0000001b0e1e7c20 */ /* 0x008fe40008400000 */
[----:B------:R-:W2:Y:S01]  /*aab20*/  LDL.LU R14, [R1+0x149c] ;  /* 0x00149c00010e7983 */ /* 0x000ea20000300800 */
        /* <DEDUP_REMOVED lines=8> */
[----:B------:R-:W-:Y:S01]  /*aabb0*/  LOP3.LUT R5, R5, 0xfbffffff, RZ, 0xc0, !PT ;  /* 0xfbffffff05057812 */ /* 0x000fe200078ec0ff */
[----:B0-----:R-:W-:Y:S02]  /*aabc0*/  IMAD.U32 R17, RZ, RZ, UR11 ;  /* 0x0000000bff117e24 */ /* 0x001fe4000f8e00ff */
[----:B------:R-:W-:-:S03]  /*aabd0*/  IMAD.U32 R16, RZ, RZ, UR10 ;  /* 0x0000000aff107e24 */ /* 0x000fc6000f8e00ff */
[----:B------:R-:W-:-:S04]  /*aabe0*/  @!P6 IADD3 R17, P0, P2, R17, UR13, R24 ;  /* 0x0000000d1111ec10 */ /* 0x000fc8000fa1e018 */
[----:B------:R-:W-:Y:S01]  /*aabf0*/  @!P6 IADD3.X R15, R16, UR12, R32, P0, P2 ;  /* 0x0000000c100fec10 */ /* 0x000fe200087e4420 */
[----:B------:R0:W-:Y:S01]  /*aac00*/  @!P6 STL [R1+0x4d4], R17 ;  /* 0x0004d4110100e387 */ /* 0x0001e20000100800 */
[----:B------:R-:W-:-:S03]  /*aac10*/  @P6 LOP3.LUT R5, R5, 0x4000000, RZ, 0xfc, !PT ;  /* 0x0400000005056812 */ /* 0x000fc600078efcff */
[----:B------:R1:W-:Y:S01]  /*aac20*/  @!P6 STL [R1+0x4f8], R15 ;  /* 0x0004f80f0100e387 */ /* 0x0003e20000100800 */
[----:B------:R-:W-:Y:S01]  /*aac30*/  ISETP.LT.OR P6, PT, R31, 0x112, !P3 ;  /* 0x000001121f00780c */ /* 0x000fe20005fc1670 */
[----:B0-----:R-:W-:-:S12]  /*aac40*/  IMAD.U32 R17, RZ, RZ, UR11 ;  /* 0x0000000bff117e24 */ /* 0x001fd8000f8e00ff */
[----:B------:R-:W-:-:S04]  /*aac50*/  @!P6 IADD3 R17, P0, P2, R17, UR13, R24 ;  /* 0x0000000d1111ec10 */ /* 0x000fc8000fa1e018 */
[----:B-1----:R-:W-:Y:S01]  /*aac60*/  @!P6 IADD3.X R15, R16, UR12, R32, P0, P2 ;  /* 0x0000000c100fec10 */ /* 0x002fe200087e4420 */
[----:B----4-:R-:W-:Y:S01]  /*aac70*/  FMUL R16, R9, UR27 ;  /* 0x0000001b09107c20 */ /* 0x010fe20008400000 */
[----:B------:R0:W-:Y:S04]  /*aac80*/  @!P6 STL [R1+0x528], R17 ;  /* 0x000528110100e387 */ /* 0x0001e80000100800 */
[----:B------:R-:W3:Y:S01]  /*aac90*/  LDL.LU R9, [R1+0x14a0] ;  /* 0x0014a00001097983 */ /* 0x000ee20000300800 */
[----:B------:R-:W-:Y:S02]  /*aaca0*/  LOP3.LUT P5, RZ, R0, 0x2, RZ, 0xc0, !PT ;  /* 0x0000000200ff7812 */ /* 0x000fe400078ac0ff */
[----:B------:R-:W-:-:S11]  /*aacb0*/  F2FP.SATFINITE.E4M3.F32.PACK_AB_MERGE_C R16, RZ, R16, RZ ;  /* 0x00000010ff10723e */ /* 0x000fd600048070ff */
[----:B------:R1:W-:Y:S01]  /*aacc0*/  @!P5 STG.E.U8 desc[UR30][R20.64+0x100], R16 ;  /* 0x000100101400d986 */ /* 0x0003e2000c10111e */
[----:B------:R-:W-:Y:S01]  /*aacd0*/  ISETP.LT.OR P5, PT, R31, 0x119, !P3 ;  /* 0x000001191f00780c */ /* 0x000fe20005fa1670 */
[----:B0-----:R-:W-:Y:S02]  /*aace0*/  IMAD.U32 R17, RZ, RZ, UR11 ;  /* 0x0000000bff117e24 */ /* 0x001fe4000f8e00ff */
[----:B------:R0:W-:Y:S01]  /*aacf0*/  @!P6 STL [R1+0x550], R15 ;  /* 0x0005500f0100e387 */ /* 0x0001e20000100800 */
[----:B-1----:R-:W-:-:S09]  /*aad00*/  IMAD.U32 R16, RZ, RZ, UR10 ;  /* 0x0000000aff107e24 */ /* 0x002fd2000f8e00ff */
[----:B------:R-:W-:-:S04]  /*aad10*/  @!P5 IADD3 R17, P0, P2, R17, UR13, R24 ;  /* 0x0000000d1111dc10 */ /* 0x000fc8000fa1e018 */
[----:B0-----:R-:W-:Y:S01]  /*aad20*/  @!P5 IADD3.X R15, R16, UR12, R32, P0, P2 ;  /* 0x0000000c100fdc10 */ /* 0x001fe200087e4420 */
[----:B------:R0:W-:Y:S01]  /*aad30*/  @!P5 STL [R1+0x5cc], R17 ;  /* 0x0005cc110100d387 */ /* 0x0001e20000100800 */
[----:B------:R-:W-:-:S03]  /*aad40*/  FMUL R16, R13, UR27 ;  /* 0x0000001b0d107c20 */ /* 0x000fc60008400000 */
[----:B------:R-:W-:Y:S04]  /*aad50*/  @!P5 STL [R1+0x5f8], R15 ;  /* 0x0005f80f0100d387 */ /* 0x000fe80000100800 */
[----:B------:R-:W4:Y:S01]  /*aad60*/  LDL.LU R13, [R1+0x14a4] ;  /* 0x0014a400010d7983 */ /* 0x000f220000300800 */
[----:B------:R-:W-:Y:S02]  /*aad70*/  LOP3.LUT P4, RZ, R0, 0x8, RZ, 0xc0, !PT ;  /* 0x0000000800ff7812 */ /* 0x000fe4000788c0ff */
[----:B------:R-:W-:Y:S01]  /*aad80*/  F2FP.SATFINITE.E4M3.F32.PACK_AB_MERGE_C R16, RZ, R16, RZ ;  /* 0x00000010ff10723e */ /* 0x000fe200048070ff */
[----:B0-----:R-:W-:-:S10]  /*aad90*/  IMAD.U32 R17, RZ, RZ, UR11 ;  /* 0x0000000bff117e24 */ /* 0x001fd4000f8e00ff */
[----:B------:R0:W-:Y:S01]  /*aada0*/  @!P4 STG.E.U8 desc[UR30][R18.64+0x101], R16 ;  /* 0x000101101200c986 */ /* 0x0001e2000c10111e */
[----:B------:R-:W-:Y:S01]  /*aadb0*/  ISETP.LT.OR P4, PT, R31, 0x11a, !P3 ;  /* 0x0000011a1f00780c */ /* 0x000fe20005f81670 */
[----:B0-----:R-:W-:-:S12]  /*aadc0*/  IMAD.U32 R16, RZ, RZ, UR10 ;  /* 0x0000000aff107e24 */ /* 0x001fd8000f8e00ff */
[----:B------:R-:W-:-:S04]  /*aadd0*/  @!P4 IADD3 R17, P0, P2, R17, UR13, R24 ;  /* 0x0000000d1111cc10 */ /* 0x000fc8000fa1e018 */
[----:B------:R-:W-:Y:S01]  /*aade0*/  @!P4 IADD3.X R15, R16, UR12, R32, P0, P2 ;  /* 0x0000000c100fcc10 */ /* 0x000fe200087e4420 */
[----:B------:R0:W-:Y:S04]  /*aadf0*/  @!P4 STL [R1+0x578], R17 ;  /* 0x000578110100c387 */ /* 0x0001e80000100800 */
[----:B------:R-:W-:Y:S01]  /*aae00*/  @!P4 STL [R1+0x5c8], R15 ;  /* 0x0005c80f0100c387 */ /* 0x000fe20000100800 */
[----:B------:R-:W-:-:S13]  /*aae10*/  ISETP.LT.OR P0, PT, R31, 0x109, !P1 ;  /* 0x000001091f00780c */ /* 0x000fda0004f01670 */
[----:B0-----:R-:W0:Y:S01]  /*aae20*/  @!P0 LDC.64 R16, c[0x0][0x5c0] ;  /* 0x00017000ff108b82 */ /* 0x001e220000000a00 */
[----:B--2---:R-:W-:Y:S02]  /*aae30*/  FMUL R18, R14, UR27 ;  /* 0x0000001b0e127c20 */ /* 0x004fe40008400000 */
[----:B------:R-:W2:Y:S01]  /*aae40*/  LDL.LU R14, [R1+0x14a8] ;  /* 0x0014a800010e7983 */ /* 0x000ea20000300800 */
[----:B0-----:R-:W-:Y:S02]  /*aae50*/  @!P0 IADD3 R16, P2, R24, R16, RZ ;  /* 0x0000001018108210 */ /* 0x001fe40007f5e0ff */
[----:B------:R-:W-:-:S03]  /*aae60*/  F2FP.SATFINITE.E4M3.F32.PACK_AB_MERGE_C R18, RZ, R18, RZ ;  /* 0x00000012ff12723e */ /* 0x000fc600048070ff */
[----:B------:R-:W-:-:S05]  /*aae70*/  @!P0 IMAD.X R17, R32, 0x1, R17, P2 ;  /* 0x0000000120118824 */ /* 0x000fca00010e0611 */
[----:B------:R0:W-:Y:S01]  /*aae80*/  @!P0 STG.E.U8 desc[UR30][R16.64+0x108], R18 ;  /* 0x0001081210008986 */ /* 0x0001e2000c10111e */
[----:B------:R-:W-:-:S13]  /*aae90*/  ISETP.LT.OR P0, PT, R31, 0x10a, !P1 ;  /* 0x0000010a1f00780c */ /* 0x000fda0004f01670 */
[----:B0-----:R-:W0:Y:S01]  /*aaea0*/  @!P0 LDC.64 R16, c[0x0][0x5c0] ;  /* 0x00017000ff108b82 */ /* 0x001e220000000a00 */
[----:B------:R-:W-:-:S04]  /*aaeb0*/  LOP3.LUT R5, R5, 0xfdffffff, RZ, 0xc0, !PT ;  /* 0xfdffffff05057812 */ /* 0x000fc800078ec0ff */
[----:B------:R-:W-:Y:S02]  /*aaec0*/  @P6 LOP3.LUT R5, R5, 0x2000000, RZ, 0xfc, !PT ;  /* 0x0200000005056812 */ /* 0x000fe400078efcff */
[----:B------:R-:W-:Y:S02]  /*aaed0*/  ISETP.LT.OR P6, PT, R31, 0x121, !P3 ;  /* 0x000001211f00780c */ /* 0x000fe40005fc1670 */
[----:B------:R-:W-:-:S04]  /*aaee0*/  LOP3.LUT R5, R5, 0xfeffffff, RZ, 0xc0, !PT ;  /* 0xfeffffff05057812 */ /* 0x000fc800078ec0ff */
[----:B------:R-:W-:Y:S02]  /*aaef0*/  @P5 LOP3.LUT R5, R5, 0x1000000, RZ, 0xfc, !PT ;  /* 0x0100000005055812 */ /* 0x000fe400078efcff */
[----:B0-----:R-:W-:-:S05]  /*aaf00*/  @!P0 IADD3 R16, P2, R24, R16, RZ ;  /* 0x0000001018108210 */ /* 0x001fca0007f5e0ff */
[----:B------:R-:W-:Y:S01]  /*aaf10*/  @!P0 IMAD.X R17, R32, 0x1, R17, P2 ;  /* 0x0000000120118824 */ /* 0x000fe200010e0611 */
[----:B------:R-:W-:-:S04]  /*aaf20*/  LOP3.LUT R5, R5, 0xff7fffff, RZ, 0xc0, !PT ;  /* 0xff7fffff05057812 */ /* 0x000fc800078ec0ff */
[----:B------:R-:W-:-:S04]  /*aaf30*/  @P4 LOP3.LUT R5, R5, 0x800000, RZ, 0xfc, !PT ;  /* 0x0080000005054812 */ /* 0x000fc800078efcff */
[----:B------:R-:W-:-:S04]  /*aaf40*/  LOP3.LUT R5, R5, 0xffbfffff, RZ, 0xc0, !PT ;  /* 0xffbfffff05057812 */ /* 0x000fc800078ec0ff */
[----:B------:R-:W-:Y:S01]  /*aaf50*/  @P6 LOP3.LUT R5, R5, 0x400000, RZ, 0xfc, !PT ;  /* 0x0040000005056812 */ /* 0x000fe200078efcff */
[----:B---3--:R-:W-:Y:S02]  /*aaf60*/  FMUL R18, R9, UR27 ;  /* 0x0000001b09127c20 */ /* 0x008fe40008400000 */
[----:B------:R-:W3:Y:S03]  /*aaf70*/  LDL.LU R9, [R1+0x14ac] ;  /* 0x0014ac0001097983 */ /* 0x000ee60000300800 */
[----:B------:R-:W-:-:S05]  /*aaf80*/  F2FP.SATFINITE.E4M3.F32.PACK_AB_MERGE_C R18, RZ, R18, RZ ;  /* 0x00000012ff12723e */ /* 0x000fca00048070ff */
[----:B------:R0:W-:Y:S02]  /*aaf90*/  @!P0 STG.E.U8 desc[UR30][R16.64+0x109], R18 ;  /* 0x0001091210008986 */ /* 0x0001e4000c10111e */
[----:B0-----:R-:W-:Y:S02]  /*aafa0*/  IMAD.U32 R17, RZ, RZ, UR11 ;  /* 0x0000000bff117e24 */ /* 0x001fe4000f8e00ff */
[----:B------:R-:W-:-:S03]  /*aafb0*/  IMAD.U32 R16, RZ, RZ, UR10 ;  /* 0x0000000aff107e24 */ /* 0x000fc6000f8e00ff */
[----:B------:R-:W-:-:S04]  /*aafc0*/  @!P6 IADD3 R17, P0, P2, R17, UR13, R24 ;  /* 0x0000000d1111ec10 */ /* 0x000fc8000fa1e018 */
[----:B------:R-:W-:Y:S01]  /*aafd0*/  @!P6 IADD3.X R15, R16, UR12, R32, P0, P2 ;  /* 0x0000000c100fec10 */ /* 0x000fe200087e4420 */
[----:B------:R0:W-:Y:S04]  /*aafe0*/  @!P6 STL [R1+0x4d0], R17 ;  /* 0x0004d0110100e387 */ /* 0x0001e80000100800 */
[----:B------:R1:W-:Y:S01]  /*aaff0*/  @!P6 STL [R1+0x4f4], R15 ;  /* 0x0004f40f0100e387 */ /* 0x0003e20000100800 */
[----:B------:R-:W-:Y:S01]  /*ab000*/  ISETP.LT.OR P6, PT, R31, 0x122, !P3 ;  /* 0x000001221f00780c */ /* 0x000fe20005fc1670 */
[----:B0-----:R-:W-:-:S12]  /*ab010*/  IMAD.U32 R17, RZ, RZ, UR11 ;  /* 0x0000000bff117e24 */ /* 0x001fd8000f8e00ff */
[----:B------:R-:W-:-:S04]  /*ab020*/  @!P6 IADD3 R17, P0, P2, R17, UR13, R24 ;  /* 0x0000000d1111ec10 */ /* 0x000fc8000fa1e018 */
[----:B-1----:R-:W-:Y:S01]  /*ab030*/  @!P6 IADD3.X R15, R16, UR12, R32, P0, P2 ;  /* 0x0000000c100fec10 */ /* 0x002fe200087e4420 */
[----:B----4-:R-:W-:Y:S01]  /*ab040*/  FMUL R16, R13, UR27 ;  /* 0x0000001b0d107c20 */ /* 0x010fe20008400000 */
[----:B------:R0:W-:Y:S04]  /*ab050*/  @!P6 STL [R1+0x524], R17 ;  /* 0x000524110100e387 */ /* 0x0001e80000100800 */
[----:B------:R-:W4:Y:S01]  /*ab060*/  LDL.LU R13, [R1+0x14b0] ;  /* 0x0014b000010d7983 */ /* 0x000f220000300800 */
        /* <DEDUP_REMOVED lines=9> */
[----:B------:R0:W-:Y:S04]  /*ab100*/  @!P5 STL [R1+0x5c4], R17 ;  /* 0x0005c4110100d387 */ /* 0x0001e80000100800 */
[----:B------:R-:W-:Y:S01]  /*ab110*/  @!P5 STL [R1+0x5f4], R15 ;  /* 0x0005f40f0100d387 */ /* 0x000fe20000100800 */
[----:B--2---:R-:W-:-:S03]  /*ab120*/  FMUL R16, R14, UR27 ;  /* 0x0000001b0e107c20 */ /* 0x004fc60008400000 */
[----:B------:R-:W2:Y:S01]  /*ab130*/  LDL.LU R14, [R1+0x14b4] ;  /* 0x0014b400010e7983 */ /* 0x000ea20000300800 */
[----:B------:R-:W-:Y:S02]  /*ab140*/  LOP3.LUT P4, RZ, R0, 0x20, RZ, 0xc0, !PT ;  /* 0x0000002000ff7812 */ /* 0x000fe4000788c0ff */
[----:B------:R-:W-:Y:S01]  /*ab150*/  F2FP.SATFINITE.E4M3.F32.PACK_AB_MERGE_C R16, RZ, R16, RZ ;  /* 0x00000010ff10723e */ /* 0x000fe200048070ff */
[----:B0-----:R-:W-:-:S10]  /*ab160*/  IMAD.U32 R17, RZ, RZ, UR11 ;  /* 0x0000000bff117e24 */ /* 0x001fd4000f8e00ff */
[----:B------:R0:W-:Y:S01]  /*ab170*/  @!P4 STG.E.U8 desc[UR30][R22.64+0x109], R16 ;  /* 0x000109101600c986 */ /* 0x0001e2000c10111e */
[----:B------:R-:W-:Y:S01]  /*ab180*/  ISETP.LT.OR P4, PT, R31, 0x12a, !P3 ;  /* 0x0000012a1f00780c */ /* 0x000fe20005f81670 */
[----:B0-----:R-:W-:-:S12]  /*ab190*/  IMAD.U32 R16, RZ, RZ, UR10 ;  /* 0x0000000aff107e24 */ /* 0x001fd8000f8e00ff */
[----:B------:R-:W-:-:S04]  /*ab1a0*/  @!P4 IADD3 R17, P0, P2, R17, UR13, R24 ;  /* 0x0000000d1111cc10 */ /* 0x000fc8000fa1e018 */
[----:B------:R-:W-:Y:S02]  /*ab1b0*/  @!P4 IADD3.X R15, R16, UR12, R32, P0, P2 ;  /* 0x0000000c100fcc10 */ /* 0x000fe400087e4420 */
[----:B------:R-:W-:Y:S01]  /*ab1c0*/  ISETP.LT.OR P0, PT, R31, 0x111, !P1 ;  /* 0x000001111f00780c */ /* 0x000fe20004f01670 */
[----:B------:R0:W-:Y:S04]  /*ab1d0*/  @!P4 STL [R1+0x574], R17 ;  /* 0x000574110100c387 */ /* 0x0001e80000100800 */
[----:B------:R-:W-:Y:S08]  /*ab1e0*/  @!P4 STL [R1+0x5c0], R15 ;  /* 0x0005c00f0100c387 */ /* 0x000ff00000100800 */
[----:B0-----:R-:W0:Y:S01]  /*ab1f0*/  @!P0 LDC.64 R16, c[0x0][0x5c0] ;  /* 0x00017000ff108b82 */ /* 0x001e220000000a00 */
[----:B---3--:R-:W-:-:S02]  /*ab200*/  FMUL R18, R9, UR27 ;  /* 0x0000001b09127c20 */ /* 0x008fc40008400000 */
[----:B------:R-:W3:Y:S01]  /*ab210*/  LDL.LU R9, [R1+0x14b8] ;  /* 0x0014b80001097983 */ /* 0x000ee20000300800 */
[----:B0-----:R-:W-:Y:S02]  /*ab220*/  @!P0 IADD3 R16, P2, R24, R16, RZ ;  /* 0x0000001018108210 */ /* 0x001fe40007f5e0ff */
[----:B------:R-:W-:-:S03]  /*ab230*/  F2FP.SATFINITE.E4M3.F32.PACK_AB_MERGE_C R18, RZ, R18, RZ ;  /* 0x00000012ff12723e */ /* 0x000fc600048070ff */
[----:B------:R-:W-:-:S05]  /*ab240*/  @!P0 IMAD.X R17, R32, 0x1, R17, P2 ;  /* 0x0000000120118824 */ /* 0x000fca00010e0611 */
[----:B------:R0:W-:Y:S01]  /*ab250*/  @!P0 STG.E.U8 desc[UR30][R16.64+0x110], R18 ;  /* 0x0001101210008986 */ /* 0x0001e2000c10111e */
[----:B------:R-:W-:-:S13]  /*ab260*/  ISETP.LT.OR P0, PT, R31, 0x112, !P1 ;  /* 0x000001121f00780c */ /* 0x000fda0004f01670 */
[----:B0-----:R-:W0:Y:S01]  /*ab270*/  @!P0 LDC.64 R16, c[0x0][0x5c0] ;  /* 0x00017000ff108b82 */ /* 0x001e220000000a00 */
[----:B----4-:R-:W-:Y:S02]  /*ab280*/  FMUL R18, R13, UR27 ;  /* 0x0000001b0d127c20 */ /* 0x010fe40008400000 */
[----:B------:R-:W4:Y:S01]  /*ab290*/  LDL.LU R13, [R1+0x14bc] ;  /* 0x0014bc00010d7983 */ /* 0x000f220000300800 */
[----:B------:R-:W-:Y:S02]  /*ab2a0*/  LOP3.LUT R5, R5, 0xffdfffff, RZ, 0xc0, !PT ;  /* 0xffdfffff05057812 */ /* 0x000fe400078ec0ff */
[----:B0-----:R-:W-:Y:S02]  /*ab2b0*/  @!P0 IADD3 R16, P2, R24, R16, RZ ;  /* 0x0000001018108210 */ /* 0x001fe40007f5e0ff */
[----:B------:R-:W-:Y:S02]  /*ab2c0*/  @P6 LOP3.LUT R5, R5, 0x200000, RZ, 0xfc, !PT ;  /* 0x0020000005056812 */ /* 0x000fe400078efcff */
[----:B------:R-:W-:Y:S01]  /*ab2d0*/  ISETP.LT.OR P6, PT, R31, 0x131, !P3 ;  /* 0x000001311f00780c */ /* 0x000fe20005fc1670 */
[----:B------:R-:W-:Y:S01]  /*ab2e0*/  @!P0 IMAD.X R17, R32, 0x1, R17, P2 ;  /* 0x0000000120118824 */ /* 0x000fe200010e0611 */
[----:B------:R-:W-:-:S02]  /*ab2f0*/  LOP3.LUT R5, R5, 0xffefffff, RZ, 0xc0, !PT ;  /* 0xffefffff05057812 */ /* 0x000fc400078ec0ff */
[----:B------:R-:W-:Y:S02]  /*ab300*/  F2FP.SATFINITE.E4M3.F32.PACK_AB_MERGE_C R18, RZ, R18, RZ ;  /* 0x00000012ff12723e */ /* 0x000fe400048070ff */
[----:B------:R-:W-:-:S03]  /*ab310*/  @P5 LOP3.LUT R5, R5, 0x100000, RZ, 0xfc, !PT ;  /* 0x0010000005055812 */ /* 0x000fc600078efcff */
[----:B------:R0:W-:Y:S01]  /*ab320*/  @!P0 STG.E.U8 desc[UR30][R16.64+0x111], R18 ;  /* 0x0001111210008986 */ /* 0x0001e2000c10111e */
[----:B------:R-:W-:-:S04]  /*ab330*/  LOP3.LUT R5, R5, 0xfff7ffff, RZ, 0xc0, !PT ;  /* 0xfff7ffff05057812 */ /* 0x000fc800078ec0ff */
[----:B------:R-:W-:Y:S01]  /*ab340*/  @P4 LOP3.LUT R5, R5, 0x80000, RZ, 0xfc, !PT ;  /* 0x0008000005054812 */ /* 0x000fe200078efcff */
[----:B0-----:R-:W-:Y:S02]  /*ab350*/  IMAD.U32 R17, RZ, RZ, UR11 ;  /* 0x0000000bff117e24 */ /* 0x001fe4000f8e00ff */
[----:B------:R-:W-:-:S03]  /*ab360*/  IMAD.U32 R16, RZ, RZ, UR10 ;  /* 0x0000000aff107e24 */ /* 0x000fc6000f8e00ff */
[----:B------:R-:W-:Y:S02]  /*ab370*/  @!P6 IADD3 R17, P0, P2, R17, UR13, R24 ;  /* 0x0000000d1111ec10 */ /* 0x000fe4000fa1e018 */
[----:B------:R-:W-:Y:S02]  /*ab380*/  LOP3.LUT R5, R5, 0xfffbffff, RZ, 0xc0, !PT ;  /* 0xfffbffff05057812 */ /* 0x000fe400078ec0ff */
        /* <DEDUP_REMOVED lines=8> */
[----:B------:R0:W-:Y:S01]  /*ab410*/  @!P6 STL [R1+0x520], R17 ;  /* 0x000520110100e387 */ /* 0x0001e20000100800 */
[----:B--2---:R-:W-:-:S03]  /*ab420*/  FMUL R16, R14, UR27 ;  /* 0x0000001b0e107c20 */ /* 0x004fc60008400000 */
[----:B------:R-:W2:Y:S01]  /*ab430*/  LDL.LU R14, [R1+0x14c0] ;  /* 0x0014c000010e7983 */ /* 0x000ea20000300800 */
[----:B------:R-:W-:Y:S02]  /*ab440*/  LOP3.LUT P5, RZ, R0, 0x40, RZ, 0xc0, !PT ;  /* 0x0000004000ff7812 */ /* 0x000fe400078ac0ff */
[----:B------:R-:W-:Y:S01]  /*ab450*/  F2FP.SATFINITE.E4M3.F32.PACK_AB_MERGE_C R16, RZ, R16, RZ ;  /* 0x00000010ff10723e */ /* 0x000fe200048070ff */
[----:B0-----:R-:W-:-:S10]  /*ab460*/  IMAD.U32 R17, RZ, RZ, UR11 ;  /* 0x0000000bff117e24 */ /* 0x001fd4000f8e00ff */
[----:B------:R0:W-:Y:S01]  /*ab470*/  @!P5 STG.E.U8 desc[UR30][R34.64+0x110], R16 ;  /* 0x000110102200d986 */ /* 0x0001e2000c10111e */
[----:B------:R-:W-:-:S03]  /*ab480*/  ISETP.LT.OR P5, PT, R31, 0x139, !P3 ;  /* 0x000001391f00780c */ /* 0x000fc60005fa1670 */
[----:B------:R1:W-:Y:S01]  /*ab490*/  @!P6 STL [R1+0x548], R15 ;  /* 0x0005480f0100e387 */ /* 0x0003e20000100800 */
[----:B0-----:R-:W-:-:S09]  /*ab4a0*/  IMAD.U32 R16, RZ, RZ, UR10 ;  /* 0x0000000aff107e24 */ /* 0x001fd2000f8e00ff */
[----:B------:R-:W-:-:S04]  /*ab4b0*/  @!P5 IADD3 R17, P0, P2, R17, UR13, R24 ;  /* 0x0000000d1111dc10 */ /* 0x000fc8000fa1e018 */
[----:B-1----:R-:W-:Y:S01]  /*ab4c0*/  @!P5 IADD3.X R15, R16, UR12, R32, P0, P2 ;  /* 0x0000000c100fdc10 */ /* 0x002fe200087e4420 */
[----:B------:R0:W-:Y:S04]  /*ab4d0*/  @!P5 STL [R1+0x5bc], R17 ;  /* 0x0005bc110100d387 */ /* 0x0001e80000100800 */
[----:B------:R-:W-:Y:S01]  /*ab4e0*/  @!P5 STL [R1+0x5f0], R15 ;  /* 0x0005f00f0100d387 */ /* 0x000fe20000100800 */
[----:B------:R-:W-:Y:S01]  /*ab4f0*/  LOP3.LUT P4, RZ, R0, 0x80, RZ, 0xc0, !PT ;  /* 0x0000008000ff7812 */ /* 0x000fe2000788c0ff */
[----:B0-----:R-:W-:Y:S02]  /*ab500*/  IMAD.U32 R17, RZ, RZ, UR11 ;  /* 0x0000000bff117e24 */ /* 0x001fe4000f8e00ff */
[----:B---3--:R-:W-:Y:S02]  /*ab510*/  FMUL R16, R9, UR27 ;  /* 0x0000001b09107c20 */ /* 0x008fe40008400000 */
[----:B------:R-:W3:Y:S03]  /*ab520*/  LDL.LU R9, [R1+0x14c4] ;  /* 0x0014c40001097983 */ /* 0x000ee60000300800 */
[----:B------:R-:W-:-:S05]  /*ab530*/  F2FP.SATFINITE.E4M3.F32.PACK_AB_MERGE_C R16, RZ, R16, RZ ;  /* 0x00000010ff10723e */ /* 0x000fca00048070ff */
[----:B------:R0:W-:Y:S01]  /*ab540*/  @!P4 STG.E.U8 desc[UR30][R28.64+0x111], R16 ;  /* 0x000111101c00c986 */ /* 0x0001e2000c10111e */
[----:B------:R-:W-:Y:S01]  /*ab550*/  ISETP.LT.OR P4, PT, R31, 0x13a, !P3 ;  /* 0x0000013a1f00780c */ /* 0x000fe20005f81670 */
[----:B0-----:R-:W-:-:S12]  /*ab560*/  IMAD.U32 R16, RZ, RZ, UR10 ;  /* 0x0000000aff107e24 */ /* 0x001fd8000f8e00ff */
[----:B------:R-:W-:-:S04]  /*ab570*/  @!P4 IADD3 R17, P0, P2, R17, UR13, R24 ;  /* 0x0000000d1111cc10 */ /* 0x000fc8000fa1e018 */
[----:B------:R-:W-:Y:S01]  /*ab580*/  @!P4 IADD3.X R15, R16, UR12, R32, P0, P2 ;  /* 0x0000000c100fcc10 */ /* 0x000fe200087e4420 */
[----:B------:R0:W-:Y:S04]  /*ab590*/  @!P4 STL [R1+0x570], R17 ;  /* 0x000570110100c387 */ /* 0x0001e80000100800 */
[----:B------:R-:W-:Y:S01]  /*ab5a0*/  @!P4 STL [R1+0x5b8], R15 ;  /* 0x0005b80f0100c387 */ /* 0x000fe20000100800 */
[----:B----4-:R-:W-:-:S03]  /*ab5b0*/  FMUL R18, R13, UR27 ;  /* 0x0000001b0d127c20 */ /* 0x010fc60008400000 */
[----:B------:R-:W4:Y:S01]  /*ab5c0*/  LDL.LU R13, [R1+0x14c8] ;  /* 0x0014c800010d7983 */ /* 0x000f220000300800 */
[----:B------:R-:W-:-:S13]  /*ab5d0*/  ISETP.LT.OR P0, PT, R31, 0x119, !P1 ;  /* 0x000001191f00780c */ /* 0x000fda0004f01670 */
[----:B0-----:R-:W0:Y:S01]  /*ab5e0*/  @!P0 LDC.64 R16, c[0x0][0x5c0] ;  /* 0x00017000ff108b82 */ /* 0x001e220000000a00 */
[----:B------:R-:W-:Y:S02]  /*ab5f0*/  F2FP.SATFINITE.E4M3.F32.PACK_AB_MERGE_C R18, RZ, R18, RZ ;  /* 0x00000012ff12723e */ /* 0x000fe400048070ff */
[----:B0-----:R-:W-:-:S05]  /*ab600*/  @!P0 IADD3 R16, P2, R24, R16, RZ ;  /* 0x0000001018108210 */ /* 0x001fca0007f5e0ff */
[----:B------:R-:W-:-:S05]  /*ab610*/  @!P0 IMAD.X R17, R32, 0x1, R17, P2 ;  /* 0x0000000120118824 */ /* 0x000fca00010e0611 */
[----:B------:R0:W-:Y:S01]  /*ab620*/  @!P0 STG.E.U8 desc[UR30][R16.64+0x118], R18 ;  /* 0x0001181210008986 */ /* 0x0001e2000c10111e */
[----:B------:R-:W-:-:S13]  /*ab630*/  ISETP.LT.OR P0, PT, R31, 0x11a, !P1 ;  /* 0x0000011a1f00780c */ /* 0x000fda0004f01670 */
[----:B0-----:R-:W0:Y:S01]  /*ab640*/  @!P0 LDC.64 R16, c[0x0][0x5c0] ;  /* 0x00017000ff108b82 */ /* 0x001e220000000a00 */
[----:B--2---:R-:W-:Y:S02]  /*ab650*/  FMUL R18, R14, UR27 ;  /* 0x0000001b0e127c20 */ /* 0x004fe40008400000 */
[----:B------:R-:W2:Y:S01]  /*ab660*/  LDL.LU R14, [R1+0x14cc] ;  /* 0x0014cc00010e7983 */ /* 0x000ea20000300800 */
        /* <DEDUP_REMOVED lines=24> */
[----:B------:R-:W-:Y:S01]  /*ab7f0*/  LOP3.LUT P5, RZ, R0, 0x100, RZ, 0xc0, !PT ;  /* 0x0000010000ff7812 */ /* 0x000fe200078ac0ff */
[----:B---3--:R-:W-:Y:S02]  /*ab800*/  FMUL R16, R9, UR27 ;  /* 0x0000001b09107c20 */ /* 0x008fe40008400000 */
[----:B------:R-:W3:Y:S03]  /*ab810*/  LDL.LU R9, [R1+0x14d0] ;  /* 0x0014d00001097983 */ /* 0x000ee60000300800 */
[----:B------:R-:W-:-:S07]  /*ab820*/  F2FP.SATFINITE.E4M3.F32.PACK_AB_MERGE_C R16, RZ, R16, RZ ;  /* 0x00000010ff10723e */ /* 0x000fce00048070ff */
        /* <DEDUP_REMOVED lines=9> */
[----:B----4-:R-:W-:-:S03]  /*ab8c0*/  FMUL R16, R13, UR27 ;  /* 0x0000001b0d107c20 */ /* 0x010fc60008400000 */
        /* <DEDUP_REMOVED lines=46> */
[----:B------:R0:W-:Y:S01]  /*abbb0*/  @!P6 STL [R1+0x518], R17 ;  /* 0x000518110100e387 */ /* 0x0001e20000100800 */
[----:B----4-:R-:W-:-:S03]  /*abbc0*/  FMUL R16, R13, UR27 ;  /* 0x0000001b0d107c20 */ /* 0x010fc60008400000 */
[----:B------:R-:W4:Y:S01]  /*abbd0*/  LDL.LU R13, [R1+0x14e0] ;  /* 0x0014e000010d7983 */ /* 0x000f220000300800 */
        /* <DEDUP_REMOVED lines=9> */
[----:B------:R-:W-:Y:S04]  /*abc70*/  @!P5 STL [R1+0x5ac], R17 ;  /* 0x0005ac110100d387 */ /* 0x000fe80000100800 */
[----:B------:R0:W-:Y:S04]  /*abc80*/  @!P5 STL [R1+0x5e8], R15 ;  /* 0x0005e80f0100d387 */ /* 0x0001e80000100800 */
[----:B0-----:R-:W4:Y:S01]  /*abc90*/  LDL.LU R15, [R1+0x14e4] ;  /* 0x0014e400010f7983 */ /* 0x001f220000300800 */
[----:B------:R-:W-:Y:S01]  /*abca0*/  LOP3.LUT P4, RZ, R0, 0x800, RZ, 0xc0, !PT ;  /* 0x0000080000ff7812 */ /* 0x000fe2000788c0ff */
[----:B------:R-:W-:-:S02]  /*abcb0*/  IMAD.U32 R17, RZ, RZ, UR11 ;  /* 0x0000000bff117e24 */ /* 0x000fc4000f8e00ff */
[----:B--2---:R-:W-:-:S05]  /*abcc0*/  FMUL R16, R14, UR27 ;  /* 0x0000001b0e107c20 */ /* 0x004fca0008400000 */
[----:B------:R-:W-:-:S05]  /*abcd0*/  F2FP.SATFINITE.E4M3.F32.PACK_AB_MERGE_C R16, RZ, R16, RZ ;  /* 0x00000010ff10723e */ /* 0x000fca00048070ff */
[----:B------:R0:W-:Y:S01]  /*abce0*/  @!P4 STG.E.U8 desc[UR30][R40.64+0x121], R16 ;  /* 0x000121102800c986 */ /* 0x0001e2000c10111e */
[----:B------:R-:W-:Y:S01]  /*abcf0*/  ISETP.LT.OR P4, PT, R31, 0x15a, !P3 ;  /* 0x0000015a1f00780c */ /* 0x000fe20005f81670 */
[----:B0-----:R-:W-:-:S12]  /*abd00*/  IMAD.U32 R16, RZ, RZ, UR10 ;  /* 0x0000000aff107e24 */ /* 0x001fd8000f8e00ff */
[----:B------:R-:W-:-:S04]  /*abd10*/  @!P4 IADD3 R17, P0, P2, R17, UR13, R24 ;  /* 0x0000000d1111cc10 */ /* 0x000fc8000fa1e018 */
[----:B------:R-:W-:Y:S01]  /*abd20*/  @!P4 IADD3.X R14, R16, UR12, R32, P0, P2 ;  /* 0x0000000c100ecc10 */ /* 0x000fe200087e4420 */
[----:B------:R-:W-:Y:S04]  /*abd30*/  @!P4 STL [R1+0x568], R17 ;  /* 0x000568110100c387 */ /* 0x000fe80000100800 */
[----:B------:R0:W-:Y:S04]  /*abd40*/  @!P4 STL [R1+0x5a8], R14 ;  /* 0x0005a80e0100c387 */ /* 0x0001e80000100800 */
[----:B0-----:R-:W2:Y:S01]  /*abd50*/  LDL.LU R14, [R1+0x14e8] ;  /* 0x0014e800010e7983 */ /* 0x001ea20000300800 */
[----:B------:R-:W-:-:S13]  /*abd60*/  ISETP.LT.OR P0, PT, R31, 0x129, !P1 ;  /* 0x000001291f00780c */ /* 0x000fda0004f01670 */
[----:B------:R-:W0:Y:S02]  /*abd70*/  @!P0 LDC.64 R16, c[0x0][0x5c0] ;  /* 0x00017000ff108b82 */ /* 0x000e240000000a00 */
[----:B0-----:R-:W-:-:S05]  /*abd80*/  @!P0 IADD3 R16, P2, R24, R16, RZ ;  /* 0x0000001018108210 */ /* 0x001fca0007f5e0ff */
[----:B------:R-:W-:Y:S02]  /*abd90*/  @!P0 IMAD.X R17, R32, 0x1, R17, P2 ;  /* 0x0000000120118824 */ /* 0x000fe400010e0611 */
[----:B---3--:R-:W-:-:S05]  /*abda0*/  FMUL R18, R9, UR27 ;  /* 0x0000001b09127c20 */ /* 0x008fca0008400000 */
[----:B------:R-:W-:-:S05]  /*abdb0*/  F2FP.SATFINITE.E4M3.F32.PACK_AB_MERGE_C R18, RZ, R18, RZ ;  /* 0x00000012ff12723e */ /* 0x000fca00048070ff */
[----:B------:R0:W-:Y:S01]  /*abdc0*/  @!P0 STG.E.U8 desc[UR30][R16.64+0x128], R18 ;  /* 0x0001281210008986 */ /* 0x0001e2000c10111e */
[----:B------:R-:W-:-:S13]  /*abdd0*/  ISETP.LT.OR P0, PT, R31, 0x12a, !P1 ;  /* 0x0000012a1f00780c */ /* 0x000fda0004f01670 */
[----:B0-----:R-:W0:Y:S01]  /*abde0*/  @!P0 LDC.64 R16, c[0x0][0x5c0] ;  /* 0x00017000ff108b82 */ /* 0x001e220000000a00 */
[----:B------:R-:W-:-:S04]  /*abdf0*/  LOP3.LUT R5, R5, 0xfffffdff, RZ, 0xc0, !PT ;  /* 0xfffffdff05057812 */ /* 0x000fc800078ec0ff */
[----:B------:R-:W-:Y:S02]  /*abe00*/  @P6 LOP3.LUT R5, R5, 0x200, RZ, 0xfc, !PT ;  /* 0x0000020005056812 */ /* 0x000fe400078efcff */
[----:B------:R-:W-:Y:S01]  /*abe10*/  ISETP.LT.OR P6, PT, R31, 0x161, !P3 ;  /* 0x000001611f00780c */ /* 0x000fe20005fc1670 */
[----:B----4-:R-:W-:Y:S02]  /*abe20*/  FMUL R18, R13, UR27 ;  /* 0x0000001b0d127c20 */ /* 0x010fe40008400000 */
[----:B------:R-:W3:Y:S01]  /*abe30*/  LDL.LU R13, [R1+0x14ec] ;  /* 0x0014ec00010d7983 */ /* 0x000ee20000300800 */
[----:B0-----:R-:W-:Y:S02]  /*abe40*/  @!P0 IADD3 R16, P2, R24, R16, RZ ;  /* 0x0000001018108210 */ /* 0x001fe40007f5e0ff */
[----:B------:R-:W-:Y:S02]  /*abe50*/  LOP3.LUT R5, R5, 0xfffffeff, RZ, 0xc0, !PT ;  /* 0xfffffeff05057812 */ /* 0x000fe400078ec0ff */
[----:B------:R-:W-:Y:S01]  /*abe60*/  F2FP.SATFINITE.E4M3.F32.PACK_AB_MERGE_C R18, RZ, R18, RZ ;  /* 0x00000012ff12723e */ /* 0x000fe200048070ff */
[----:B------:R-:W-:Y:S01]  /*abe70*/  @!P0 IMAD.X R17, R32, 0x1, R17, P2 ;  /* 0x0000000120118824 */ /* 0x000fe200010e0611 */
[----:B------:R-:W-:-:S04]  /*abe80*/  @P5 LOP3.LUT R5, R5, 0x100, RZ, 0xfc, !PT ;  /* 0x0000010005055812 */ /* 0x000fc800078efcff */
        /* <DEDUP_REMOVED lines=15> */
[----:B------:R-:W-:Y:S01]  /*abf80*/  FMUL R16, R15, UR27 ;  /* 0x0000001b0f107c20 */ /* 0x000fe20008400000 */
[----:B------:R0:W-:Y:S04]  /*abf90*/  @!P6 STL [R1+0x514], R17 ;  /* 0x000514110100e387 */ /* 0x0001e80000100800 */
[----:B------:R-:W4:Y:S01]  /*abfa0*/  LDL.LU R15, [R1+0x14f0] ;  /* 0x0014f000010f7983 */ /* 0x000f220000300800 */
[----:B------:R-:W-:Y:S02]  /*abfb0*/  LOP3.LUT P5, RZ, R0, 0x1000, RZ, 0xc0, !PT ;  /* 0x0000100000ff7812 */ /* 0x000fe400078ac0ff */
[----:B------:R-:W-:-:S11]  /*abfc0*/  F2FP.SATFINITE.E4M3.F32.PACK_AB_MERGE_C R16, RZ, R16, RZ ;  /* 0x00000010ff10723e */ /* 0x000fd600048070ff */
[----:B------:R1:W-:Y:S01]  /*abfd0*/  @!P5 STG.E.U8 desc[UR30][R46.64+0x128], R16 ;  /* 0x000128102e00d986 */ /* 0x0003e2000c10111e */
[----:B------:R-:W-:Y:S01]  /*abfe0*/  ISETP.LT.OR P5, PT, R31, 0x169, !P3 ;  /* 0x000001691f00780c */ /* 0x000fe20005fa1670 */
[----:B0-----:R-:W-:Y:S02]  /*abff0*/  IMAD.U32 R17, RZ, RZ, UR11 ;  /* 0x0000000bff117e24 */ /* 0x001fe4000f8e00ff */
[----:B-1----:R-:W-:-:S10]  /*ac000*/  IMAD.U32 R16, RZ, RZ, UR10 ;  /* 0x0000000aff107e24 */ /* 0x002fd4000f8e00ff */
[----:B------:R-:W-:-:S04]  /*ac010*/  @!P5 IADD3 R18, P0, P2, R17, UR13, R24 ;  /* 0x0000000d1112dc10 */ /* 0x000fc8000fa1e018 */
[----:B------:R-:W-:Y:S01]  /*ac020*/  @!P5 IADD3.X R17, R16, UR12, R32, P0, P2 ;  /* 0x0000000c1011dc10 */ /* 0x000fe200087e4420 */
[----:B------:R-:W-:Y:S04]  /*ac030*/  @!P5 STL [R1+0x5a4], R18 ;  /* 0x0005a4120100d387 */ /* 0x000fe80000100800 */
[----:B------:R0:W-:Y:S01]  /*ac040*/  @!P5 STL [R1+0x5e4], R17 ;  /* 0x0005e4110100d387 */ /* 0x0001e20000100800 */
        /* <DEDUP_REMOVED lines=11> */
[----:B------:R-:W-:Y:S04]  /*ac100*/  @!P4 STL [R1+0x564], R17 ;  /* 0x000564110100c387 */ /* 0x000fe80000100800 */
[----:B------:R0:W-:Y:S08]  /*ac110*/  @!P4 STL [R1+0x5a0], R16 ;  /* 0x0005a0100100c387 */ /* 0x0001f00000100800 */
[----:B0-----:R-:W0:Y:S02]  /*ac120*/  @!P0 LDC.64 R16, c[0x0][0x5c0] ;  /* 0x00017000ff108b82 */ /* 0x001e240000000a00 */
[----:B0-----:R-:W-:Y:S01]  /*ac130*/  @!P0 IADD3 R16, P2, R24, R16, RZ ;  /* 0x0000001018108210 */ /* 0x001fe20007f5e0ff */
[----:B---3--:R-:W-:-:S02]  /*ac140*/  FMUL R18, R13, UR27 ;  /* 0x0000001b0d127c20 */ /* 0x008fc40008400000 */
[----:B------:R-:W3:Y:S02]  /*ac150*/  LDL.LU R13, [R1+0x14f8] ;  /* 0x0014f800010d7983 */ /* 0x000ee40000300800 */
[----:B------:R-:W-:Y:S01]  /*ac160*/  @!P0 IMAD.X R17, R32, 0x1, R17, P2 ;  /* 0x0000000120118824 */ /* 0x000fe200010e0611 */
[----:B------:R-:W-:-:S05]  /*ac170*/  F2FP.SATFINITE.E4M3.F32.PACK_AB_MERGE_C R18, RZ, R18, RZ ;  /* 0x00000012ff12723e */ /* 0x000fca00048070ff */
[----:B------:R0:W-:Y:S01]  /*ac180*/  @!P0 STG.E.U8 desc[UR30][R16.64+0x130], R18 ;  /* 0x0001301210008986 */ /* 0x0001e2000c10111e */
[----:B------:R-:W-:-:S13]  /*ac190*/  ISETP.LT.OR P0, PT, R31, 0x132, !P1 ;  /* 0x000001321f00780c */ /* 0x000fda0004f01670 */
[----:B0-----:R-:W0:Y:S01]  /*ac1a0*/  @!P0 LDC.64 R16, c[0x0][0x5c0] ;  /* 0x00017000ff108b82 */ /* 0x001e220000000a00 */
[----:B------:R-:W-:-:S04]  /*ac1b0*/  LOP3.LUT R5, R5, 0xffffffdf, RZ, 0xc0, !PT ;  /* 0xffffffdf05057812 */ /* 0x000fc800078ec0ff */
[----:B------:R-:W-:Y:S02]  /*ac1c0*/  @P6 LOP3.LUT R5, R5, 0x20, RZ, 0xfc, !PT ;  /* 0x0000002005056812 */ /* 0x000fe400078efcff */
[----:B------:R-:W-:Y:S02]  /*ac1d0*/  ISETP.LT.OR P6, PT, R31, 0x171, !P3 ;  /* 0x000001711f00780c */ /* 0x000fe40005fc1670 */
[----:B------:R-:W-:-:S04]  /*ac1e0*/  LOP3.LUT R5, R5, 0xffffffef, RZ, 0xc0, !PT ;  /* 0xffffffef05057812 */ /* 0x000fc800078ec0ff */
[----:B------:R-:W-:Y:S01]  /*ac1f0*/  @P5 LOP3.LUT R5, R5, 0x10, RZ, 0xfc, !PT ;  /* 0x0000001005055812 */ /* 0x000fe200078efcff */
[----:B----4-:R-:W-:Y:S02]  /*ac200*/  FMUL R18, R15, UR27 ;  /* 0x0000001b0f127c20 */ /* 0x010fe40008400000 */
[----:B------:R-:W4:Y:S01]  /*ac210*/  LDL.LU R15, [R1+0x14fc] ;  /* 0x0014fc00010f7983 */ /* 0x000f220000300800 */
[----:B0-----:R-:W-:Y:S02]  /*ac220*/  @!P0 IADD3 R16, P2, R24, R16, RZ ;  /* 0x0000001018108210 */ /* 0x001fe40007f5e0ff */
[----:B------:R-:W-:-:S03]  /*ac230*/  F2FP.SATFINITE.E4M3.F32.PACK_AB_MERGE_C R18, RZ, R18, RZ ;  /* 0x00000012ff12723e */ /* 0x000fc600048070ff */
[----:B------:R-:W-:Y:S01]  /*ac240*/  @!P0 IMAD.X R17, R32, 0x1, R17, P2 ;  /* 0x0000000120118824 */ /* 0x000fe200010e0611 */
[----:B------:R-:W-:-:S04]  /*ac250*/  LOP3.LUT R5, R5, 0xfffffff7, RZ, 0xc0, !PT ;  /* 0xfffffff705057812 */ /* 0x000fc800078ec0ff */
[----:B------:R0:W-:Y:S01]  /*ac260*/  @!P0 STG.E.U8 desc[UR30][R16.64+0x131], R18 ;  /* 0x0001311210008986 */ /* 0x0001e2000c10111e */
        /* <DEDUP_REMOVED lines=10> */
[----:B0-----:R-:W-:Y:S02]  /*ac310*/  IMAD.U32 R17, RZ, RZ, UR11 ;  /* 0x0000000bff117e24 */ /* 0x001fe4000f8e00ff */
[----:B-1----:R-:W-:-:S10]  /*ac320*/  IMAD.U32 R16, RZ, RZ, UR10 ;  /* 0x0000000aff107e24 */ /* 0x002fd4000f8e00ff */
[----:B------:R-:W-:-:S04]  /*ac330*/  @!P6 IADD3 R18, P0, P2, R17, UR13, R24 ;  /* 0x0000000d1112ec10 */ /* 0x000fc8000fa1e018 */
[----:B------:R-:W-:Y:S01]  /*ac340*/  @!P6 IADD3.X R17, R16, UR12, R32, P0, P2 ;  /* 0x0000000c1011ec10 */ /* 0x000fe200087e4420 */
[----:B------:R-:W-:Y:S01]  /*ac350*/  @!P6 STL [R1+0x510], R18 ;  /* 0x000510120100e387 */ /* 0x000fe20000100800 */
[----:B--2---:R-:W-:-:S03]  /*ac360*/  FMUL R16, R14, UR27 ;  /* 0x0000001b0e107c20 */ /* 0x004fc60008400000 */
[----:B------:R-:W2:Y:S01]  /*ac370*/  LDL.LU R14, [R1+0x1500] ;  /* 0x00150000010e7983 */ /* 0x000ea20000300800 */
[----:B------:R-:W-:Y:S02]  /*ac380*/  LOP3.LUT P5, RZ, R0, 0x4000, RZ, 0xc0, !PT ;  /* 0x0000400000ff7812 */ /* 0x000fe400078ac0ff */
[----:B------:R-:W-:Y:S01]  /*ac390*/  F2FP.SATFINITE.E4M3.F32.PACK_AB_MERGE_C R16, RZ, R16, RZ ;  /* 0x00000010ff10723e */ /* 0x000fe200048070ff */
[----:B------:R0:W-:Y:S10]  /*ac3a0*/  @!P6 STL [R1+0x538], R17 ;  /* 0x000538110100e387 */ /* 0x0001f40000100800 */
[----:B------:R1:W-:Y:S01]  /*ac3b0*/  @!P5 STG.E.U8 desc[UR30][R50.64+0x130], R16 ;  /* 0x000130103200d986 */ /* 0x0003e2000c10111e */
[----:B------:R-:W-:Y:S01]  /*ac3c0*/  ISETP.LT.OR P5, PT, R31, 0x179, !P3 ;  /* 0x000001791f00780c */ /* 0x000fe20005fa1670 */
[----:B0-----:R-:W-:-:S02]  /*ac3d0*/  IMAD.U32 R17, RZ, RZ, UR11 ;  /* 0x0000000bff117e24 */ /* 0x001fc4000f8e00ff */
[----:B-1----:R-:W-:-:S10]  /*ac3e0*/  IMAD.U32 R16, RZ, RZ, UR10 ;  /* 0x0000000aff107e24 */ /* 0x002fd4000f8e00ff */
[----:B------:R-:W-:-:S04]  /*ac3f0*/  @!P5 IADD3 R18, P0, P2, R17, UR13, R24 ;  /* 0x0000000d1112dc10 */ /* 0x000fc8000fa1e018 */
[----:B------:R-:W-:Y:S01]  /*ac400*/  @!P5 IADD3.X R17, R16, UR12, R32, P0, P2 ;  /* 0x0000000c1011dc10 */ /* 0x000fe200087e4420 */
[----:B------:R-:W-:Y:S04]  /*ac410*/  @!P5 STL [R1+0x59c], R18 ;  /* 0x00059c120100d387 */ /* 0x000fe80000100800 */
[----:B------:R0:W-:Y:S01]  /*ac420*/  @!P5 STL [R1+0x5e0], R17 ;  /* 0x0005e0110100d387 */ /* 0x0001e20000100800 */
        /* <DEDUP_REMOVED lines=10> */
[----:B------:R-:W-:Y:S04]  /*ac4d0*/  @!P4 STL [R1+0x560], R17 ;  /* 0x000560110100c387 */ /* 0x000fe80000100800 */
[----:B------:R0:W-:Y:S01]  /*ac4e0*/  @!P4 STL [R1+0x598], R16 ;  /* 0x000598100100c387 */ /* 0x0001e20000100800 */
[----:B------:R-:W-:-:S13]  /*ac4f0*/  ISETP.LT.OR P0, PT, R31, 0x139, !P1 ;  /* 0x000001391f00780c */ /* 0x000fda0004f01670 */
[----:B0-----:R-:W0:Y:S01]  /*ac500*/  @!P0 LDC.64 R16, c[0x0][0x5c0] ;  /* 0x00017000ff108b82 */ /* 0x001e220000000a00 */
[----:B----4-:R-:W-:Y:S02]  /*ac510*/  FMUL R18, R15, UR27 ;  /* 0x0000001b0f127c20 */ /* 0x010fe40008400000 */
[----:B------:R-:W4:Y:S03]  /*ac520*/  LDL.LU R15, [R1+0x1508] ;  /* 0x00150800010f7983 */ /* 0x000f260000300800 */
        /* <DEDUP_REMOVED lines=13> */
[----:B------:R-:W-:-:S02]  /*ac600*/  F2FP.SATFINITE.E4M3.F32.PACK_AB_MERGE_C R18, RZ, R18, RZ ;  /* 0x00000012ff12723e */ /* 0x000fc400048070ff */
[----:B------:R-:W-:-:S03]  /*ac610*/  LOP3.LUT R5, R5, 0xfffffffe, RZ, 0xc0, !PT ;  /* 0xfffffffe05057812 */ /* 0x000fc600078ec0ff */
[----:B------:R0:W-:Y:S01]  /*ac620*/  @!P0 STG.E.U8 desc[UR30][R16.64+0x139], R18 ;  /* 0x0001391210008986 */ /* 0x0001e2000c10111e */
[----:B------:R-:W-:Y:S02]  /*ac630*/  @P5 LOP3.LUT R5, R5, 0x1, RZ, 0xfc, !PT ;  /* 0x0000000105055812 */ /* 0x000fe400078efcff */
[C---:B------:R-:W-:Y:S02]  /*ac640*/  LOP3.LUT P5, RZ, R0.reuse, 0x10000, RZ, 0xc0, !PT ;  /* 0x0001000000ff7812 */ /* 0x040fe400078ac0ff */
[----:B------:R-:W-:Y:S01]  /*ac650*/  LOP3.LUT R0, R0, 0x7fffffff, RZ, 0xc0, !PT ;  /* 0x7fffffff00007812 */ /* 0x000fe200078ec0ff */
[----:B0-----:R-:W-:-:S03]  /*ac660*/  IMAD.U32 R17, RZ, RZ, UR11 ;  /* 0x0000000bff117e24 */ /* 0x001fc6000f8e00ff */
[----:B------:R-:W-:Y:S01]  /*ac670*/  @P4 LOP3.LUT R0, R0, 0x80000000, RZ, 0xfc, !PT ;  /* 0x8000000000004812 */ /* 0x000fe200078efcff */
[----:B------:R-:W-:Y:S01]  /*ac680*/  IMAD.U32 R16, RZ, RZ, UR10 ;  /* 0x0000000aff107e24 */ /* 0x000fe2000f8e00ff */
[----:B------:R-:W-:Y:S02]  /*ac690*/  @!P6 IADD3 R17, P0, P2, R17, UR13, R24 ;  /* 0x0000000d1111ec10 */ /* 0x000fe4000fa1e018 */
[----:B------:R-:W-:Y:S02]  /*ac6a0*/  LOP3.LUT P4, RZ, R0, 0x20000, RZ, 0xc0, !PT ;  /* 0x0002000000ff7812 */ /* 0x000fe4000788c0ff */
[----:B------:R-:W-:Y:S02]  /*ac6b0*/  @!P6 IADD3.X R16, R16, UR12, R32, P0, P2 ;  /* 0x0000000c1010ec10 */ /* 0x000fe400087e4420 */
[----:B------:R-:W-:Y:S01]  /*ac6c0*/  LOP3.LUT R0, R0, 0xbfffffff, RZ, 0xc0, !PT ;  /* 0xbfffffff00007812 */ /* 0x000fe200078ec0ff */
[----:B------:R0:W-:Y:S03]  /*ac6d0*/  @!P6 STL [R1+0x4b8], R17 ;  /* 0x0004b8110100e387 */ /* 0x0001e60000100800 */
[----:B------:R-:W-:Y:S01]  /*ac6e0*/  @P6 LOP3.LUT R0, R0, 0x40000000, RZ, 0xfc, !PT ;  /* 0x4000000000006812 */ /* 0x000fe200078efcff */
[----:B------:R1:W-:Y:S01]  /*ac6f0*/  @!P6 STL [R1+0x4dc], R16 ;  /* 0x0004dc100100e387 */ /* 0x0003e20000100800 */
[----:B------:R-:W-:Y:S01]  /*ac700*/  ISETP.LT.OR P6, PT, R31, 0x182, !P3 ;  /* 0x000001821f00780c */ /* 0x000fe20005fc1670 */
[----:B0-----:R-:W-:-:S02]  /*ac710*/  IMAD.U32 R17, RZ, RZ, UR11 ;  /* 0x0000000bff117e24 */ /* 0x001fc4000f8e00ff */
[----:B-1----:R-:W-:-:S10]  /*ac720*/  IMAD.U32 R16, RZ, RZ, UR10 ;  /* 0x0000000aff107e24 */ /* 0x002fd4000f8e00ff */
[----:B------:R-:W-:-:S04]  /*ac730*/  @!P6 IADD3 R18, P0, P2, R17, UR13, R24 ;  /* 0x0000000d1112ec10 */ /* 0x000fc8000fa1e018 */
[----:B------:R-:W-:Y:S01]  /*ac740*/  @!P6 IADD3.X R17, R16, UR12, R32, P0, P2 ;  /* 0x0000000c1011ec10 */ /* 0x000fe200087e4420 */
[----:B------:R-:W-:Y:S01]  /*ac750*/  @!P6 STL [R1+0x50c], R18 ;  /* 0x00050c120100e387 */ /* 0x000fe20000100800 */
[----:B---3--:R-:W-:-:S03]  /*ac760*/  FMUL R16, R13, UR27 ;  /* 0x0000001b0d107c20 */ /* 0x008fc60008400000 */
[----:B------:R-:W3:Y:S02]  /*ac770*/  LDL.LU R13, [R1+0x1510] ;  /* 0x00151000010d7983 */ /* 0x000ee40000300800 */
[----:B------:R-:W-:-:S05]  /*ac780*/  F2FP.SATFINITE.E4M3.F32.PACK_AB_MERGE_C R16, RZ, R16, RZ ;  /* 0x00000010ff10723e */ /* 0x000fca00048070ff */
[----:B------:R-:W-:Y:S01]  /*ac790*/  @!P5 STG.E.U8 desc[UR30][R54.64+0x138], R16 ;  /* 0x000138103600d986 */ /* 0x000fe2000c10111e */
[----:B------:R-:W-:-:S03]  /*ac7a0*/  ISETP.LT.OR P5, PT, R31, 0x189, !P3 ;  /* 0x000001891f00780c */ /* 0x000fc60005fa1670 */
[----:B------:R0:W-:Y:S02]  /*ac7b0*/  @!P6 STL [R1+0x534], R17 ;  /* 0x000534110100e387 */ /* 0x0001e40000100800 */
[----:B0-----:R-:W-:Y:S02]  /*ac7c0*/  IMAD.U32 R17, RZ, RZ, UR11 ;  /* 0x0000000bff117e24 */ /* 0x001fe4000f8e00ff */
[----:B------:R-:W-:-:S06]  /*ac7d0*/  IMAD.U32 R16, RZ, RZ, UR10 ;  /* 0x0000000aff107e24 */ /* 0x000fcc000f8e00ff */
[----:B------:R-:W-:-:S04]  /*ac7e0*/  @!P5 IADD3 R18, P0, P2, R17, UR13, R24 ;  /* 0x0000000d1112dc10 */ /* 0x000fc8000fa1e018 */
[----:B------:R-:W-:Y:S01]  /*ac7f0*/  @!P5 IADD3.X R17, R16, UR12, R32, P0, P2 ;  /* 0x0000000c1011dc10 */ /* 0x000fe200087e4420 */
[----:B------:R-:W-:Y:S04]  /*ac800*/  @!P5 STL [R1+0x594], R18 ;  /* 0x000594120100d387 */ /* 0x000fe80000100800 */
[----:B------:R0:W-:Y:S01]  /*ac810*/  @!P5 STL [R1+0x5dc], R17 ;  /* 0x0005dc110100d387 */ /* 0x0001e20000100800 */
[----:B----4-:R-:W-:-:S03]  /*ac820*/  FMUL R16, R15, UR27 ;  /* 0x0000001b0f107c20 */ /* 0x010fc60008400000 */
[----:B------:R-:W4:Y:S02]  /*ac830*/  LDL.LU R15, [R1+0x1514] ;  /* 0x00151400010f7983 */ /* 0x000f240000300800 */
[----:B------:R-:W-:-:S05]  /*ac840*/  F2FP.SATFINITE.E4M3.F32.PACK_AB_MERGE_C R16, RZ, R16, RZ ;  /* 0x00000010ff10723e */ /* 0x000fca00048070ff */
        /* <DEDUP_REMOVED lines=23> */
[----:B0-----:R-:W-:Y:S01]  /*ac9c0*/  @!P0 IADD3 R16, P2, R24, R16, RZ ;  /* 0x0000001018108210 */ /* 0x001fe20007f5e0ff */
[----:B---3--:R-:W-:Y:S02]  /*ac9d0*/  FMUL R18, R13, UR27 ;  /* 0x0000001b0d127c20 */ /* 0x008fe40008400000 */
[----:B------:R-:W3:Y:S02]  /*ac9e0*/  LDL.LU R13, [R1+0x151c] ;  /* 0x00151c00010d7983 */ /* 0x000ee40000300800 */
[----:B------:R-:W-:Y:S01]  /*ac9f0*/  @!P0 IMAD.X R17, R32, 0x1, R17, P2 ;  /* 0x0000000120118824 */ /* 0x000fe200010e0611 */
[----:B------:R-:W-:Y:S02]  /*aca00*/  F2FP.SATFINITE.E4M3.F32.PACK_AB_MERGE_C R18, RZ, R18, RZ ;  /* 0x00000012ff12723e */ /* 0x000fe400048070ff */
[----:B------:R-:W-:-:S03]  /*aca10*/  LOP3.LUT P5, RZ, R0, 0x40000, RZ, 0xc0, !PT ;  /* 0x0004000000ff7812 */ /* 0x000fc600078ac0ff */
[----:B------:R0:W-:Y:S01]  /*aca20*/  @!P0 STG.E.U8 desc[UR30][R16.64+0x141], R18 ;  /* 0x0001411210008986 */ /* 0x0001e2000c10111e */
[----:B------:R-:W-:-:S04]  /*aca30*/  LOP3.LUT R0, R0, 0xf7ffffff, RZ, 0xc0, !PT ;  /* 0xf7ffffff00007812 */ /* 0x000fc800078ec0ff */
[----:B------:R-:W-:Y:S01]  /*aca40*/  @P4 LOP3.LUT R0, R0, 0x8000000, RZ, 0xfc, !PT ;  /* 0x0800000000004812 */ /* 0x000fe200078efcff */
[----:B0-----:R-:W-:Y:S02]  /*aca50*/  IMAD.U32 R17, RZ, RZ, UR11 ;  /* 0x0000000bff117e24 */ /* 0x001fe4000f8e00ff */
[----:B------:R-:W-:-:S03]  /*aca60*/  IMAD.U32 R16, RZ, RZ, UR10 ;  /* 0x0000000aff107e24 */ /* 0x000fc6000f8e00ff */
        /* <DEDUP_REMOVED lines=13> */
[----:B----4-:R-:W-:-:S03]  /*acb40*/  FMUL R16, R15, UR27 ;  /* 0x0000001b0f107c20 */ /* 0x010fc60008400000 */
[----:B------:R-:W4:Y:S02]  /*acb50*/  LDL.LU R15, [R1+0x1520] ;  /* 0x00152000010f7983 */ /* 0x000f240000300800 */
        /* <DEDUP_REMOVED lines=10> */
[----:B--2---:R-:W-:-:S03]  /*acc00*/  FMUL R16, R14, UR27 ;  /* 0x0000001b0e107c20 */ /* 0x004fc60008400000 */
[----:B------:R-:W2:Y:S02]  /*acc10*/  LDL.LU R14, [R1+0x1524] ;  /* 0x00152400010e7983 */ /* 0x000ea40000300800 */
[----:B------:R-:W-:-:S05]  /*acc20*/  F2FP.SATFINITE.E4M3.F32.PACK_AB_MERGE_C R16, RZ, R16, RZ ;  /* 0x00000010ff10723e */ /* 0x000fca00048070ff */
[----:B------:R1:W-:Y:S01]  /*acc30*/  @!P4 STG.E.U8 desc[UR30][R56.64+0x141], R16 ;  /* 0x000141103800c986 */ /* 0x0003e2000c10111e */
[----:B------:R-:W-:Y:S01]  /*acc40*/  ISETP.LT.OR P4, PT, R31, 0x19a, !P3 ;  /* 0x0000019a1f00780c */ /* 0x000fe20005f81670 */
[----:B0-----:R-:W-:Y:S02]  /*acc50*/  IMAD.U32 R17, RZ, RZ, UR11 ;  /* 0x0000000bff117e24 */ /* 0x001fe4000f8e00ff */
[----:B-1----:R-:W-:-:S10]  /*acc60*/  IMAD.U32 R16, RZ, RZ, UR10 ;  /* 0x0000000aff107e24 */ /* 0x002fd4000f8e00ff */
[----:B------:R-:W-:-:S04]  /*acc70*/  @!P4 IADD3 R17, P0, P2, R17, UR13, R24 ;  /* 0x0000000d1111cc10 */ /* 0x000fc8000fa1e018 */
[----:B------:R-:W-:Y:S02]  /*acc80*/  @!P4 IADD3.X R16, R16, UR12, R32, P0, P2 ;  /* 0x0000000c1010cc10 */ /* 0x000fe400087e4420 */
[----:B------:R-:W-:Y:S01]  /*acc90*/  ISETP.LT.OR P0, PT, R31, 0x149, !P1 ;  /* 0x000001491f00780c */ /* 0x000fe20004f01670 */
[----:B------:R-:W-:Y:S04]  /*acca0*/  @!P4 STL [R1+0x558], R17 ;  /* 0x000558110100c387 */ /* 0x000fe80000100800 */
[----:B------:R0:W-:Y:S08]  /*accb0*/  @!P4 STL [R1+0x588], R16 ;  /* 0x000588100100c387 */ /* 0x0001f00000100800 */
[----:B0-----:R-:W0:Y:S02]  /*accc0*/  @!P0 LDC.64 R16, c[0x0][0x5c0] ;  /* 0x00017000ff108b82 */ /* 0x001e240000000a00 */
[----:B0-----:R-:W-:-:S05]  /*accd0*/  @!P0 IADD3 R16, P2, R24, R16, RZ ;  /* 0x0000001018108210 */ /* 0x001fca0007f5e0ff */
[----:B------:R-:W-:Y:S02]  /*acce0*/  @!P0 IMAD.X R17, R32, 0x1, R17, P2 ;  /* 0x0000000120118824 */ /* 0x000fe400010e0611 */
[----:B---3--:R-:W-:Y:S02]  /*accf0*/  FMUL R18, R13, UR27 ;  /* 0x0000001b0d127c20 */ /* 0x008fe40008400000 */
[----:B------:R-:W3:Y:S03]  /*acd00*/  LDL.LU R13, [R1+0x1528] ;  /* 0x00152800010d7983 */ /* 0x000ee60000300800 */
[----:B------:R-:W-:Y:S01]  /*acd10*/  F2FP.SATFINITE.E4M3.F32.PACK_AB_MERGE_C R18, RZ, R18, RZ ;  /* 0x00000012ff12723e */ /* 0x000fe200048070ff */
[----:B------:R-:W3:Y:S04]  /*acd20*/  LDL.LU R30, [R1+0x152c] ;  /* 0x00152c00011e7983 */ /* 0x000ee80000300800 */
[----:B------:R0:W-:Y:S01]  /*acd30*/  @!P0 STG.E.U8 desc[UR30][R16.64+0x148], R18 ;  /* 0x0001481210008986 */ /* 0x0001e2000c10111e */
[----:B------:R-:W-:-:S13]  /*acd40*/  ISETP.LT.OR P0, PT, R31, 0x14a, !P1 ;  /* 0x0000014a1f00780c */ /* 0x000fda0004f01670 */
[----:B0-----:R-:W0:Y:S01]  /*acd50*/  @!P0 LDC.64 R16, c[0x0][0x5c0] ;  /* 0x00017000ff108b82 */ /* 0x001e220000000a00 */
[----:B------:R-:W-:-:S04]  /*acd60*/  LOP3.LUT R0, R0, 0xfdffffff, RZ, 0xc0, !PT ;  /* 0xfdffffff00007812 */ /* 0x000fc800078ec0ff */
[----:B------:R-:W-:-:S04]  /*acd70*/  @P6 LOP3.LUT R0, R0, 0x2000000, RZ, 0xfc, !PT ;  /* 0x0200000000006812 */ /* 0x000fc800078efcff */
[----:B------:R-:W-:Y:S02]  /*acd80*/  LOP3.LUT R0, R0, 0xfeffffff, RZ, 0xc0, !PT ;  /* 0xfeffffff00007812 */ /* 0x000fe400078ec0ff */
[----:B------:R-:W-:Y:S02]  /*acd90*/  ISETP.LT.OR P6, PT, R31, 0x1a1, !P3 ;  /* 0x000001a11f00780c */ /* 0x000fe40005fc1670 */
[----:B------:R-:W-:Y:S02]  /*acda0*/  @P5 LOP3.LUT R0, R0, 0x1000000, RZ, 0xfc, !PT ;  /* 0x0100000000005812 */ /* 0x000fe400078efcff */
[----:B0-----:R-:W-:Y:S02]  /*acdb0*/  @!P0 IADD3 R16, P2, R24, R16, RZ ;  /* 0x0000001018108210 */ /* 0x001fe40007f5e0ff */
[----:B------:R-:W-:-:S03]  /*acdc0*/  LOP3.LUT R0, R0, 0xff7fffff, RZ, 0xc0, !PT ;  /* 0xff7fffff00007812 */ /* 0x000fc600078ec0ff */
[----:B------:R-:W-:Y:S02]  /*acdd0*/  @!P0 IMAD.X R17, R32, 0x1, R17, P2 ;  /* 0x0000000120118824 */ /* 0x000fe400010e0611 */
[----:B----4-:R-:W-:-:S05]  /*acde0*/  FMUL R18, R15, UR27 ;  /* 0x0000001b0f127c20 */ /* 0x010fca0008400000 */
[----:B------:R-:W-:Y:S02]  /*acdf0*/  F2FP.SATFINITE.E4M3.F32.PACK_AB_MERGE_C R18, RZ, R18, RZ ;  /* 0x00000012ff12723e */ /* 0x000fe400048070ff */
[----:B------:R-:W-:-:S03]  /*ace00*/  @P4 LOP3.LUT R0, R0, 0x800000, RZ, 0xfc, !PT ;  /* 0x0080000000004812 */ /* 0x000fc600078efcff */
[----:B------:R0:W-:Y:S01]  /*ace10*/  @!P0 STG.E.U8 desc[UR30][R16.64+0x149], R18 ;  /* 0x0001491210008986 */ /* 0x0001e2000c10111e */
[----:B------:R-:W-:Y:S01]  /*ace20*/  LOP3.LUT R0, R0, 0xffbfffff, RZ, 0xc0, !PT ;  /* 0xffbfffff00007812 */ /* 0x000fe200078ec0ff */
[----:B0-----:R-:W-:Y:S02]  /*ace30*/  IMAD.U32 R17, RZ, RZ, UR11 ;  /* 0x0000000bff117e24 */ /* 0x001fe4000f8e00ff */
[----:B------:R-:W-:-:S03]  /*ace40*/  IMAD.U32 R16, RZ, RZ, UR10 ;  /* 0x0000000aff107e24 */ /* 0x000fc6000f8e00ff */
[----:B------:R-:W-:Y:S02]  /*ace50*/  @!P6 IADD3 R55, P0, P2, R17, UR13, R24 ;  /* 0x0000000d1137ec10 */ /* 0x000fe4000fa1e018 */
[----:B------:R-:W-:Y:S02]  /*ace60*/  @P6 LOP3.LUT R0, R0, 0x400000, RZ, 0xfc, !PT ;  /* 0x0040000000006812 */ /* 0x000fe400078efcff */
[----:B------:R-:W-:Y:S02]  /*ace70*/  @!P6 IADD3.X R58, R16, UR12, R32, P0, P2 ;  /* 0x0000000c103aec10 */ /* 0x000fe400087e4420 */
[----:B------:R-:W-:-:S13]  /*ace80*/  ISETP.LT.OR P6, PT, R31, 0x1a2, !P3 ;  /* 0x000001a21f00780c */ /* 0x000fda0005fc1670 */
[----:B------:R-:W-:-:S05]  /*ace90*/  @!P6 IADD3 R17, P0, P2, R17, UR13, R24 ;  /* 0x0000000d1111ec10 */ /* 0x000fca000fa1e018 */
[----:B------:R0:W-:Y:S04]  /*acea0*/  @!P6 STL [R1+0x504], R17 ;  /* 0x000504110100e387 */ /* 0x0001e80000100800 */
[----:B------:R-:W4:Y:S01]  /*aceb0*/  LDL.LU R20, [R1+0x1530] ;  /* 0x0015300001147983 */ /* 0x000f220000300800 */
[----:B------:R-:W-:Y:S02]  /*acec0*/  LOP3.LUT P5, RZ, R6, 0x2, RZ, 0xc0, !PT ;  /* 0x0000000206ff7812 */ /* 0x000fe400078ac0ff */
[----:B------:R-:W-:Y:S01]  /*aced0*/  @!P6 IADD3.X R15, R16, UR12, R32, P0, P2 ;  /* 0x0000000c100fec10 */ /* 0x000fe200087e4420 */
[----:B0-----:R-:W-:-:S04]  /*acee0*/  IMAD.U32 R17, RZ, RZ, UR11 ;  /* 0x0000000bff117e24 */ /* 0x001fc8000f8e00ff */
[----:B------:R0:W-:Y:S01]  /*acef0*/  @!P6 STL [R1+0x52c], R15 ;  /* 0x00052c0f0100e387 */ /* 0x0001e20000100800 */
[----:B--2---:R-:W-:-:S05]  /*acf00*/  FMUL R16, R14, UR27 ;  /* 0x0000001b0e107c20 */ /* 0x004fca0008400000 */
[----:B------:R-:W-:-:S05]  /*acf10*/  F2FP.SATFINITE.E4M3.F32.PACK_AB_MERGE_C R16, RZ, R16, RZ ;  /* 0x00000010ff10723e */ /* 0x000fca00048070ff */
[----:B------:R1:W-:Y:S01]  /*acf20*/  @!P5 STG.E.U8 desc[UR30][R62.64+0x148], R16 ;  /* 0x000148103e00d986 */ /* 0x0003e2000c10111e */
[----:B------:R-:W-:-:S13]  /*acf30*/  ISETP.LT.OR P5, PT, R31, 0x1a9, !P3 ;  /* 0x000001a91f00780c */ /* 0x000fda0005fa1670 */
[----:B0-----:R-:W-:-:S05]  /*acf40*/  @!P5 IADD3 R15, P0, P2, R17, UR13, R24 ;  /* 0x0000000d110fdc10 */ /* 0x001fca000fa1e018 */
[----:B------:R-:W-:Y:S04]  /*acf50*/  @!P5 STL [R1+0x584], R15 ;  /* 0x0005840f0100d387 */ /* 0x000fe80000100800 */
[----:B------:R-:W2:Y:S01]  /*acf60*/  LDL.LU R21, [R1+0x1534] ;  /* 0x0015340001157983 */ /* 0x000ea20000300800 */
[----:B-1----:R-:W-:Y:S01]  /*acf70*/  IMAD.U32 R16, RZ, RZ, UR10 ;  /* 0x0000000aff107e24 */ /* 0x002fe2000f8e00ff */
[----:B------:R-:W-:-:S04]  /*acf80*/  LOP3.LUT P4, RZ, R6, 0x10, RZ, 0xc0, !PT ;  /* 0x0000001006ff7812 */ /* 0x000fc8000788c0ff */
[----:B------:R-:W-:Y:S01]  /*acf90*/  @!P5 IADD3.X R14, R16, UR12, R32, P0, P2 ;  /* 0x0000000c100edc10 */ /* 0x000fe200087e4420 */
[----:B---3--:R-:W-:-:S05]  /*acfa0*/  FMUL R16, R13, UR27 ;  /* 0x0000001b0d107c20 */ /* 0x008fca0008400000 */
[----:B------:R-:W-:-:S05]  /*acfb0*/  F2FP.SATFINITE.E4M3.F32.PACK_AB_MERGE_C R16, RZ, R16, RZ ;  /* 0x00000010ff10723e */ /* 0x000fca00048070ff */
[----:B------:R0:W-:Y:S01]  /*acfc0*/  @!P4 STG.E.U8 desc[UR30][R60.64+0x149], R16 ;  /* 0x000149103c00c986 */ /* 0x0001e2000c10111e */
[----:B------:R-:W-:Y:S01]  /*acfd0*/  ISETP.LT.OR P4, PT, R31, 0x1aa, !P3 ;  /* 0x000001aa1f00780c */ /* 0x000fe20005f81670 */
[----:B0-----:R-:W-:-:S12]  /*acfe0*/  IMAD.U32 R16, RZ, RZ, UR10 ;  /* 0x0000000aff107e24 */ /* 0x001fd8000f8e00ff */
[----:B------:R-:W-:-:S04]  /*acff0*/  @!P4 IADD3 R15, P0, P2, R17, UR13, R24 ;  /* 0x0000000d110fcc10 */ /* 0x000fc8000fa1e018 */
[----:B------:R-:W-:Y:S02]  /*ad000*/  @!P4 IADD3.X R13, R16, UR12, R32, P0, P2 ;  /* 0x0000000c100dcc10 */ /* 0x000fe400087e4420 */
[----:B------:R-:W-:Y:S01]  /*ad010*/  ISETP.LT.OR P0, PT, R31, 0x151, !P1 ;  /* 0x000001511f00780c */ /* 0x000fe20004f01670 */
[----:B------:R-:W-:Y:S02]  /*ad020*/  FMUL R18, R30, UR27 ;  /* 0x0000001b1e127c20 */ /* 0x000fe40008400000 */
[----:B------:R-:W3:Y:S10]  /*ad030*/  LDL.LU R30, [R1+0x1538] ;  /* 0x00153800011e7983 */ /* 0x000ef40000300800 */
[----:B------:R-:W0:Y:S01]  /*ad040*/  @!P0 LDC.64 R16, c[0x0][0x5c0] ;  /* 0x00017000ff108b82 */ /* 0x000e220000000a00 */
[----:B------:R-:W-:-:S02]  /*ad050*/  F2FP.SATFINITE.E4M3.F32.PACK_AB_MERGE_C R18, RZ, R18, RZ ;  /* 0x00000012ff12723e */ /* 0x000fc400048070ff */
[----:B0-----:R-:W-:-:S05]  /*ad060*/  @!P0 IADD3 R16, P2, R24, R16, RZ ;  /* 0x0000001018108210 */ /* 0x001fca0007f5e0ff */
[----:B------:R-:W-:-:S05]  /*ad070*/  @!P0 IMAD.X R17, R32, 0x1, R17, P2 ;  /* 0x0000000120118824 */ /* 0x000fca00010e0611 */
[----:B------:R0:W-:Y:S01]  /*ad080*/  @!P0 STG.E.U8 desc[UR30][R16.64+0x150], R18 ;  /* 0x0001501210008986 */ /* 0x0001e2000c10111e */
[----:B------:R-:W-:-:S13]  /*ad090*/  ISETP.LT.OR P0, PT, R31, 0x152, !P1 ;  /* 0x000001521f00780c */ /* 0x000fda0004f01670 */
[----:B0-----:R-:W0:Y:S01]  /*ad0a0*/  @!P0 LDC.64 R16, c[0x0][0x5c0] ;  /* 0x00017000ff108b82 */ /* 0x001e220000000a00 */
[----:B------:R-:W-:-:S04]  /*ad0b0*/  LOP3.LUT R0, R0, 0xffdfffff, RZ, 0xc0, !PT ;  /* 0xffdfffff00007812 */ /* 0x000fc800078ec0ff */
[----:B------:R-:W-:-:S04]  /*ad0c0*/  @P6 LOP3.LUT R0, R0, 0x200000, RZ, 0xfc, !PT ;  /* 0x0020000000006812 */ /* 0x000fc800078efcff */
[----:B------:R-:W-:Y:S02]  /*ad0d0*/  LOP3.LUT R0, R0, 0xffefffff, RZ, 0xc0, !PT ;  /* 0xffefffff00007812 */ /* 0x000fe400078ec0ff */
[----:B------:R-:W-:Y:S01]  /*ad0e0*/  ISETP.LT.OR P6, PT, R31, 0x1b1, !P3 ;  /* 0x000001b11f00780c */ /* 0x000fe20005fc1670 */
[----:B----4-:R-:W-:Y:S02]  /*ad0f0*/  FMUL R18, R20, UR27 ;  /* 0x0000001b14127c20 */ /* 0x010fe40008400000 */
[----:B------:R-:W4:Y:S01]  /*ad100*/  LDL.LU R20, [R1+0x153c] ;  /* 0x00153c0001147983 */ /* 0x000f220000300800 */
[----:B0-----:R-:W-:Y:S02]  /*ad110*/  @!P0 IADD3 R16, P2, R24, R16, RZ ;  /* 0x0000001018108210 */ /* 0x001fe40007f5e0ff */
[----:B------:R-:W-:Y:S02]  /*ad120*/  @P5 LOP3.LUT R0, R0, 0x100000, RZ, 0xfc, !PT ;  /* 0x0010000000005812 */ /* 0x000fe400078efcff */
[----:B------:R-:W-:Y:S01]  /*ad130*/  F2FP.SATFINITE.E4M3.F32.PACK_AB_MERGE_C R18, RZ, R18, RZ ;  /* 0x00000012ff12723e */ /* 0x000fe200048070ff */
[----:B------:R-:W-:Y:S01]  /*ad140*/  @!P0 IMAD.X R17, R32, 0x1, R17, P2 ;  /* 0x0000000120118824 */ /* 0x000fe200010e0611 */
[----:B------:R-:W-:-:S04]  /*ad150*/  LOP3.LUT R0, R0, 0xfff7ffff, RZ, 0xc0, !PT ;  /* 0xfff7ffff00007812 */ /* 0x000fc800078ec0ff */
[----:B------:R0:W-:Y:S01]  /*ad160*/  @!P0 STG.E.U8 desc[UR30][R16.64+0x151], R18 ;  /* 0x0001511210008986 */ /* 0x0001e2000c10111e */
[----:B------:R-:W-:-:S04]  /*ad170*/  @P4 LOP3.LUT R0, R0, 0x80000, RZ, 0xfc, !PT ;  /* 0x0008000000004812 */ /* 0x000fc800078efcff */
[----:B------:R-:W-:Y:S01]  /*ad180*/  LOP3.LUT R0, R0, 0xfffbffff, RZ, 0xc0, !PT ;  /* 0xfffbffff00007812 */ /* 0x000fe200078ec0ff */
[----:B0-----:R-:W-:Y:S02]  /*ad190*/  IMAD.U32 R17, RZ, RZ, UR11 ;  /* 0x0000000bff117e24 */ /* 0x001fe4000f8e00ff */
[----:B------:R-:W-:-:S03]  /*ad1a0*/  IMAD.U32 R16, RZ, RZ, UR10 ;  /* 0x0000000aff107e24 */ /* 0x000fc6000f8e00ff */
[----:B------:R-:W-:Y:S02]  /*ad1b0*/  @!P6 IADD3 R54, P0, P2, R17, UR13, R24 ;  /* 0x0000000d1136ec10 */ /* 0x000fe4000fa1e018 */
[----:B------:R-:W-:Y:S02]  /*ad1c0*/  @P6 LOP3.LUT R0, R0, 0x40000, RZ, 0xfc, !PT ;  /* 0x0004000000006812 */ /* 0x000fe400078efcff */
[----:B------:R-:W-:Y:S02]  /*ad1d0*/  @!P6 IADD3.X R57, R16, UR12, R32, P0, P2 ;  /* 0x0000000c1039ec10 */ /* 0x000fe400087e4420 */
[----:B------:R-:W-:-:S13]  /*ad1e0*/  ISETP.LT.OR P6, PT, R31, 0x1b2, !P3 ;  /* 0x000001b21f00780c */ /* 0x000fda0005fc1670 */
[----:B------:R-:W-:-:S04]  /*ad1f0*/  @!P6 IADD3 R60, P0, P2, R17, UR13, R24 ;  /* 0x0000000d113cec10 */ /* 0x000fc8000fa1e018 */
[----:B------:R-:W-:Y:S01]  /*ad200*/  @!P6 IADD3.X R62, R16, UR12, R32, P0, P2 ;  /* 0x0000000c103eec10 */ /* 0x000fe200087e4420 */
[----:B--2---:R-:W-:Y:S02]  /*ad210*/  FMUL R16, R21, UR27 ;  /* 0x0000001b15107c20 */ /* 0x004fe40008400000 */
[----:B------:R-:W2:Y:S01]  /*ad220*/  LDL.LU R21, [R1+0x1540] ;  /* 0x0015400001157983 */ /* 0x000ea20000300800 */
[----:B------:R-:W-:Y:S02]  /*ad230*/  LOP3.LUT P5, RZ, R6, 0x8000, RZ, 0xc0, !PT ;  /* 0x0000800006ff7812 */ /* 0x000fe400078ac0ff */
[----:B------:R-:W-:-:S11]  /*ad240*/  F2FP.SATFINITE.E4M3.F32.PACK_AB_MERGE_C R16, RZ, R16, RZ ;  /* 0x00000010ff10723e */ /* 0x000fd600048070ff */
[----:B------:R0:W-:Y:S01]  /*ad250*/  @!P5 STG.E.U8 desc[UR30][R66.64+0x150], R16 ;  /* 0x000150104200d986 */ /* 0x0001e2000c10111e */
[----:B------:R-:W-:Y:S01]  /*ad260*/  ISETP.LT.OR P5, PT, R31, 0x1b9, !P3 ;  /* 0x000001b91f00780c */ /* 0x000fe20005fa1670 */
[----:B0-----:R-:W-:-:S12]  /*ad270*/  IMAD.U32 R16, RZ, RZ, UR10 ;  /* 0x0000000aff107e24 */ /* 0x001fd8000f8e00ff */
[----:B------:R-:W-:-:S04]  /*ad280*/  @!P5 IADD3 R66, P0, P2, R17, UR13, R24 ;  /* 0x0000000d1142dc10 */ /* 0x000fc8000fa1e018 */
[----:B------:R-:W-:Y:S02]  /*ad290*/  @!P5 IADD3.X R67, R16, UR12, R32, P0, P2 ;  /* 0x0000000c1043dc10 */ /* 0x000fe400087e4420 */
[----:B------:R-:W-:Y:S01]  /*ad2a0*/  LOP3.LUT P4, RZ, R6, 0x40000, RZ, 0xc0, !PT ;  /* 0x0004000006ff7812 */ /* 0x000fe2000788c0ff */
[----:B---3--:R-:W-:Y:S02]  /*ad2b0*/  FMUL R16, R30, UR27 ;  /* 0x0000001b1e107c20 */ /* 0x008fe40008400000 */
[----:B------:R-:W3:Y:S03]  /*ad2c0*/  LDL.LU R30, [R1+0x1544] ;  /* 0x00154400011e7983 */ /* 0x000ee60000300800 */
[----:B------:R-:W-:-:S07]  /*ad2d0*/  F2FP.SATFINITE.E4M3.F32.PACK_AB_MERGE_C R16, RZ, R16, RZ ;  /* 0x00000010ff10723e */ /* 0x000fce00048070ff */
[----:B------:R0:W-:Y:S01]  /*ad2e0*/  @!P4 STG.E.U8 desc[UR30][R64.64+0x151], R16 ;  /* 0x000151104000c986 */ /* 0x0001e2000c10111e */
[----:B------:R-:W-:Y:S01]  /*ad2f0*/  ISETP.LT.OR P4, PT, R31, 0x1ba, !P3 ;  /* 0x000001ba1f00780c */ /* 0x000fe20005f81670 */
[----:B0-----:R-:W-:-:S12]  /*ad300*/  IMAD.U32 R16, RZ, RZ, UR10 ;  /* 0x0000000aff107e24 */ /* 0x001fd8000f8e00ff */
[----:B------:R-:W-:-:S04]  /*ad310*/  @!P4 IADD3 R63, P0, P2, R17, UR13, R24 ;  /* 0x0000000d113fcc10 */ /* 0x000fc8000fa1e018 */
[----:B------:R-:W-:Y:S02]  /*ad320*/  @!P4 IADD3.X R64, R16, UR12, R32, P0, P2 ;  /* 0x0000000c1040cc10 */ /* 0x000fe400087e4420 */
[----:B------:R-:W-:-:S13]  /*ad330*/  ISETP.LT.OR P0, PT, R31, 0x159, !P1 ;  /* 0x000001591f00780c */ /* 0x000fda0004f01670 */
[----:B------:R-:W0:Y:S01]  /*ad340*/  @!P0 LDC.64 R16, c[0x0][0x5c0] ;  /* 0x00017000ff108b82 */ /* 0x000e220000000a00 */
[----:B----4-:R-:W-:Y:S02]  /*ad350*/  FMUL R18, R20, UR27 ;  /* 0x0000001b14127c20 */ /* 0x010fe40008400000 */
[----:B------:R-:W4:Y:S01]  /*ad360*/  LDL.LU R20, [R1+0x1548] ;  /* 0x0015480001147983 */ /* 0x000f220000300800 */
[----:B0-----:R-:W-:Y:S02]  /*ad370*/  @!P0 IADD3 R16, P2, R24, R16, RZ ;  /* 0x0000001018108210 */ /* 0x001fe40007f5e0ff */
[----:B------:R-:W-:-:S03]  /*ad380*/  F2FP.SATFINITE.E4M3.F32.PACK_AB_MERGE_C R18, RZ, R18, RZ ;  /* 0x00000012ff12723e */ /* 0x000fc600048070ff */
[----:B------:R-:W-:-:S05]  /*ad390*/  @!P0 IMAD.X R17, R32, 0x1, R17, P2 ;  /* 0x0000000120118824 */ /* 0x000fca00010e0611 */
[----:B------:R2:W-:Y:S02]  /*ad3a0*/  @!P0 STG.E.U8 desc[UR30][R16.64+0x158], R18 ;  /* 0x0001581210008986 */ /* 0x0005e4000c10111e */
[----:B--2---:R-:W-:Y:S02]  /*ad3b0*/  FMUL R18, R21, UR27 ;  /* 0x0000001b15127c20 */ /* 0x004fe40008400000 */
[----:B------:R-:W2:Y:S01]  /*ad3c0*/  LDL.LU R21, [R1+0x154c] ;  /* 0x00154c0001157983 */ /* 0x000ea20000300800 */
[----:B------:R-:W-:-:S13]  /*ad3d0*/  ISETP.LT.OR P0, PT, R31, 0x15a, !P1 ;  /* 0x0000015a1f00780c */ /* 0x000fda0004f01670 */
[----:B------:R-:W0:Y:S01]  /*ad3e0*/  @!P0 LDC.64 R16, c[0x0][0x5c0] ;  /* 0x00017000ff108b82 */ /* 0x000e220000000a00 */
[----:B------:R-:W-:-:S04]  /*ad3f0*/  LOP3.LUT R0, R0, 0xfffdffff, RZ, 0xc0, !PT ;  /* 0xfffdffff00007812 */ /* 0x000fc800078ec0ff */
[----:B------:R-:W-:-:S04]  /*ad400*/  @P6 LOP3.LUT R0, R0, 0x20000, RZ, 0xfc, !PT ;  /* 0x0002000000006812 */ /* 0x000fc800078efcff */
[----:B------:R-:W-:Y:S02]  /*ad410*/  LOP3.LUT R0, R0, 0xfffeffff, RZ, 0xc0, !PT ;  /* 0xfffeffff00007812 */ /* 0x000fe400078ec0ff */
[----:B------:R-:W-:Y:S02]  /*ad420*/  ISETP.LT.OR P6, PT, R31, 0x1c1, !P3 ;  /* 0x000001c11f00780c */ /* 0x000fe40005fc1670 */
[----:B------:R-:W-:Y:S02]  /*ad430*/  @P5 LOP3.LUT R0, R0, 0x10000, RZ, 0xfc, !PT ;  /* 0x0001000000005812 */ /* 0x000fe400078efcff */
[----:B------:R-:W-:Y:S02]  /*ad440*/  F2FP.SATFINITE.E4M3.F32.PACK_AB_MERGE_C R18, RZ, R18, RZ ;  /* 0x00000012ff12723e */ /* 0x000fe400048070ff */
[----:B0-----:R-:W-:Y:S02]  /*ad450*/  @!P0 IADD3 R16, P2, R24, R16, RZ ;  /* 0x0000001018108210 */ /* 0x001fe40007f5e0ff */
[----:B------:R-:W-:-:S03]  /*ad460*/  LOP3.LUT R0, R0, 0xffff7fff, RZ, 0xc0, !PT ;  /* 0xffff7fff00007812 */ /* 0x000fc600078ec0ff */
[----:B------:R-:W-:Y:S01]  /*ad470*/  @!P0 IMAD.X R17, R32, 0x1, R17, P2 ;  /* 0x0000000120118824 */ /* 0x000fe200010e0611 */
[----:B------:R-:W-:-:S04]  /*ad480*/  @P4 LOP3.LUT R0, R0, 0x8000, RZ, 0xfc, !PT ;  /* 0x0000800000004812 */ /* 0x000fc800078efcff */
        /* <DEDUP_REMOVED lines=10> */
[----:B---3--:R-:W-:Y:S02]  /*ad530*/  FMUL R16, R30, UR27 ;  /* 0x0000001b1e107c20 */ /* 0x008fe40008400000 */
[----:B------:R-:W3:Y:S01]  /*ad540*/  LDL.LU R30, [R1+0x1550] ;  /* 0x00155000011e7983 */ /* 0x000ee20000300800 */
[----:B------:R-:W-:Y:S02]  /*ad550*/  LOP3.LUT P5, RZ, R6, 0x20000000, RZ, 0xc0, !PT ;  /* 0x2000000006ff7812 */ /* 0x000fe400078ac0ff */
[----:B------:R-:W-:-:S11]  /*ad560*/  F2FP.SATFINITE.E4M3.F32.PACK_AB_MERGE_C R16, RZ, R16, RZ ;  /* 0x00000010ff10723e */ /* 0x000fd600048070ff */
[----:B------:R0:W-:Y:S01]  /*ad570*/  @!P5 STG.E.U8 desc[UR30][R70.64+0x158], R16 ;  /* 0x000158104600d986 */ /* 0x0001e2000c10111e */
[----:B------:R-:W-:Y:S01]  /*ad580*/  ISETP.LT.OR P5, PT, R31, 0x1c9, !P3 ;  /* 0x000001c91f00780c */ /* 0x000fe20005fa1670 */
[----:B0-----:R-:W-:-:S12]  /*ad590*/  IMAD.U32 R16, RZ, RZ, UR10 ;  /* 0x0000000aff107e24 */ /* 0x001fd8000f8e00ff */
[----:B------:R-:W-:-:S04]  /*ad5a0*/  @!P5 IADD3 R51, P0, P2, R17, UR13, R24 ;  /* 0x0000000d1133dc10 */ /* 0x000fc8000fa1e018 */
[----:B------:R-:W-:Y:S01]  /*ad5b0*/  @!P5 IADD3.X R52, R16, UR12, R32, P0, P2 ;  /* 0x0000000c1034dc10 */ /* 0x000fe200087e4420 */
[----:B----4-:R-:W-:Y:S02]  /*ad5c0*/  FMUL R16, R20, UR27 ;  /* 0x0000001b14107c20 */ /* 0x010fe40008400000 */
[----:B------:R-:W4:Y:S01]  /*ad5d0*/  LDL.LU R20, [R1+0x1554] ;  /* 0x0015540001147983 */ /* 0x000f220000300800 */
[----:B--2---:R-:W-:-:S03]  /*ad5e0*/  FMUL R18, R21, UR27 ;  /* 0x0000001b15127c20 */ /* 0x004fc60008400000 */
        /* <DEDUP_REMOVED lines=8> */
[----:B------:R-:W-:-:S13]  /*ad670*/  ISETP.LT.OR P0, PT, R31, 0x161, !P1 ;  /* 0x000001611f00780c */ /* 0x000fda0004f01670 */
[----:B------:R-:W0:Y:S01]  /*ad680*/  @!P0 LDC.64 R16, c[0x0][0x5c0] ;  /* 0x00017000ff108b82 */ /* 0x000e220000000a00 */
[----:B------:R-:W-:Y:S02]  /*ad690*/  F2FP.SATFINITE.E4M3.F32.PACK_AB_MERGE_C R18, RZ, R18, RZ ;  /* 0x00000012ff12723e */ /* 0x000fe400048070ff */
[----:B0-----:R-:W-:-:S05]  /*ad6a0*/  @!P0 IADD3 R16, P2, R24, R16, RZ ;  /* 0x0000001018108210 */ /* 0x001fca0007f5e0ff */
[----:B------:R-:W-:-:S05]  /*ad6b0*/  @!P0 IMAD.X R17, R32, 0x1, R17, P2 ;  /* 0x0000000120118824 */ /* 0x000fca00010e0611 */
[----:B------:R0:W-:Y:S01]  /*ad6c0*/  @!P0 STG.E.U8 desc[UR30][R16.64+0x160], R18 ;  /* 0x0001601210008986 */ /* 0x0001e2000c10111e */
[----:B------:R-:W-:Y:S02]  /*ad6d0*/  ISETP.LT.OR P0, PT, R31, 0x162, !P1 ;  /* 0x000001621f00780c */ /* 0x000fe40004f01670 */
[----:B------:R-:W-:-:S11]  /*ad6e0*/  LOP3.LUT R0, R0, 0xffffdfff, RZ, 0xc0, !PT ;  /* 0xffffdfff00007812 */ /* 0x000fd600078ec0ff */
[----:B0-----:R-:W0:Y:S01]  /*ad6f0*/  @!P0 LDC.64 R16, c[0x0][0x5c0] ;  /* 0x00017000ff108b82 */ /* 0x001e220000000a00 */
[----:B---3--:R-:W-:Y:S02]  /*ad700*/  FMUL R18, R30, UR27 ;  /* 0x0000001b1e127c20 */ /* 0x008fe40008400000 */
[----:B------:R-:W3:Y:S01]  /*ad710*/  LDL.LU R30, [R1+0x155c] ;  /* 0x00155c00011e7983 */ /* 0x000ee20000300800 */
[----:B------:R-:W-:-:S04]  /*ad720*/  @P6 LOP3.LUT R0, R0, 0x2000, RZ, 0xfc, !PT ;  /* 0x0000200000006812 */ /* 0x000fc800078efcff */
[----:B------:R-:W-:Y:S02]  /*ad730*/  LOP3.LUT R0, R0, 0xffffefff, RZ, 0xc0, !PT ;  /* 0xffffefff00007812 */ /* 0x000fe400078ec0ff */
[----:B0-----:R-:W-:Y:S02]  /*ad740*/  @!P0 IADD3 R16, P2, R24, R16, RZ ;  /* 0x0000001018108210 */ /* 0x001fe40007f5e0ff */
[----:B------:R-:W-:Y:S02]  /*ad750*/  @P5 LOP3.LUT R0, R0, 0x1000, RZ, 0xfc, !PT ;  /* 0x0000100000005812 */ /* 0x000fe400078efcff */
[----:B------:R-:W-:Y:S02]  /*ad760*/  ISETP.LT.OR P5, PT, R31, 0x1d1, !P3 ;  /* 0x000001d11f00780c */ /* 0x000fe40005fa1670 */
[----:B------:R-:W-:Y:S01]  /*ad770*/  LOP3.LUT R0, R0, 0xfffff7ff, RZ, 0xc0, !PT ;  /* 0xfffff7ff00007812 */ /* 0x000fe200078ec0ff */
[----:B------:R-:W-:Y:S01]  /*ad780*/  @!P0 IMAD.X R17, R32, 0x1, R17, P2 ;  /* 0x0000000120118824 */ /* 0x000fe200010e0611 */
[----:B------:R-:W-:-:S02]  /*ad790*/  F2FP.SATFINITE.E4M3.F32.PACK_AB_MERGE_C R18, RZ, R18, RZ ;  /* 0x00000012ff12723e */ /* 0x000fc400048070ff */
[----:B------:R-:W-:Y:S02]  /*ad7a0*/  @P4 LOP3.LUT R0, R0, 0x800, RZ, 0xfc, !PT ;  /* 0x0000080000004812 */ /* 0x000fe400078efcff */
[----:B------:R-:W-:Y:S01]  /*ad7b0*/  ISETP.LT.OR P4, PT, R31, 0x1d2, !P3 ;  /* 0x000001d21f00780c */ /* 0x000fe20005f81670 */
[----:B------:R0:W-:Y:S02]  /*ad7c0*/  @!P0 STG.E.U8 desc[UR30][R16.64+0x161], R18 ;  /* 0x0001611210008986 */ /* 0x0001e4000c10111e */
[----:B0-----:R-:W-:Y:S02]  /*ad7d0*/  IMAD.U32 R17, RZ, RZ, UR11 ;  /* 0x0000000bff117e24 */ /* 0x001fe4000f8e00ff */
[----:B------:R-:W-:-:S03]  /*ad7e0*/  IMAD.U32 R16, RZ, RZ, UR10 ;  /* 0x0000000aff107e24 */ /* 0x000fc6000f8e00ff */
[----:B------:R-:W-:-:S04]  /*ad7f0*/  @!P5 IADD3 R45, P0, P2, R17, UR13, R24 ;  /* 0x0000000d112ddc10 */ /* 0x000fc8000fa1e018 */
[----:B------:R-:W-:Y:S02]  /*ad800*/  @!P5 IADD3.X R46, R16, UR12, R32, P0, P2 ;  /* 0x0000000c102edc10 */ /* 0x000fe400087e4420 */
[----:B------:R-:W-:-:S04]  /*ad810*/  @!P4 IADD3 R47, P0, P2, R17, UR13, R24 ;  /* 0x0000000d112fcc10 */ /* 0x000fc8000fa1e018 */
[----:B------:R-:W-:Y:S02]  /*ad820*/  @!P4 IADD3.X R48, R16, UR12, R32, P0, P2 ;  /* 0x0000000c1030cc10 */ /* 0x000fe400087e4420 */
[----:B------:R-:W-:-:S04]  /*ad830*/  LOP3.LUT R12, R12, 0xfff7ffff, RZ, 0xc0, !PT ;  /* 0xfff7ffff0c0c7812 */ /* 0x000fc800078ec0ff */
[----:B------:R-:W-:Y:S02]  /*ad840*/  @P5 LOP3.LUT R12, R12, 0x80000, RZ, 0xfc, !PT ;  /* 0x000800000c0c5812 */ /* 0x000fe400078efcff */
[----:B------:R-:W-:Y:S01]  /*ad850*/  LOP3.LUT P5, RZ, R8, 0x800, RZ, 0xc0, !PT ;  /* 0x0000080008ff7812 */ /* 0x000fe200078ac0ff */
[----:B----4-:R-:W-:Y:S02]  /*ad860*/  FMUL R16, R20, UR27 ;  /* 0x0000001b14107c20 */ /* 0x010fe40008400000 */
[----:B------:R-:W4:Y:S03]  /*ad870*/  LDL.LU R20, [R1+0x1560] ;  /* 0x0015600001147983 */ /* 0x000f260000300800 */
[----:B------:R-:W-:-:S07]  /*ad880*/  F2FP.SATFINITE.E4M3.F32.PACK_AB_MERGE_C R16, RZ, R16, RZ ;  /* 0x00000010ff10723e */ /* 0x000fce00048070ff */
[----:B------:R0:W-:Y:S01]  /*ad890*/  @!P5 STG.E.U8 desc[UR30][R74.64+0x160], R16 ;  /* 0x000160104a00d986 */ /* 0x0001e2000c10111e */
[----:B------:R-:W-:Y:S01]  /*ad8a0*/  ISETP.LT.OR P5, PT, R31, 0x1d9, !P3 ;  /* 0x000001d91f00780c */ /* 0x000fe20005fa1670 */
[----:B0-----:R-:W-:-:S12]  /*ad8b0*/  IMAD.U32 R16, RZ, RZ, UR10 ;  /* 0x0000000aff107e24 */ /* 0x001fd8000f8e00ff */
[----:B------:R-:W-:-:S04]  /*ad8c0*/  @!P5 IADD3 R43, P0, P2, R17, UR13, R24 ;  /* 0x0000000d112bdc10 */ /* 0x000fc8000fa1e018 */
[----:B------:R-:W-:Y:S01]  /*ad8d0*/  @!P5 IADD3.X R44, R16, UR12, R32, P0, P2 ;  /* 0x0000000c102cdc10 */ /* 0x000fe200087e4420 */
[----:B--2---:R-:W-:Y:S02]  /*ad8e0*/  FMUL R16, R21, UR27 ;  /* 0x0000001b15107c20 */ /* 0x004fe40008400000 */
[----:B------:R-:W2:Y:S01]  /*ad8f0*/  LDL.LU R21, [R1+0x1564] ;  /* 0x0015640001157983 */ /* 0x000ea20000300800 */
[----:B------:R-:W-:-:S04]  /*ad900*/  LOP3.LUT R0, R0, 0xfffffdff, RZ, 0xc0, !PT ;  /* 0xfffffdff00007812 */ /* 0x000fc800078ec0ff */
[----:B------:R-:W-:-:S04]  /*ad910*/  @P4 LOP3.LUT R0, R0, 0x200, RZ, 0xfc, !PT ;  /* 0x0000020000004812 */ /* 0x000fc800078efcff */
[----:B------:R-:W-:Y:S02]  /*ad920*/  LOP3.LUT R0, R0, 0xfffffeff, RZ, 0xc0, !PT ;  /* 0xfffffeff00007812 */ /* 0x000fe400078ec0ff */
[----:B------:R-:W-:Y:S02]  /*ad930*/  LOP3.LUT P6, RZ, R8, 0x4000, RZ, 0xc0, !PT ;  /* 0x0000400008ff7812 */ /* 0x000fe400078cc0ff */
[----:B------:R-:W-:Y:S02]  /*ad940*/  @P5 LOP3.LUT R0, R0, 0x100, RZ, 0xfc, !PT ;  /* 0x0000010000005812 */ /* 0x000fe400078efcff */
[----:B------:R-:W-:Y:S02]  /*ad950*/  ISETP.LT.OR P5, PT, R31, 0x1da, !P3 ;  /* 0x000001da1f00780c */ /* 0x000fe40005fa1670 */
[----:B------:R-:W-:-:S07]  /*ad960*/  F2FP.SATFINITE.E4M3.F32.PACK_AB_MERGE_C R16, RZ, R16, RZ ;  /* 0x00000010ff10723e */ /* 0x000fce00048070ff */
[----:B------:R0:W-:Y:S04]  /*ad970*/  @!P6 STG.E.U8 desc[UR30][R72.64+0x161], R16 ;  /* 0x000161104800e986 */ /* 0x0001e8000c10111e */
[----:B------:R-:W-:Y:S01]  /*ad980*/  @!P5 IADD3 R41, P0, P2, R17, UR13, R24 ;  /* 0x0000000d1129dc10 */ /* 0x000fe2000fa1e018 */
[----:B0-----:R-:W-:-:S05]  /*ad990*/  IMAD.U32 R16, RZ, RZ, UR10 ;  /* 0x0000000aff107e24 */ /* 0x001fca000f8e00ff */
[----:B------:R-:W-:Y:S02]  /*ad9a0*/  @!P5 IADD3.X R42, R16, UR12, R32, P0, P2 ;  /* 0x0000000c102adc10 */ /* 0x000fe400087e4420 */
[----:B------:R-:W-:-:S13]  /*ad9b0*/  ISETP.LT.OR P0, PT, R31, 0x169, !P1 ;  /* 0x000001691f00780c */ /* 0x000fda0004f01670 */
[----:B------:R-:W0:Y:S02]  /*ad9c0*/  @!P0 LDC.64 R16, c[0x0][0x5c0] ;  /* 0x00017000ff108b82 */ /* 0x000e240000000a00 */
[----:B0-----:R-:W-:Y:S01]  /*ad9d0*/  @!P0 IADD3 R16, P2, R24, R16, RZ ;  /* 0x0000001018108210 */ /* 0x001fe20007f5e0ff */
[----:B---3--:R-:W-:Y:S02]  /*ad9e0*/  FMUL R18, R30, UR27 ;  /* 0x0000001b1e127c20 */ /* 0x008fe40008400000 */
        /* <DEDUP_REMOVED lines=9> */
[----:B0-----:R-:W-:-:S05]  /*ada80*/  @!P0 IADD3 R16, P2, R24, R16, RZ ;  /* 0x0000001018108210 */ /* 0x001fca0007f5e0ff */
[----:B------:R-:W-:Y:S01]  /*ada90*/  @!P0 IMAD.X R17, R32, 0x1, R17, P2 ;  /* 0x0000000120118824 */ /* 0x000fe200010e0611 */
[----:B------:R-:W-:Y:S01]  /*adaa0*/  LOP3.LUT R0, R0, 0xffffffbf, RZ, 0xc0, !PT ;  /* 0xffffffbf00007812 */ /* 0x000fe200078ec0ff */
[----:B----4-:R-:W-:Y:S02]  /*adab0*/  FMUL R18, R20, UR27 ;  /* 0x0000001b14127c20 */ /* 0x010fe40008400000 */
[----:B------:R-:W4:Y:S03]  /*adac0*/  LDL.LU R20, [R1+0x156c] ;  /* 0x00156c0001147983 */ /* 0x000f260000300800 */
[----:B------:R-:W-:-:S05]  /*adad0*/  F2FP.SATFINITE.E4M3.F32.PACK_AB_MERGE_C R18, RZ, R18, RZ ;  /* 0x00000012ff12723e */ /* 0x000fca00048070ff */
[----:B------:R0:W-:Y:S01]  /*adae0*/  @!P0 STG.E.U8 desc[UR30][R16.64+0x169], R18 ;  /* 0x0001691210008986 */ /* 0x0001e2000c10111e */
[----:B------:R-:W-:Y:S01]  /*adaf0*/  @P5 LOP3.LUT R0, R0, 0x40, RZ, 0xfc, !PT ;  /* 0x0000004000005812 */ /* 0x000fe200078efcff */
[----:B0-----:R-:W-:Y:S02]  /*adb00*/  IMAD.U32 R17, RZ, RZ, UR11 ;  /* 0x0000000bff117e24 */ /* 0x001fe4000f8e00ff */
[----:B------:R-:W-:-:S03]  /*adb10*/  IMAD.U32 R16, RZ, RZ, UR10 ;  /* 0x0000000aff107e24 */ /* 0x000fc6000f8e00ff */
[----:B------:R-:W-:-:S04]  /*adb20*/  @!P5 IADD3 R37, P0, P2, R17, UR13, R24 ;  /* 0x0000000d1125dc10 */ /* 0x000fc8000fa1e018 */
[----:B------:R-:W-:Y:S02]  /*adb30*/  @!P5 IADD3.X R38, R16, UR12, R32, P0, P2 ;  /* 0x0000000c1026dc10 */ /* 0x000fe400087e4420 */
[----:B------:R-:W-:-:S13]  /*adb40*/  ISETP.LT.OR P5, PT, R31, 0x1e2, !P3 ;  /* 0x000001e21f00780c */ /* 0x000fda0005fa1670 */
[----:B------:R-:W-:-:S04]  /*adb50*/  @!P5 IADD3 R39, P0, P2, R17, UR13, R24 ;  /* 0x0000000d1127dc10 */ /* 0x000fc8000fa1e018 */
[----:B------:R-:W-:Y:S01]  /*adb60*/  @!P5 IADD3.X R40, R16, UR12, R32, P0, P2 ;  /* 0x0000000c1028dc10 */ /* 0x000fe200087e4420 */
[----:B--2---:R-:W-:Y:S02]  /*adb70*/  FMUL R16, R21, UR27 ;  /* 0x0000001b15107c20 */ /* 0x004fe40008400000 */
[----:B------:R-:W2:Y:S04]  /*adb80*/  LDL.LU R21, [R1+0x1570] ;  /* 0x0015700001157983 */ /* 0x000ea80000300800 */
[----:B------:R-:W2:Y:S04]  /*adb90*/  LDL.LU R27, [R1+0x1574] ;  /* 0x00157400011b7983 */ /* 0x000ea80000300800 */
[----:B------:R-:W2:Y:S01]  /*adba0*/  LDL.LU R19, [R1+0x1578] ;  /* 0x0015780001137983 */ /* 0x000ea20000300800 */
[----:B------:R-:W-:-:S02]  /*adbb0*/  LOP3.LUT R0, R0, 0xffffffdf, RZ, 0xc0, !PT ;  /* 0xffffffdf00007812 */ /* 0x000fc400078ec0ff */
[----:B------:R-:W-:Y:S01]  /*adbc0*/  LOP3.LUT P6, RZ, R8, 0x2000000, RZ, 0xc0, !PT ;  /* 0x0200000008ff7812 */ /* 0x000fe200078cc0ff */
[----:B------:R-:W2:Y:S01]  /*adbd0*/  LDL.LU R71, [R1+0x157c] ;  /* 0x00157c0001477983 */ /* 0x000ea20000300800 */
[----:B------:R-:W-:Y:S02]  /*adbe0*/  @P5 LOP3.LUT R0, R0, 0x20, RZ, 0xfc, !PT ;  /* 0x0000002000005812 */ /* 0x000fe400078efcff */
[----:B------:R-:W-:Y:S01]  /*adbf0*/  ISETP.LT.OR P5, PT, R31, 0x1e9, !P3 ;  /* 0x000001e91f00780c */ /* 0x000fe20005fa1670 */
[----:B------:R-:W2:Y:S01]  /*adc00*/  LDL.LU R65, [R1+0x1580] ;  /* 0x0015800001417983 */ /* 0x000ea20000300800 */
[----:B------:R-:W-:Y:S02]  /*adc10*/  F2FP.SATFINITE.E4M3.F32.PACK_AB_MERGE_C R16, RZ, R16, RZ ;  /* 0x00000010ff10723e */ /* 0x000fe400048070ff */
[----:B------:R-:W-:Y:S01]  /*adc20*/  LOP3.LUT P4, RZ, R2, 0x10000, RZ, 0xc0, !PT ;  /* 0x0001000002ff7812 */ /* 0x000fe2000788c0ff */
[----:B------:R-:W2:Y:S04]  /*adc30*/  LDL.LU R68, [R1+0x1584] ;  /* 0x0015840001447983 */ /* 0x000ea80000300800 */
[----:B------:R0:W-:Y:S04]  /*adc40*/  @!P6 STG.E.U8 desc[UR30][R78.64+0x168], R16 ;  /* 0x000168104e00e986 */ /* 0x0001e8000c10111e */
[----:B------:R-:W-:Y:S01]  /*adc50*/  @!P5 IADD3 R35, P0, P2, R17, UR13, R24 ;  /* 0x0000000d1123dc10 */ /* 0x000fe2000fa1e018 */
[----:B0-----:R-:W-:-:S05]  /*adc60*/  IMAD.U32 R16, RZ, RZ, UR10 ;  /* 0x0000000aff107e24 */ /* 0x001fca000f8e00ff */
        /* <DEDUP_REMOVED lines=8> */
[----:B------:R-:W-:-:S13]  /*adcf0*/  ISETP.LT.OR P0, PT, R31, 0x171, !P1 ;  /* 0x000001711f00780c */ /* 0x000fda0004f01670 */
[----:B------:R-:W0:Y:S02]  /*add00*/  @!P0 LDC.64 R16, c[0x0][0x5c0] ;  /* 0x00017000ff108b82 */ /* 0x000e240000000a00 */
[----:B0-----:R-:W-:-:S05]  /*add10*/  @!P0 IADD3 R16, P2, R24, R16, RZ ;  /* 0x0000001018108210 */ /* 0x001fca0007f5e0ff */
[----:B------:R-:W-:Y:S02]  /*add20*/  @!P0 IMAD.X R17, R32, 0x1, R17, P2 ;  /* 0x0000000120118824 */ /* 0x000fe400010e0611 */
[----:B----4-:R-:W-:-:S05]  /*add30*/  FMUL R18, R20, UR27 ;  /* 0x0000001b14127c20 */ /* 0x010fca0008400000 */
[----:B------:R-:W-:-:S05]  /*add40*/  F2FP.SATFINITE.E4M3.F32.PACK_AB_MERGE_C R18, RZ, R18, RZ ;  /* 0x00000012ff12723e */ /* 0x000fca00048070ff */
[----:B------:R0:W-:Y:S01]  /*add50*/  @!P0 STG.E.U8 desc[UR30][R16.64+0x170], R18 ;  /* 0x0001701210008986 */ /* 0x0001e2000c10111e */
[----:B------:R-:W-:-:S13]  /*add60*/  ISETP.LT.OR P0, PT, R31, 0x172, !P1 ;  /* 0x000001721f00780c */ /* 0x000fda0004f01670 */
[----:B0-----:R-:W0:Y:S01]  /*add70*/  @!P0 LDC.64 R16, c[0x0][0x5c0] ;  /* 0x00017000ff108b82 */ /* 0x001e220000000a00 */
[----:B------:R-:W-:-:S04]  /*add80*/  LOP3.LUT R0, R0, 0xffffffef, RZ, 0xc0, !PT ;  /* 0xffffffef00007812 */ /* 0x000fc800078ec0ff */
[----:B------:R-:W-:-:S04]  /*add90*/  @P5 LOP3.LUT R0, R0, 0x10, RZ, 0xfc, !PT ;  /* 0x0000001000005812 */ /* 0x000fc800078efcff */
[----:B------:R-:W-:-:S04]  /*adda0*/  LOP3.LUT R0, R0, 0xfffffff7, RZ, 0xc0, !PT ;  /* 0xfffffff700007812 */ /* 0x000fc800078ec0ff */
[----:B------:R-:W-:Y:S02]  /*addb0*/  @P4 LOP3.LUT R0, R0, 0x8, RZ, 0xfc, !PT ;  /* 0x0000000800004812 */ /* 0x000fe400078efcff */
[----:B------:R-:W-:Y:S02]  /*addc0*/  ISETP.LT.OR P4, PT, R31, 0x1f1, !P3 ;  /* 0x000001f11f00780c */ /* 0x000fe40005f81670 */
[----:B0-----:R-:W-:-:S05]  /*addd0*/  @!P0 IADD3 R16, P2, R24, R16, RZ ;  /* 0x0000001018108210 */ /* 0x001fca0007f5e0ff */
[----:B------:R-:W-:Y:S01]  /*adde0*/  @!P0 IMAD.X R17, R32, 0x1, R17, P2 ;  /* 0x0000000120118824 */ /* 0x000fe200010e0611 */
[----:B------:R-:W-:-:S05]  /*addf0*/  LOP3.LUT R12, R12, 0xfffeffff, RZ, 0xc0, !PT ;  /* 0xfffeffff0c0c7812 */ /* 0x000fca00078ec0ff */
[----:B------:R-:W-:Y:S02]  /*ade00*/  @P4 LOP3.LUT R12, R12, 0x10000, RZ, 0xfc, !PT ;  /* 0x000100000c0c4812 */ /* 0x000fe400078efcff */
[----:B------:R-:W-:Y:S01]  /*ade10*/  LOP3.LUT P6, RZ, R7, 0x80, RZ, 0xc0, !PT ;  /* 0x0000008007ff7812 */ /* 0x000fe200078cc0ff */
[----:B--2---:R-:W-:-:S05]  /*ade20*/  FMUL R18, R21, UR27 ;  /* 0x0000001b15127c20 */ /* 0x004fca0008400000 */
[----:B------:R-:W-:-:S05]  /*ade30*/  F2FP.SATFINITE.E4M3.F32.PACK_AB_MERGE_C R18, RZ, R18, RZ ;  /* 0x00000012ff12723e */ /* 0x000fca00048070ff */
[----:B------:R0:W-:Y:S02]  /*ade40*/  @!P0 STG.E.U8 desc[UR30][R16.64+0x171], R18 ;  /* 0x0001711210008986 */ /* 0x0001e4000c10111e */
[----:B0-----:R-:W-:Y:S02]  /*ade50*/  IMAD.U32 R17, RZ, RZ, UR11 ;  /* 0x0000000bff117e24 */ /* 0x001fe4000f8e00ff */
[----:B------:R-:W-:-:S03]  /*ade60*/  IMAD.U32 R16, RZ, RZ, UR10 ;  /* 0x0000000aff107e24 */ /* 0x000fc6000f8e00ff */
[----:B------:R-:W-:-:S04]  /*ade70*/  @!P4 IADD3 R20, P0, P2, R17, UR13, R24 ;  /* 0x0000000d1114cc10 */ /* 0x000fc8000fa1e018 */
[----:B------:R-:W-:Y:S02]  /*ade80*/  @!P4 IADD3.X R21, R16, UR12, R32, P0, P2 ;  /* 0x0000000c1015cc10 */ /* 0x000fe400087e4420 */
[----:B------:R-:W-:-:S13]  /*ade90*/  ISETP.LT.OR P4, PT, R31, 0x1f2, !P3 ;  /* 0x000001f21f00780c */ /* 0x000fda0005f81670 */
[----:B------:R-:W-:-:S04]  /*adea0*/  @!P4 IADD3 R23, P0, P2, R17, UR13, R24 ;  /* 0x0000000d1117cc10 */ /* 0x000fc8000fa1e018 */
[----:B------:R-:W-:Y:S01]  /*adeb0*/  @!P4 IADD3.X R28, R16, UR12, R32, P0, P2 ;  /* 0x0000000c101ccc10 */ /* 0x000fe200087e4420 */
[----:B------:R-:W-:Y:S01]  /*adec0*/  FMUL R16, R27, UR27 ;  /* 0x0000001b1b107c20 */ /* 0x000fe20008400000 */
[----:B------:R-:W-:-:S04]  /*aded0*/  ISETP.LT.OR P0, PT, R31, 0x1f9, !P3 ;  /* 0x000001f91f00780c */ /* 0x000fc80005f01670 */
[----:B------:R-:W-:-:S05]  /*adee0*/  F2FP.SATFINITE.E4M3.F32.PACK_AB_MERGE_C R16, RZ, R16, RZ ;  /* 0x00000010ff10723e */ /* 0x000fca00048070ff */
[----:B------:R0:W-:Y:S04]  /*adef0*/  @!P6 STG.E.U8 desc[UR30][R82.64+0x170], R16 ;  /* 0x000170105200e986 */ /* 0x0001e8000c10111e */
[----:B------:R-:W-:Y:S01]  /*adf00*/  @!P0 IADD3 R27, P2, P6, R17, UR13, R24 ;  /* 0x0000000d111b8c10 */ /* 0x000fe2000fe5e018 */
[----:B0-----:R-:W-:-:S05]  /*adf10*/  IMAD.U32 R16, RZ, RZ, UR10 ;  /* 0x0000000aff107e24 */ /* 0x001fca000f8e00ff */
[----:B------:R-:W-:Y:S01]  /*adf20*/  @!P0 IADD3.X R29, R16, UR12, R32, P2, P6 ;  /* 0x0000000c101d8c10 */ /* 0x000fe200097ec420 */
[----:B------:R-:W-:Y:S02]  /*adf30*/  FMUL R16, R19, UR27 ;  /* 0x0000001b13107c20 */ /* 0x000fe40008400000 */
[----:B------:R-:W2:Y:S04]  /*adf40*/  LDL.LU R19, [R1+0x1588] ;  /* 0x0015880001137983 */ /* 0x000ea80000300800 */
[----:B------:R-:W3:Y:S01]  /*adf50*/  LDL.LU R70, [R1+0x158c] ;  /* 0x00158c0001467983 */ /* 0x000ee20000300800 */
[----:B------:R-:W-:Y:S02]  /*adf60*/  LOP3.LUT P5, RZ, R7, 0x200, RZ, 0xc0, !PT ;  /* 0x0000020007ff7812 */ /* 0x000fe400078ac0ff */
[----:B------:R-:W-:-:S02]  /*adf70*/  ISETP.LT.OR P3, PT, R31, 0x1fa, !P3 ;  /* 0x000001fa1f00780c */ /* 0x000fc40005f61670 */
[----:B------:R-:W-:-:S09]  /*adf80*/  F2FP.SATFINITE.E4M3.F32.PACK_AB_MERGE_C R16, RZ, R16, RZ ;  /* 0x00000010ff10723e */ /* 0x000fd200048070ff */
[----:B------:R0:W-:Y:S02]  /*adf90*/  @!P5 STG.E.U8 desc[UR30][R80.64+0x171], R16 ;  /* 0x000171105000d986 */ /* 0x0001e4000c10111e */
[----:B------:R-:W-:Y:S01]  /*adfa0*/  @!P3 IADD3 R22, P2, P6, R17, UR13, R24 ;  /* 0x0000000d1116bc10 */ /* 0x000fe2000fe5e018 */
[----:B0-----:R-:W-:-:S05]  /*adfb0*/  IMAD.U32 R16, RZ, RZ, UR10 ;  /* 0x0000000aff107e24 */ /* 0x001fca000f8e00ff */
[----:B------:R-:W-:Y:S02]  /*adfc0*/  @!P3 IADD3.X R26, R16, UR12, R32, P2, P6 ;  /* 0x0000000c101abc10 */ /* 0x000fe400097ec420 */
[----:B------:R-:W-:-:S13]  /*adfd0*/  ISETP.LT.OR P2, PT, R31, 0x179, !P1 ;  /* 0x000001791f00780c */ /* 0x000fda0004f41670 */
[----:B------:R-:W0:Y:S01]  /*adfe0*/  @!P2 LDC.64 R16, c[0x0][0x5c0] ;  /* 0x00017000ff10ab82 */ /* 0x000e220000000a00 */
[----:B------:R-:W-:Y:S02]  /*adff0*/  FMUL R18, R71, UR27 ;  /* 0x0000001b47127c20 */ /* 0x000fe40008400000 */
[----:B------:R-:W4:Y:S03]  /*ae000*/  LDL.LU R71, [R1+0x1590] ;  /* 0x0015900001477983 */ /* 0x000f260000300800 */
[----:B------:R-:W-:Y:S01]  /*ae010*/  F2FP.SATFINITE.E4M3.F32.PACK_AB_MERGE_C R18, RZ, R18, RZ ;  /* 0x00000012ff12723e */ /* 0x000fe200048070ff */
[----:B------:R-:W4:Y:S01]  /*ae020*/  LDL.LU R69, [R1+0x1594] ;  /* 0x0015940001457983 */ /* 0x000f220000300800 */
[----:B0-----:R-:W-:-:S05]  /*ae030*/  @!P2 IADD3 R16, P6, R24, R16, RZ ;  /* 0x000000101810a210 */ /* 0x001fca0007fde0ff */
[----:B------:R-:W-:-:S05]  /*ae040*/  @!P2 IMAD.X R17, R32, 0x1, R17, P6 ;  /* 0x000000012011a824 */ /* 0x000fca00030e0611 */
[----:B------:R0:W-:Y:S01]  /*ae050*/  @!P2 STG.E.U8 desc[UR30][R16.64+0x178], R18 ;  /* 0x000178121000a986 */ /* 0x0001e2000c10111e */
[----:B------:R-:W-:-:S13]  /*ae060*/  ISETP.LT.OR P2, PT, R31, 0x17a, !P1 ;  /* 0x0000017a1f00780c */ /* 0x000fda0004f41670 */
[----:B0-----:R-:W0:Y:S01]  /*ae070*/  @!P2 LDC.64 R16, c[0x0][0x5c0] ;  /* 0x00017000ff10ab82 */ /* 0x001e220000000a00 */
[----:B------:R-:W-:Y:S02]  /*ae080*/  FMUL R18, R65, UR27 ;  /* 0x0000001b41127c20 */ /* 0x000fe40008400000 */
[----:B------:R-:W4:Y:S01]  /*ae090*/  LDL.LU R65, [R1+0x1598] ;  /* 0x0015980001417983 */ /* 0x000f220000300800 */
[----:B------:R-:W-:-:S04]  /*ae0a0*/  LOP3.LUT R12, R12, 0xfffdffff, RZ, 0xc0, !PT ;  /* 0xfffdffff0c0c7812 */ /* 0x000fc800078ec0ff */
[----:B------:R-:W-:Y:S02]  /*ae0b0*/  @P0 LOP3.LUT R12, R12, 0x20000, RZ, 0xfc, !PT ;  /* 0x000200000c0c0812 */ /* 0x000fe400078efcff */
[----:B------:R-:W-:Y:S02]  /*ae0c0*/  F2FP.SATFINITE.E4M3.F32.PACK_AB_MERGE_C R18, RZ, R18, RZ ;  /* 0x00000012ff12723e */ /* 0x000fe400048070ff */
[----:B------:R-:W-:-:S04]  /*ae0d0*/  LOP3.LUT R12, R12, 0xfffbffff, RZ, 0xc0, !PT ;  /* 0xfffbffff0c0c7812 */ /* 0x000fc800078ec0ff */
[----:B------:R-:W-:Y:S02]  /*ae0e0*/  @P3 LOP3.LUT R12, R12, 0x40000, RZ, 0xfc, !PT ;  /* 0x000400000c0c3812 */ /* 0x000fe400078efcff */
[----:B0-----:R-:W-:Y:S02]  /*ae0f0*/  @!P2 IADD3 R16, P6, R24, R16, RZ ;  /* 0x000000101810a210 */ /* 0x001fe40007fde0ff */
[----:B------:R-:W-:-:S03]  /*ae100*/  LOP3.LUT P3, RZ, R10, 0x800, RZ, 0xc0, !PT ;  /* 0x000008000aff7812 */ /* 0x000fc6000786c0ff */
[----:B------:R-:W-:-:S05]  /*ae110*/  @!P2 IMAD.X R17, R32, 0x1, R17, P6 ;  /* 0x000000012011a824 */ /* 0x000fca00030e0611 */
[----:B------:R0:W-:Y:S02]  /*ae120*/  @!P2 STG.E.U8 desc[UR30][R16.64+0x179], R18 ;  /* 0x000179121000a986 */ /* 0x0001e4000c10111e */
[----:B0-----:R-:W-:-:S05]  /*ae130*/  FMUL R16, R68, UR27 ;  /* 0x0000001b44107c20 */ /* 0x001fca0008400000 */
[----:B------:R-:W-:-:S05]  /*ae140*/  F2FP.SATFINITE.E4M3.F32.PACK_AB_MERGE_C R16, RZ, R16, RZ ;  /* 0x00000010ff10723e */ /* 0x000fca00048070ff */
[----:B------:R2:W-:Y:S02]  /*ae150*/  @!P3 STG.E.U8 desc[UR30][R86.64+0x178], R16 ;  /* 0x000178105600b986 */ /* 0x0005e4000c10111e */
[----:B--2---:R-:W-:Y:S02]  /*ae160*/  FMUL R16, R19, UR27 ;  /* 0x0000001b13107c20 */ /* 0x004fe40008400000 */
[----:B------:R-:W2:Y:S01]  /*ae170*/  LDL.LU R19, [R1+0x159c] ;  /* 0x00159c0001137983 */ /* 0x000ea20000300800 */
[----:B---3--:R-:W-:-:S03]  /*ae180*/  FMUL R18, R70, UR27 ;  /* 0x0000001b46127c20 */ /* 0x008fc60008400000 */
[----:B------:R-:W3:Y:S01]  /*ae190*/  LDL.LU R70, [R1+0x15a0] ;  /* 0x0015a00001467983 */ /* 0x000ee20000300800 */
[----:B------:R-:W-:Y:S02]  /*ae1a0*/  LOP3.LUT R0, R0, 0xfffffffe, RZ, 0xc0, !PT ;  /* 0xfffffffe00007812 */ /* 0x000fe400078ec0ff */
[----:B------:R-:W-:Y:S01]  /*ae1b0*/  ISETP.LT.OR P2, PT, R31, 0x181, !P1 ;  /* 0x000001811f00780c */ /* 0x000fe20004f41670 */
[----:B------:R-:W3:Y:S01]  /*ae1c0*/  LDL.LU R68, [R1+0x15a4] ;  /* 0x0015a40001447983 */ /* 0x000ee20000300800 */
[----:B------:R-:W-:Y:S02]  /*ae1d0*/  @P4 LOP3.LUT R0, R0, 0x1, RZ, 0xfc, !PT ;  /* 0x0000000100004812 */ /* 0x000fe400078efcff */
[----:B------:R-:W-:Y:S02]  /*ae1e0*/  LOP3.LUT P4, RZ, R7, 0x4000000, RZ, 0xc0, !PT ;  /* 0x0400000007ff7812 */ /* 0x000fe4000788c0ff */
[----:B------:R-:W-:-:S11]  /*ae1f0*/  F2FP.SATFINITE.E4M3.F32.PACK_AB_MERGE_C R16, RZ, R16, RZ ;  /* 0x00000010ff10723e */ /* 0x000fd600048070ff */
[----:B------:R0:W-:Y:S02]  /*ae200*/  @!P4 STG.E.U8 desc[UR30][R84.64+0x179], R16 ;  /* 0x000179105400c986 */ /* 0x0001e4000c10111e */
[----:B0-----:R-:W0:Y:S01]  /*ae210*/  @!P2 LDC.64 R16, c[0x0][0x5c0] ;  /* 0x00017000ff10ab82 */ /* 0x001e220000000a00 */
[----:B------:R-:W-:Y:S02]  /*ae220*/  F2FP.SATFINITE.E4M3.F32.PACK_AB_MERGE_C R18, RZ, R18, RZ ;  /* 0x00000012ff12723e */ /* 0x000fe400048070ff */
[----:B0-----:R-:W-:-:S05]  /*ae230*/  @!P2 IADD3 R16, P6, R24, R16, RZ ;  /* 0x000000101810a210 */ /* 0x001fca0007fde0ff */
[----:B------:R-:W-:-:S05]  /*ae240*/  @!P2 IMAD.X R17, R32, 0x1, R17, P6 ;  /* 0x000000012011a824 */ /* 0x000fca00030e0611 */
[----:B------:R0:W-:Y:S01]  /*ae250*/  @!P2 STG.E.U8 desc[UR30][R16.64+0x180], R18 ;  /* 0x000180121000a986 */ /* 0x0001e2000c10111e */
[----:B------:R-:W-:-:S13]  /*ae260*/  ISETP.LT.OR P2, PT, R31, 0x182, !P1 ;  /* 0x000001821f00780c */ /* 0x000fda0004f41670 */
[----:B0-----:R-:W0:Y:S01]  /*ae270*/  @!P2 LDC.64 R16, c[0x0][0x5c0] ;  /* 0x00017000ff10ab82 */ /* 0x001e220000000a00 */
[----:B----4-:R-:W-:Y:S02]  /*ae280*/  FMUL R18, R71, UR27 ;  /* 0x0000001b47127c20 */ /* 0x010fe40008400000 */
[----:B------:R-:W4:Y:S03]  /*ae290*/  LDL.LU R71, [R1+0x15a8] ;  /* 0x0015a80001477983 */ /* 0x000f260000300800 */
[----:B------:R-:W-:Y:S02]  /*ae2a0*/  F2FP.SATFINITE.E4M3.F32.PACK_AB_MERGE_C R18, RZ, R18, RZ ;  /* 0x00000012ff12723e */ /* 0x000fe400048070ff */
[----:B------:R-:W-:Y:S02]  /*ae2b0*/  LOP3.LUT P0, RZ, R10, 0x400, RZ, 0xc0, !PT ;  /* 0x000004000aff7812 */ /* 0x000fe4000780c0ff */
[----:B0-----:R-:W-:-:S05]  /*ae2c0*/  @!P2 IADD3 R16, P6, R24, R16, RZ ;  /* 0x000000101810a210 */ /* 0x001fca0007fde0ff */
[----:B------:R-:W-:-:S05]  /*ae2d0*/  @!P2 IMAD.X R17, R32, 0x1, R17, P6 ;  /* 0x000000012011a824 */ /* 0x000fca00030e0611 */
[----:B------:R0:W-:Y:S02]  /*ae2e0*/  @!P2 STG.E.U8 desc[UR30][R16.64+0x181], R18 ;  /* 0x000181121000a986 */ /* 0x0001e4000c10111e */
[----:B0-----:R-:W-:-:S05]  /*ae2f0*/  FMUL R16, R69, UR27 ;  /* 0x0000001b45107c20 */ /* 0x001fca0008400000 */
[----:B------:R-:W-:-:S05]  /*ae300*/  F2FP.SATFINITE.E4M3.F32.PACK_AB_MERGE_C R16, RZ, R16, RZ ;  /* 0x00000010ff10723e */ /* 0x000fca00048070ff */
[----:B------:R0:W-:Y:S02]  /*ae310*/  @!P0 STG.E.U8 desc[UR30][R90.64+0x180], R16 ;  /* 0x000180105a008986 */ /* 0x0001e4000c10111e */
[----:B0-----:R-:W-:Y:S02]  /*ae320*/  FMUL R16, R65, UR27 ;  /* 0x0000001b41107c20 */ /* 0x001fe40008400000 */
[----:B------:R-:W4:Y:S01]  /*ae330*/  LDL.LU R65, [R1+0x15ac] ;  /* 0x0015ac0001417983 */ /* 0x000f220000300800 */
[----:B------:R-:W-:Y:S02]  /*ae340*/  LOP3.LUT P5, RZ, R7, 0x2000000, RZ, 0xc0, !PT ;  /* 0x0200000007ff7812 */ /* 0x000fe400078ac0ff */
[----:B------:R-:W-:Y:S02]  /*ae350*/  ISETP.LT.OR P2, PT, R31, 0x189, !P1 ;  /* 0x000001891f00780c */ /* 0x000fe40004f41670 */
[----:B------:R-:W-:-:S09]  /*ae360*/  F2FP.SATFINITE.E4M3.F32.PACK_AB_MERGE_C R16, RZ, R16, RZ ;  /* 0x00000010ff10723e */ /* 0x000fd200048070ff */
[----:B------:R0:W-:Y:S02]  /*ae370*/  @!P5 STG.E.U8 desc[UR30][R88.64+0x181], R16 ;  /* 0x000181105800d986 */ /* 0x0001e4000c10111e */
[----:B0-----:R-:W0:Y:S02]  /*ae380*/  @!P2 LDC.64 R16, c[0x0][0x5c0] ;  /* 0x00017000ff10ab82 */ /* 0x001e240000000a00 */
[----:B0-----:R-:W-:-:S05]  /*ae390*/  @!P2 IADD3 R16, P6, R24, R16, RZ ;  /* 0x000000101810a210 */ /* 0x001fca0007fde0ff */
[----:B------:R-:W-:Y:S02]  /*ae3a0*/  @!P2 IMAD.X R17, R32, 0x1, R17, P6 ;  /* 0x000000012011a824 */ /* 0x000fe400030e0611 */
[----:B--2---:R-:W-:Y:S02]  /*ae3b0*/  FMUL R18, R19, UR27 ;  /* 0x0000001b13127c20 */ /* 0x004fe40008400000 */
[----:B------:R-:W2:Y:S04]  /*ae3c0*/  LDL.LU R19, [R1+0x15b0] ;  /* 0x0015b00001137983 */ /* 0x000ea80000300800 */
[----:B------:R-:W2:Y:S01]  /*ae3d0*/  LDL.LU R69, [R1+0x15b4] ;  /* 0x0015b40001457983 */ /* 0x000ea20000300800 */
[----:B------:R-:W-:-:S05]  /*ae3e0*/  F2FP.SATFINITE.E4M3.F32.PACK_AB_MERGE_C R18, RZ, R18, RZ ;  /* 0x00000012ff12723e */ /* 0x000fca00048070ff */
[----:B------:R3:W-:Y:S02]  /*ae3f0*/  @!P2 STG.E.U8 desc[UR30][R16.64+0x188], R18 ;  /* 0x000188121000a986 */ /* 0x0007e4000c10111e */
[----:B---3--:R-:W-:Y:S02]  /*ae400*/  FMUL R18, R70, UR27 ;  /* 0x0000001b46127c20 */ /* 0x008fe40008400000 */
[----:B------:R-:W3:Y:S01]  /*ae410*/  LDL.LU R70, [R1+0x15b8] ;  /* 0x0015b80001467983 */ /* 0x000ee20000300800 */
[----:B------:R-:W-:-:S13]  /*ae420*/  ISETP.LT.OR P2, PT, R31, 0x18a, !P1 ;  /* 0x0000018a1f00780c */ /* 0x000fda0004f41670 */
[----:B------:R-:W0:Y:S01]  /*ae430*/  @!P2 LDC.64 R16, c[0x0][0x5c0] ;  /* 0x00017000ff10ab82 */ /* 0x000e220000000a00 */
        /* <DEDUP_REMOVED lines=8> */
[----:B----4-:R-:W-:Y:S02]  /*ae4c0*/  FMUL R16, R71, UR27 ;  /* 0x0000001b47107c20 */ /* 0x010fe40008400000 */
[----:B------:R-:W4:Y:S01]  /*ae4d0*/  LDL.LU R71, [R1+0x15bc] ;  /* 0x0015bc0001477983 */ /* 0x000f220000300800 */
[----:B------:R-:W-:Y:S02]  /*ae4e0*/  LOP3.LUT P4, RZ, R7, 0x1000000, RZ, 0xc0, !PT ;  /* 0x0100000007ff7812 */ /* 0x000fe4000788c0ff */
[----:B------:R-:W-:Y:S02]  /*ae4f0*/  ISETP.LT.OR P2, PT, R31, 0x191, !P1 ;  /* 0x000001911f00780c */ /* 0x000fe40004f41670 */
[----:B------:R-:W-:-:S09]  /*ae500*/  F2FP.SATFINITE.E4M3.F32.PACK_AB_MERGE_C R16, RZ, R16, RZ ;  /* 0x00000010ff10723e */ /* 0x000fd200048070ff */
[----:B------:R0:W-:Y:S02]  /*ae510*/  @!P4 STG.E.U8 desc[UR30][R92.64+0x189], R16 ;  /* 0x000189105c00c986 */ /* 0x0001e4000c10111e */
[----:B0-----:R-:W0:Y:S01]  /*ae520*/  @!P2 LDC.64 R16, c[0x0][0x5c0] ;  /* 0x00017000ff10ab82 */ /* 0x001e220000000a00 */
[----:B------:R-:W-:Y:S02]  /*ae530*/  FMUL R18, R65, UR27 ;  /* 0x0000001b41127c20 */ /* 0x000fe40008400000 */
[----:B------:R-:W4:Y:S01]  /*ae540*/  LDL.LU R65, [R1+0x15c0] ;  /* 0x0015c00001417983 */ /* 0x000f220000300800 */
[----:B0-----:R-:W-:-:S03]  /*ae550*/  @!P2 IADD3 R16, P6, R24, R16, RZ ;  /* 0x000000101810a210 */ /* 0x001fc60007fde0ff */
[----:B------:R-:W4:Y:S01]  /*ae560*/  LDL.LU R68, [R1+0x15c4] ;  /* 0x0015c40001447983 */ /* 0x000f220000300800 */
[----:B------:R-:W-:Y:S01]  /*ae570*/  F2FP.SATFINITE.E4M3.F32.PACK_AB_MERGE_C R18, RZ, R18, RZ ;  /* 0x00000012ff12723e */ /* 0x000fe200048070ff */
[----:B------:R-:W-:-:S05]  /*ae580*/  @!P2 IMAD.X R17, R32, 0x1, R17, P6 ;  /* 0x000000012011a824 */ /* 0x000fca00030e0611 */
[----:B------:R0:W-:Y:S01]  /*ae590*/  @!P2 STG.E.U8 desc[UR30][R16.64+0x190], R18 ;  /* 0x000190121000a986 */ /* 0x0001e2000c10111e */
[----:B------:R-:W-:-:S13]  /*ae5a0*/  ISETP.LT.OR P2, PT, R31, 0x192, !P1 ;  /* 0x000001921f00780c */ /* 0x000fda0004f41670 */
[----:B0-----:R-:W0:Y:S01]  /*ae5b0*/  @!P2 LDC.64 R16, c[0x0][0x5c0] ;  /* 0x00017000ff10ab82 */ /* 0x001e220000000a00 */
[----:B------:R-:W-:Y:S02]  /*ae5c0*/  LOP3.LUT P0, RZ, R10, 0x100, RZ, 0xc0, !PT ;  /* 0x000001000aff7812 */ /* 0x000fe4000780c0ff */
[----:B0-----:R-:W-:-:S05]  /*ae5d0*/  @!P2 IADD3 R16, P6, R24, R16, RZ ;  /* 0x000000101810a210 */ /* 0x001fca0007fde0ff */
[----:B------:R-:W-:Y:S02]  /*ae5e0*/  @!P2 IMAD.X R17, R32, 0x1, R17, P6 ;  /* 0x000000012011a824 */ /* 0x000fe400030e0611 */
[----:B--2---:R-:W-:Y:S02]  /*ae5f0*/  FMUL R18, R19, UR27 ;  /* 0x0000001b13127c20 */ /* 0x004fe40008400000 */
[----:B------:R-:W2:Y:S03]  /*ae600*/  LDL.LU R19, [R1+0x15c8] ;  /* 0x0015c80001137983 */ /* 0x000ea60000300800 */
[----:B------:R-:W-:-:S05]  /*ae610*/  F2FP.SATFINITE.E4M3.F32.PACK_AB_MERGE_C R18, RZ, R18, RZ ;  /* 0x00000012ff12723e */ /* 0x000fca00048070ff */
[----:B------:R0:W-:Y:S02]  /*ae620*/  @!P2 STG.E.U8 desc[UR30][R16.64+0x191], R18 ;  /* 0x000191121000a986 */ /* 0x0001e4000c10111e */
[----:B0-----:R-:W-:-:S05]  /*ae630*/  FMUL R16, R69, UR27 ;  /* 0x0000001b45107c20 */ /* 0x001fca0008400000 */
[----:B------:R-:W-:-:S05]  /*ae640*/  F2FP.SATFINITE.E4M3.F32.PACK_AB_MERGE_C R16, RZ, R16, RZ ;  /* 0x00000010ff10723e */ /* 0x000fca00048070ff */
[----:B------:R3:W-:Y:S02]  /*ae650*/  @!P0 STG.E.U8 desc[UR30][R98.64+0x190], R16 ;  /* 0x0001901062008986 */ /* 0x0007e4000c10111e */
[----:B---3--:R-:W-:Y:S02]  /*ae660*/  FMUL R16, R70, UR27 ;  /* 0x0000001b46107c20 */ /* 0x008fe40008400000 */
[----:B------:R-:W3:Y:S01]  /*ae670*/  LDL.LU R70, [R1+0x15cc] ;  /* 0x0015cc0001467983 */ /* 0x000ee20000300800 */
[----:B------:R-:W-:Y:S02]  /*ae680*/  LOP3.LUT P5, RZ, R7, 0x800000, RZ, 0xc0, !PT ;  /* 0x0080000007ff7812 */ /* 0x000fe400078ac0ff */
[----:B------:R-:W-:Y:S02]  /*ae690*/  ISETP.LT.OR P2, PT, R31, 0x199, !P1 ;  /* 0x000001991f00780c */ /* 0x000fe40004f41670 */
[----:B------:R-:W-:-:S09]  /*ae6a0*/  F2FP.SATFINITE.E4M3.F32.PACK_AB_MERGE_C R16, RZ, R16, RZ ;  /* 0x00000010ff10723e */ /* 0x000fd200048070ff */
[----:B------:R0:W-:Y:S02]  /*ae6b0*/  @!P5 STG.E.U8 desc[UR30][R96.64+0x191], R16 ;  /* 0x000191106000d986 */ /* 0x0001e4000c10111e */
[----:B0-----:R-:W0:Y:S02]  /*ae6c0*/  @!P2 LDC.64 R16, c[0x0][0x5c0] ;  /* 0x00017000ff10ab82 */ /* 0x001e240000000a00 */
[----:B0-----:R-:W-:-:S05]  /*ae6d0*/  @!P2 IADD3 R16, P6, R24, R16, RZ ;  /* 0x000000101810a210 */ /* 0x001fca0007fde0ff */
[----:B------:R-:W-:Y:S02]  /*ae6e0*/  @!P2 IMAD.X R17, R32, 0x1, R17, P6 ;  /* 0x000000012011a824 */ /* 0x000fe400030e0611 */
[----:B----4-:R-:W-:Y:S02]  /*ae6f0*/  FMUL R18, R71, UR27 ;  /* 0x0000001b47127c20 */ /* 0x010fe40008400000 */
[----:B------:R-:W4:Y:S03]  /*ae700*/  LDL.LU R71, [R1+0x15d0] ;  /* 0x0015d00001477983 */ /* 0x000f260000300800 */
[----:B------:R-:W-:Y:S01]  /*ae710*/  F2FP.SATFINITE.E4M3.F32.PACK_AB_MERGE_C R18, RZ, R18, RZ ;  /* 0x00000012ff12723e */ /* 0x000fe200048070ff */
[----:B------:R-:W4:Y:S04]  /*ae720*/  LDL.LU R69, [R1+0x15d4] ;  /* 0x0015d40001457983 */ /* 0x000f280000300800 */
[----:B------:R0:W-:Y:S01]  /*ae730*/  @!P2 STG.E.U8 desc[UR30][R16.64+0x198], R18 ;  /* 0x000198121000a986 */ /* 0x0001e2000c10111e */
[----:B------:R-:W-:-:S13]  /*ae740*/  ISETP.LT.OR P2, PT, R31, 0x19a, !P1 ;  /* 0x0000019a1f00780c */ /* 0x000fda0004f41670 */
[----:B0-----:R-:W0:Y:S01]  /*ae750*/  @!P2 LDC.64 R16, c[0x0][0x5c0] ;  /* 0x00017000ff10ab82 */ /* 0x001e220000000a00 */
[----:B------:R-:W-:Y:S01]  /*ae760*/  LOP3.LUT P3, RZ, R10, 0x80, RZ, 0xc0, !PT ;  /* 0x000000800aff7812 */ /* 0x000fe2000786c0ff */
[----:B------:R-:W-:Y:S02]  /*ae770*/  FMUL R18, R65, UR27 ;  /* 0x0000001b41127c20 */ /* 0x000fe40008400000 */
[----:B------:R-:W4:Y:S01]  /*ae780*/  LDL.LU R65, [R1+0x15d8] ;  /* 0x0015d80001417983 */ /* 0x000f220000300800 */
[----:B0-----:R-:W-:Y:S02]  /*ae790*/  @!P2 IADD3 R16, P6, R24, R16, RZ ;  /* 0x000000101810a210 */ /* 0x001fe40007fde0ff */
[----:B------:R-:W-:-:S03]  /*ae7a0*/  F2FP.SATFINITE.E4M3.F32.PACK_AB_MERGE_C R18, RZ, R18, RZ ;  /* 0x00000012ff12723e */ /* 0x000fc600048070ff */
        /* <DEDUP_REMOVED lines=9> */
[----:B------:R-:W-:Y:S02]  /*ae840*/  LOP3.LUT P4, RZ, R7, 0x400000, RZ, 0xc0, !PT ;  /* 0x0040000007ff7812 */ /* 0x000fe4000788c0ff */
[----:B------:R-:W-:Y:S01]  /*ae850*/  ISETP.LT.OR P2, PT, R31, 0x1a1, !P1 ;  /* 0x000001a11f00780c */ /* 0x000fe20004f41670 */
[----:B------:R-:W3:Y:S01]  /*ae860*/  LDL.LU R68, [R1+0x15e4] ;  /* 0x0015e40001447983 */ /* 0x000ee20000300800 */
[----:B------:R-:W-:-:S09]  /*ae870*/  F2FP.SATFINITE.E4M3.F32.PACK_AB_MERGE_C R16, RZ, R16, RZ ;  /* 0x00000010ff10723e */ /* 0x000fd200048070ff */
        /* <DEDUP_REMOVED lines=25> */
[----:B0-----:R-:W-:Y:S01]  /*aea10*/  @!P2 IADD3 R16, P6, R24, R16, RZ ;  /* 0x000000101810a210 */ /* 0x001fe20007fde0ff */
[----:B--2---:R-:W-:Y:S02]  /*aea20*/  FMUL R18, R19, UR27 ;  /* 0x0000001b13127c20 */ /* 0x004fe40008400000 */
[----:B------:R-:W2:Y:S04]  /*aea30*/  LDL.LU R19, [R1+0x15f0] ;  /* 0x0015f00001137983 */ /* 0x000ea80000300800 */
[----:B------:R-:W2:Y:S01]  /*aea40*/  LDL.LU R69, [R1+0x15f4] ;  /* 0x0015f40001457983 */ /* 0x000ea20000300800 */
[----:B------:R-:W-:Y:S01]  /*aea50*/  @!P2 IMAD.X R17, R32, 0x1, R17, P6 ;  /* 0x000000012011a824 */ /* 0x000fe200030e0611 */
        /* <DEDUP_REMOVED lines=117> */
[----:B------:R4:W-:Y:S01]  /*af1b0*/  @!P3 STG.E.U8 desc[UR30][R126.64+0x1c8], R16 ;  /* 0x0001c8107e00b986 */ /* 0x0009e2000c10111e */
[----:B------:R-:W-:Y:S02]  /*af1c0*/  LOP3.LUT P4, RZ, R7, 0x10000, RZ, 0xc0, !PT ;  /* 0x0001000007ff7812 */ /* 0x000fe4000788c0ff */
[----:B------:R-:W-:Y:S01]  /*af1d0*/  ISETP.LT.OR P2, PT, R31, 0x1d1, !P1 ;  /* 0x000001d11f00780c */ /* 0x000fe20004f41670 */
[----:B----4-:R-:W-:Y:S02]  /*af1e0*/  FMUL R16, R71, UR27 ;  /* 0x0000001b47107c20 */ /* 0x010fe40008400000 */
[----:B------:R-:W4:Y:S03]  /*af1f0*/  LDL.LU R71, [R1+0x163c] ;  /* 0x00163c0001477983 */ /* 0x000f260000300800 */
[----:B------:R-:W-:-:S05]  /*af200*/  F2FP.SATFINITE.E4M3.F32.PACK_AB_MERGE_C R16, RZ, R16, RZ ;  /* 0x00000010ff10723e */ /* 0x000fca00048070ff */
[----:B------:R0:W-:Y:S02]  /*af210*/  @!P4 STG.E.U8 desc[UR30][R124.64+0x1c9], R16 ;  /* 0x0001c9107c00c986 */ /* 0x0001e4000c10111e */
[----:B0-----:R-:W0:Y:S02]  /*af220*/  @!P2 LDC.64 R16, c[0x0][0x5c0] ;  /* 0x00017000ff10ab82 */ /* 0x001e240000000a00 */
[----:B0-----:R-:W-:Y:S01]  /*af230*/  @!P2 IADD3 R16, P6, R24, R16, RZ ;  /* 0x000000101810a210 */ /* 0x001fe20007fde0ff */
[----:B------:R-:W-:Y:S02]  /*af240*/  FMUL R18, R65, UR27 ;  /* 0x0000001b41127c20 */ /* 0x000fe40008400000 */
[----:B------:R-:W4:Y:S02]  /*af250*/  LDL.LU R65, [R1+0x1640] ;  /* 0x0016400001417983 */ /* 0x000f240000300800 */
[----:B------:R-:W-:Y:S01]  /*af260*/  @!P2 IMAD.X R17, R32, 0x1, R17, P6 ;  /* 0x000000012011a824 */ /* 0x000fe200030e0611 */
[----:B------:R-:W-:Y:S01]  /*af270*/  F2FP.SATFINITE.E4M3.F32.PACK_AB_MERGE_C R18, RZ, R18, RZ ;  /* 0x00000012ff12723e */ /* 0x000fe200048070ff */
[----:B------:R-:W4:Y:S04]  /*af280*/  LDL.LU R68, [R1+0x1644] ;  /* 0x0016440001447983 */ /* 0x000f280000300800 */
[----:B------:R0:W-:Y:S01]  /*af290*/  @!P2 STG.E.U8 desc[UR30][R16.64+0x1d0], R18 ;  /* 0x0001d0121000a986 */ /* 0x0001e2000c10111e */
[----:B------:R-:W-:-:S13]  /*af2a0*/  ISETP.LT.OR P2, PT, R31, 0x1d2, !P1 ;  /* 0x000001d21f00780c */ /* 0x000fda0004f41670 */
[----:B0-----:R-:W0:Y:S02]  /*af2b0*/  @!P2 LDC.64 R16, c[0x0][0x5c0] ;  /* 0x00017000ff10ab82 */ /* 0x001e240000000a00 */
[----:B0-----:R-:W-:-:S05]  /*af2c0*/  @!P2 IADD3 R16, P6, R24, R16, RZ ;  /* 0x000000101810a210 */ /* 0x001fca0007fde0ff */
[----:B------:R-:W-:Y:S01]  /*af2d0*/  @!P2 IMAD.X R17, R32, 0x1, R17, P6 ;  /* 0x000000012011a824 */ /* 0x000fe200030e0611 */
[----:B------:R-:W-:Y:S01]  /*af2e0*/  LOP3.LUT P0, RZ, R10, 0x1, RZ, 0xc0, !PT ;  /* 0x000000010aff7812 */ /* 0x000fe2000780c0ff */
[----:B--2---:R-:W-:Y:S02]  /*af2f0*/  FMUL R18, R19, UR27 ;  /* 0x0000001b13127c20 */ /* 0x004fe40008400000 */
[----:B------:R-:W2:Y:S03]  /*af300*/  LDL.LU R19, [R1+0x1648] ;  /* 0x0016480001137983 */ /* 0x000ea60000300800 */
[----:B------:R-:W-:-:S05]  /*af310*/  F2FP.SATFINITE.E4M3.F32.PACK_AB_MERGE_C R18, RZ, R18, RZ ;  /* 0x00000012ff12723e */ /* 0x000fca00048070ff */
[----:B------:R0:W-:Y:S02]  /*af320*/  @!P2 STG.E.U8 desc[UR30][R16.64+0x1d1], R18 ;  /* 0x0001d1121000a986 */ /* 0x0001e4000c10111e */
[----:B0-----:R-:W-:Y:S02]  /*af330*/  FMUL R16, R69, UR27 ;  /* 0x0000001b45107c20 */ /* 0x001fe40008400000 */
[----:B------:R-:W2:Y:S03]  /*af340*/  LDL.LU R69, [R1+0x164c] ;  /* 0x00164c0001457983 */ /* 0x000ea60000300800 */
        /* <DEDUP_REMOVED lines=13> */
[----:B------:R-:W-:-:S05]  /*af420*/  F2FP.SATFINITE.E4M3.F32.PACK_AB_MERGE_C R18, RZ, R18, RZ ;  /* 0x00000012ff12723e */ /* 0x000fca00048070ff */
        /* <DEDUP_REMOVED lines=12> */
[----:B------:R2:W-:Y:S01]  /*af4f0*/  @!P3 STG.E.U8 desc[UR30][R134.64+0x1d8], R16 ;  /* 0x0001d8108600b986 */ /* 0x0005e2000c10111e */
[----:B------:R-:W-:Y:S02]  /*af500*/  LOP3.LUT P4, RZ, R7, 0x4000, RZ, 0xc0, !PT ;  /* 0x0000400007ff7812 */ /* 0x000fe4000788c0ff */
[----:B------:R-:W-:Y:S01]  /*af510*/  ISETP.LT.OR P2, PT, R31, 0x1e1, !P1 ;  /* 0x000001e11f00780c */ /* 0x000fe20004f41670 */
[----:B--2---:R-:W-:Y:S02]  /*af520*/  FMUL R16, R19, UR27 ;  /* 0x0000001b13107c20 */ /* 0x004fe40008400000 */
[----:B------:R-:W2:Y:S03]  /*af530*/  LDL.LU R19, [R1+0x165c] ;  /* 0x00165c0001137983 */ /* 0x000ea60000300800 */
[----:B------:R-:W-:-:S05]  /*af540*/  F2FP.SATFINITE.E4M3.F32.PACK_AB_MERGE_C R16, RZ, R16, RZ ;  /* 0x00000010ff10723e */ /* 0x000fca00048070ff */
[----:B------:R0:W-:Y:S02]  /*af550*/  @!P4 STG.E.U8 desc[UR30][R132.64+0x1d9], R16 ;  /* 0x0001d9108400c986 */ /* 0x0001e4000c10111e */
[----:B0-----:R-:W0:Y:S01]  /*af560*/  @!P2 LDC.64 R16, c[0x0][0x5c0] ;  /* 0x00017000ff10ab82 */ /* 0x001e220000000a00 */
[----:B------:R-:W-:Y:S02]  /*af570*/  FMUL R18, R69, UR27 ;  /* 0x0000001b45127c20 */ /* 0x000fe40008400000 */
[----:B------:R-:W2:Y:S04]  /*af580*/  LDL.LU R69, [R1+0x1660] ;  /* 0x0016600001457983 */ /* 0x000ea80000300800 */
[----:B------:R-:W2:Y:S01]  /*af590*/  LDL.LU R68, [R1+0x1664] ;  /* 0x0016640001447983 */ /* 0x000ea20000300800 */
[----:B------:R-:W-:-:S02]  /*af5a0*/  F2FP.SATFINITE.E4M3.F32.PACK_AB_MERGE_C R18, RZ, R18, RZ ;  /* 0x00000012ff12723e */ /* 0x000fc400048070ff */
[----:B0-----:R-:W-:-:S05]  /*af5b0*/  @!P2 IADD3 R16, P6, R24, R16, RZ ;  /* 0x000000101810a210 */ /* 0x001fca0007fde0ff */
[----:B------:R-:W-:-:S05]  /*af5c0*/  @!P2 IMAD.X R17, R32, 0x1, R17, P6 ;  /* 0x000000012011a824 */ /* 0x000fca00030e0611 */
[----:B------:R3:W-:Y:S02]  /*af5d0*/  @!P2 STG.E.U8 desc[UR30][R16.64+0x1e0], R18 ;  /* 0x0001e0121000a986 */ /* 0x0007e4000c10111e */
[----:B---3--:R-:W-:Y:S02]  /*af5e0*/  FMUL R18, R70, UR27 ;  /* 0x0000001b46127c20 */ /* 0x008fe40008400000 */
[----:B------:R-:W3:Y:S01]  /*af5f0*/  LDL.LU R70, [R1+0x1668] ;  /* 0x0016680001467983 */ /* 0x000ee20000300800 */
[----:B------:R-:W-:-:S13]  /*af600*/  ISETP.LT.OR P2, PT, R31, 0x1e2, !P1 ;  /* 0x000001e21f00780c */ /* 0x000fda0004f41670 */
[----:B------:R-:W0:Y:S01]  /*af610*/  @!P2 LDC.64 R16, c[0x0][0x5c0] ;  /* 0x00017000ff10ab82 */ /* 0x000e220000000a00 */
[----:B------:R-:W-:Y:S02]  /*af620*/  F2FP.SATFINITE.E4M3.F32.PACK_AB_MERGE_C R18, RZ, R18, RZ ;  /* 0x00000012ff12723e */ /* 0x000fe400048070ff */
[C---:B------:R-:W-:Y:S02]  /*af630*/  LOP3.LUT P0, RZ, R7.reuse, 0x40000000, RZ, 0xc0, !PT ;  /* 0x4000000007ff7812 */ /* 0x040fe4000780c0ff */
[----:B------:R-:W-:Y:S02]  /*af640*/  LOP3.LUT P5, RZ, R7, 0x2000, RZ, 0xc0, !PT ;  /* 0x0000200007ff7812 */ /* 0x000fe400078ac0ff */
[----:B0-----:R-:W-:-:S05]  /*af650*/  @!P2 IADD3 R16, P6, R24, R16, RZ ;  /* 0x000000101810a210 */ /* 0x001fca0007fde0ff */
[----:B------:R-:W-:-:S05]  /*af660*/  @!P2 IMAD.X R17, R32, 0x1, R17, P6 ;  /* 0x000000012011a824 */ /* 0x000fca00030e0611 */
[----:B------:R4:W-:Y:S01]  /*af670*/  @!P2 STG.E.U8 desc[UR30][R16.64+0x1e1], R18 ;  /* 0x0001e1121000a986 */ /* 0x0009e2000c10111e */
[----:B------:R-:W-:Y:S01]  /*af680*/  ISETP.LT.OR P2, PT, R31, 0x1e9, !P1 ;  /* 0x000001e91f00780c */ /* 0x000fe20004f41670 */
[----:B----4-:R-:W-:Y:S02]  /*af690*/  FMUL R16, R71, UR27 ;  /* 0x0000001b47107c20 */ /* 0x010fe40008400000 */
[----:B------:R-:W4:Y:S03]  /*af6a0*/  LDL.LU R71, [R1+0x166c] ;  /* 0x00166c0001477983 */ /* 0x000f260000300800 */
[----:B------:R-:W-:-:S05]  /*af6b0*/  F2FP.SATFINITE.E4M3.F32.PACK_AB_MERGE_C R16, RZ, R16, RZ ;  /* 0x00000010ff10723e */ /* 0x000fca00048070ff */
[----:B------:R0:W-:Y:S02]  /*af6c0*/  @!P0 STG.E.U8 desc[UR30][R138.64+0x1e0], R16 ;  /* 0x0001e0108a008986 */ /* 0x0001e4000c10111e */
[----:B0-----:R-:W-:-:S05]  /*af6d0*/  FMUL R16, R65, UR27 ;  /* 0x0000001b41107c20 */ /* 0x001fca0008400000 */
[----:B------:R-:W-:-:S05]  /*af6e0*/  F2FP.SATFINITE.E4M3.F32.PACK_AB_MERGE_C R16, RZ, R16, RZ ;  /* 0x00000010ff10723e */ /* 0x000fca00048070ff */
[----:B------:R0:W-:Y:S02]  /*af6f0*/  @!P5 STG.E.U8 desc[UR30][R136.64+0x1e1], R16 ;  /* 0x0001e1108800d986 */ /* 0x0001e4000c10111e */
[----:B0-----:R-:W0:Y:S02]  /*af700*/  @!P2 LDC.64 R16, c[0x0][0x5c0] ;  /* 0x00017000ff10ab82 */ /* 0x001e240000000a00 */
[----:B0-----:R-:W-:-:S05]  /*af710*/  @!P2 IADD3 R16, P6, R24, R16, RZ ;  /* 0x000000101810a210 */ /* 0x001fca0007fde0ff */
[----:B------:R-:W-:Y:S01]  /*af720*/  @!P2 IMAD.X R17, R32, 0x1, R17, P6 ;  /* 0x000000012011a824 */ /* 0x000fe200030e0611 */
[----:B------:R-:W-:Y:S01]  /*af730*/  LOP3.LUT P3, RZ, R7, 0x20000000, RZ, 0xc0, !PT ;  /* 0x2000000007ff7812 */ /* 0x000fe2000786c0ff */
[----:B--2---:R-:W-:Y:S02]  /*af740*/  FMUL R18, R19, UR27 ;  /* 0x0000001b13127c20 */ /* 0x004fe40008400000 */
[----:B------:R-:W2:Y:S03]  /*af750*/  LDL.LU R19, [R1+0x1670] ;  /* 0x0016700001137983 */ /* 0x000ea60000300800 */
[----:B------:R-:W-:Y:S01]  /*af760*/  F2FP.SATFINITE.E4M3.F32.PACK_AB_MERGE_C R18, RZ, R18, RZ ;  /* 0x00000012ff12723e */ /* 0x000fe200048070ff */
[----:B------:R-:W2:Y:S04]  /*af770*/  LDL.LU R65, [R1+0x1674] ;  /* 0x0016740001417983 */ /* 0x000ea80000300800 */
[----:B------:R0:W-:Y:S01]  /*af780*/  @!P2 STG.E.U8 desc[UR30][R16.64+0x1e8], R18 ;  /* 0x0001e8121000a986 */ /* 0x0001e2000c10111e */
[----:B------:R-:W-:-:S13]  /*af790*/  ISETP.LT.OR P2, PT, R31, 0x1ea, !P1 ;  /* 0x000001ea1f00780c */ /* 0x000fda0004f41670 */
[----:B0-----:R-:W0:Y:S01]  /*af7a0*/  @!P2 LDC.64 R16, c[0x0][0x5c0] ;  /* 0x00017000ff10ab82 */ /* 0x001e220000000a00 */
[----:B------:R-:W-:Y:S02]  /*af7b0*/  FMUL R18, R69, UR27 ;  /* 0x0000001b45127c20 */ /* 0x000fe40008400000 */
[----:B------:R-:W2:Y:S03]  /*af7c0*/  LDL.LU R69, [R1+0x1678] ;  /* 0x0016780001457983 */ /* 0x000ea60000300800 */
[----:B------:R-:W-:Y:S02]  /*af7d0*/  F2FP.SATFINITE.E4M3.F32.PACK_AB_MERGE_C R18, RZ, R18, RZ ;  /* 0x00000012ff12723e */ /* 0x000fe400048070ff */
[----:B0-----:R-:W-:-:S05]  /*af7e0*/  @!P2 IADD3 R16, P6, R24, R16, RZ ;  /* 0x000000101810a210 */ /* 0x001fca0007fde0ff */
[----:B------:R-:W-:-:S05]  /*af7f0*/  @!P2 IMAD.X R17, R32, 0x1, R17, P6 ;  /* 0x000000012011a824 */ /* 0x000fca00030e0611 */
        /* <DEDUP_REMOVED lines=26> */
[----:B0-----:R-:W-:Y:S02]  /*af9a0*/  FMUL R16, R65, UR27 ;  /* 0x0000001b41107c20 */ /* 0x001fe40008400000 */
[----:B------:R-:W2:Y:S04]  /*af9b0*/  LDL.LU R65, [R1+0x1688] ;  /* 0x0016880001417983 */ /* 0x000ea80000300800 */
[----:B------:R-:W2:Y:S01]  /*af9c0*/  LDL.LU R68, [R1+0x168c] ;  /* 0x00168c0001447983 */ /* 0x000ea20000300800 */
[----:B------:R-:W-:-:S05]  /*af9d0*/  F2FP.SATFINITE.E4M3.F32.PACK_AB_MERGE_C R16, RZ, R16, RZ ;  /* 0x00000010ff10723e */ /* 0x000fca00048070ff */
[----:B------:R0:W-:Y:S02]  /*af9e0*/  @!P5 STG.E.U8 desc[UR30][R146.64+0x1f0], R16 ;  /* 0x0001f0109200d986 */ /* 0x0001e4000c10111e */
[----:B0-----:R-:W-:Y:S02]  /*af9f0*/  FMUL R16, R69, UR27 ;  /* 0x0000001b45107c20 */ /* 0x001fe40008400000 */
[----:B------:R-:W2:Y:S01]  /*afa00*/  LDL.LU R69, [R1+0x1690] ;  /* 0x0016900001457983 */ /* 0x000ea20000300800 */
[----:B---3--:R-:W-:-:S03]  /*afa10*/  FMUL R18, R70, UR27 ;  /* 0x0000001b46127c20 */ /* 0x008fc60008400000 */
[----:B------:R-:W3:Y:S01]  /*afa20*/  LDL.LU R70, [R1+0x1694] ;  /* 0x0016940001467983 */ /* 0x000ee20000300800 */
[----:B------:R-:W-:Y:S02]  /*afa30*/  LOP3.LUT P0, RZ, R7, 0x800, RZ, 0xc0, !PT ;  /* 0x0000080007ff7812 */ /* 0x000fe4000780c0ff */
[----:B------:R-:W-:Y:S02]  /*afa40*/  ISETP.LT.OR P2, PT, R31, 0x1f9, !P1 ;  /* 0x000001f91f00780c */ /* 0x000fe40004f41670 */
[----:B------:R-:W-:-:S09]  /*afa50*/  F2FP.SATFINITE.E4M3.F32.PACK_AB_MERGE_C R16, RZ, R16, RZ ;  /* 0x00000010ff10723e */ /* 0x000fd200048070ff */
[----:B------:R0:W-:Y:S02]  /*afa60*/  @!P0 STG.E.U8 desc[UR30][R144.64+0x1f1], R16 ;  /* 0x0001f11090008986 */ /* 0x0001e4000c10111e */
[----:B0-----:R-:W0:Y:S01]  /*afa70*/  @!P2 LDC.64 R16, c[0x0][0x5c0] ;  /* 0x00017000ff10ab82 */ /* 0x001e220000000a00 */
[----:B------:R-:W-:Y:S02]  /*afa80*/  ISETP.LT.OR P1, PT, R31, 0x1fa, !P1 ;  /* 0x000001fa1f00780c */ /* 0x000fe40004f21670 */
[----:B------:R-:W-:Y:S02]  /*afa90*/  F2FP.SATFINITE.E4M3.F32.PACK_AB_MERGE_C R18, RZ, R18, RZ ;  /* 0x00000012ff12723e */ /* 0x000fe400048070ff */
[----:B0-----:R-:W-:-:S05]  /*afaa0*/  @!P2 IADD3 R16, P6, R24, R16, RZ ;  /* 0x000000101810a210 */ /* 0x001fca0007fde0ff */
[----:B------:R-:W-:-:S05]  /*afab0*/  @!P2 IMAD.X R17, R32, 0x1, R17, P6 ;  /* 0x000000012011a824 */ /* 0x000fca00030e0611 */
[----:B------:R0:W-:Y:S02]  /*afac0*/  @!P2 STG.E.U8 desc[UR30][R16.64+0x1f8], R18 ;  /* 0x0001f8121000a986 */ /* 0x0001e4000c10111e */
[----:B0-----:R-:W0:Y:S01]  /*afad0*/  @!P1 LDC.64 R16, c[0x0][0x5c0] ;  /* 0x00017000ff109b82 */ /* 0x001e220000000a00 */
[----:B----4-:R-:W-:Y:S01]  /*afae0*/  FMUL R18, R71, UR27 ;  /* 0x0000001b47127c20 */ /* 0x010fe20008400000 */
[----:B------:R-:W-:Y:S01]  /*afaf0*/  LOP3.LUT P4, RZ, R7, 0x8000000, RZ, 0xc0, !PT ;  /* 0x0800000007ff7812 */ /* 0x000fe2000788c0ff */
[----:B------:R-:W4:Y:S03]  /*afb00*/  LDL.LU R71, [R1+0x1698] ;  /* 0x0016980001477983 */ /* 0x000f260000300800 */
[----:B------:R-:W-:Y:S01]  /*afb10*/  F2FP.SATFINITE.E4M3.F32.PACK_AB_MERGE_C R18, RZ, R18, RZ ;  /* 0x00000012ff12723e */ /* 0x000fe200048070ff */
[----:B------:R-:W4:Y:S01]  /*afb20*/  LDL.LU R75, [R1+0x169c] ;  /* 0x00169c00014b7983 */ /* 0x000f220000300800 */
[----:B0-----:R-:W-:-:S05]  /*afb30*/  @!P1 IADD3 R16, P2, R24, R16, RZ ;  /* 0x0000001018109210 */ /* 0x001fca0007f5e0ff */
[----:B------:R-:W-:-:S05]  /*afb40*/  @!P1 IMAD.X R17, R32, 0x1, R17, P2 ;  /* 0x0000000120119824 */ /* 0x000fca00010e0611 */
[----:B------:R2:W-:Y:S01]  /*afb50*/  @!P1 STG.E.U8 desc[UR30][R16.64+0x1f9], R18 ;  /* 0x0001f91210009986 */ /* 0x0005e2000c10111e */
[C---:B------:R-:W-:Y:S02]  /*afb60*/  LOP3.LUT P1, RZ, R7.reuse, 0x400, RZ, 0xc0, !PT ;  /* 0x0000040007ff7812 */ /* 0x040fe4000782c0ff */
[C---:B------:R-:W-:Y:S02]  /*afb70*/  LOP3.LUT P6, RZ, R7.reuse, 0x100, RZ, 0xc0, !PT ;  /* 0x0000010007ff7812 */ /* 0x040fe400078cc0ff */
[----:B------:R-:W-:Y:S02]  /*afb80*/  LOP3.LUT P5, RZ, R7, 0x40, RZ, 0xc0, !PT ;  /* 0x0000004007ff7812 */ /* 0x000fe400078ac0ff */
[C---:B------:R-:W-:Y:S02]  /*afb90*/  LOP3.LUT P3, RZ, R4.reuse, 0x20000000, RZ, 0xc0, !PT ;  /* 0x2000000004ff7812 */ /* 0x040fe4000786c0ff */
[----:B------:R-:W-:Y:S01]  /*afba0*/  LOP3.LUT P0, RZ, R4, 0x10000000, RZ, 0xc0, !PT ;  /* 0x1000000004ff7812 */ /* 0x000fe2000780c0ff */
[----:B--2---:R-:W-:-:S05]  /*afbb0*/  FMUL R16, R19, UR27 ;  /* 0x0000001b13107c20 */ /* 0x004fca0008400000 */
[----:B------:R-:W-:-:S05]  /*afbc0*/  F2FP.SATFINITE.E4M3.F32.PACK_AB_MERGE_C R19, RZ, R16, RZ ;  /* 0x00000010ff13723e */ /* 0x000fca00048070ff */
[----:B------:R-:W-:Y:S01]  /*afbd0*/  @!P4 STG.E.U8 desc[UR30][R154.64+0x1f8], R19 ;  /* 0x0001f8139a00c986 */ /* 0x000fe2000c10111e */
[----:B------:R-:W-:-:S03]  /*afbe0*/  FMUL R16, R65, UR27 ;  /* 0x0000001b41107c20 */ /* 0x000fc60008400000 */
[----:B------:R-:W2:Y:S02]  /*afbf0*/  LDL.LU R65, [R1+0x16a0] ;  /* 0x0016a00001417983 */ /* 0x000ea40000300800 */
[----:B------:R-:W-:-:S05]  /*afc00*/  F2FP.SATFINITE.E4M3.F32.PACK_AB_MERGE_C R16, RZ, R16, RZ ;  /* 0x00000010ff10723e */ /* 0x000fca00048070ff */
[----:B------:R0:W-:Y:S02]  /*afc10*/  @!P1 STG.E.U8 desc[UR30][R152.64+0x1f9], R16 ;  /* 0x0001f91098009986 */ /* 0x0001e4000c10111e */
[----:B0-----:R-:W-:Y:S02]  /*afc20*/  FMUL R16, R68, UR27 ;  /* 0x0000001b44107c20 */ /* 0x001fe40008400000 */
[----:B------:R-:W2:Y:S03]  /*afc30*/  LDL.LU R68, [R1+0x16a4] ;  /* 0x0016a40001447983 */ /* 0x000ea60000300800 */
[----:B------:R-:W-:-:S05]  /*afc40*/  F2FP.SATFINITE.E4M3.F32.PACK_AB_MERGE_C R16, RZ, R16, RZ ;  /* 0x00000010ff10723e */ /* 0x000fca00048070ff */
[----:B------:R0:W-:Y:S02]  /*afc50*/  @!P6 STG.E.U8 desc[UR30][R150.64+0x100], R16 ;  /* 0x000100109600e986 */ /* 0x0001e4000c10111e */
[----:B0-----:R-:W-:-:S05]  /*afc60*/  FMUL R16, R69, UR27 ;  /* 0x0000001b45107c20 */ /* 0x001fca0008400000 */
[----:B------:R-:W-:-:S05]  /*afc70*/  F2FP.SATFINITE.E4M3.F32.PACK_AB_MERGE_C R16, RZ, R16, RZ ;  /* 0x00000010ff10723e */ /* 0x000fca00048070ff */
[----:B------:R0:W-:Y:S02]  /*afc80*/  @!P5 STG.E.U8 desc[UR30][R148.64+0x101], R16 ;  /* 0x000101109400d986 */ /* 0x0001e4000c10111e */
[----:B0-----:R-:W0:Y:S01]  /*afc90*/  @!P3 LDC.64 R16, c[0x0][0x5c0] ;  /* 0x00017000ff10bb82 */ /* 0x001e220000000a00 */
[----:B---3--:R-:W-:-:S05]  /*afca0*/  FMUL R18, R70, UR27 ;  /* 0x0000001b46127c20 */ /* 0x008fca0008400000 */
[----:B------:R-:W-:Y:S02]  /*afcb0*/  F2FP.SATFINITE.E4M3.F32.PACK_AB_MERGE_C R18, RZ, R18, RZ ;  /* 0x00000012ff12723e */ /* 0x000fe400048070ff */
[----:B0-----:R-:W-:-:S05]  /*afcc0*/  @!P3 IADD3 R16, P1, R33, R16, RZ ;  /* 0x000000102110b210 */ /* 0x001fca0007f3e0ff */
[----:B------:R-:W-:Y:S02]  /*afcd0*/  @!P3 IMAD.X R17, R157, 0x1, R17, P1 ;  /* 0x000000019d11b824 */ /* 0x000fe400008e0611 */
[----:B------:R-:W3:Y:S04]  /*afce0*/  LDL.LU R157, [R1+0x1e04] ;  /* 0x001e0400019d7983 */ /* 0x000ee80000300800 */
[----:B------:R0:W-:Y:S04]  /*afcf0*/  @!P3 STG.E.U8 desc[UR30][R16.64+0x100], R18 ;  /* 0x000100121000b986 */ /* 0x0001e8000c10111e */
[----:B------:R-:W3:Y:S01]  /*afd00*/  LDL.LU R69, [R1+0x16a8] ;  /* 0x0016a80001457983 */ /* 0x000ee20000300800 */
[----:B0-----:R-:W0:Y:S02]  /*afd10*/  @!P0 LDC.64 R16, c[0x0][0x5c0] ;  /* 0x00017000ff108b82 */ /* 0x001e240000000a00 */
[----:B0-----:R-:W-:-:S02]  /*afd20*/  @!P0 IADD3 R16, P1, R158, R16, RZ ;  /* 0x000000109e108210 */ /* 0x001fc40007f3e0ff */
[----:B------:R-:W3:Y:S03]  /*afd30*/  LDL.LU R158, [R1+0x1e00] ;  /* 0x001e0000019e7983 */ /* 0x000ee60000300800 */
[----:B------:R-:W-:Y:S02]  /*afd40*/  @!P0 IMAD.X R17, R159, 0x1, R17, P1 ;  /* 0x000000019f118824 */ /* 0x000fe400008e0611 */
[----:B------:R-:W3:Y:S01]  /*afd50*/  LDL.LU R159, [R1+0x1dfc] ;  /* 0x001dfc00019f7983 */ /* 0x000ee20000300800 */
[----:B----4-:R-:W-:Y:S01]  /*afd60*/  FMUL R18, R71, UR27 ;  /* 0x0000001b47127c20 */ /* 0x010fe20008400000 */
[C---:B------:R-:W-:Y:S02]  /*afd70*/  LOP3.LUT P1, RZ, R7.reuse, 0x20, RZ, 0xc0, !PT ;  /* 0x0000002007ff7812 */ /* 0x040fe4000782c0ff */
[----:B------:R-:W-:Y:S01]  /*afd80*/  LOP3.LUT P2, RZ, R7, 0x10, RZ, 0xc0, !PT ;  /* 0x0000001007ff7812 */ /* 0x000fe2000784c0ff */
[----:B------:R-:W4:Y:S01]  /*afd90*/  LDL.LU R70, [R1+0x16ac] ;  /* 0x0016ac0001467983 */ /* 0x000f220000300800 */
[----:B------:R-:W-:-:S02]  /*afda0*/  F2FP.SATFINITE.E4M3.F32.PACK_AB_MERGE_C R18, RZ, R18, RZ ;  /* 0x00000012ff12723e */ /* 0x000fc400048070ff */
[----:B------:R-:W-:Y:S01]  /*afdb0*/  LOP3.LUT P4, RZ, R4, 0x8000000, RZ, 0xc0, !PT ;  /* 0x0800000004ff7812 */ /* 0x000fe2000788c0ff */
[----:B------:R-:W4:Y:S04]  /*afdc0*/  LDL.LU R71, [R1+0x16b0] ;  /* 0x0016b00001477983 */ /* 0x000f280000300800 */
[----:B------:R0:W-:Y:S02]  /*afdd0*/  @!P0 STG.E.U8 desc[UR30][R16.64+0x101], R18 ;  /* 0x0001011210008986 */ /* 0x0001e4000c10111e */
[----:B0-----:R-:W-:-:S05]  /*afde0*/  FMUL R16, R75, UR27 ;  /* 0x0000001b4b107c20 */ /* 0x001fca0008400000 */
[----:B------:R-:W-:Y:S02]  /*afdf0*/  F2FP.SATFINITE.E4M3.F32.PACK_AB_MERGE_C R16, RZ, R16, RZ ;  /* 0x00000010ff10723e */ /* 0x000fe400048070ff */
[----:B------:R-:W-:Y:S01]  /*afe00*/  LOP3.LUT P5, RZ, R4, 0x4000000, RZ, 0xc0, !PT ;  /* 0x0400000004ff7812 */ /* 0x000fe200078ac0ff */
[----:B--2---:R-:W-:-:S05]  /*afe10*/  FMUL R18, R68, UR27 ;  /* 0x0000001b44127c20 */ /* 0x004fca0008400000 */
[----:B------:R-:W-:Y:S01]  /*afe20*/  F2FP.SATFINITE.E4M3.F32.PACK_AB_MERGE_C R18, RZ, R18, RZ ;  /* 0x00000012ff12723e */ /* 0x000fe200048070ff */
[----:B---3--:R0:W-:Y:S02]  /*afe30*/  @!P1 STG.E.U8 desc[UR30][R158.64+0x108], R16 ;  /* 0x000108109e009986 */ /* 0x0081e4000c10111e */
[----:B0-----:R-:W-:Y:S02]  /*afe40*/  FMUL R16, R65, UR27 ;  /* 0x0000001b41107c20 */ /* 0x001fe40008400000 */
[----:B------:R-:W2:Y:S03]  /*afe50*/  LDL.LU R65, [R1+0x16b4] ;  /* 0x0016b40001417983 */ /* 0x000ea60000300800 */
[----:B------:R-:W-:-:S05]  /*afe60*/  F2FP.SATFINITE.E4M3.F32.PACK_AB_MERGE_C R16, RZ, R16, RZ ;  /* 0x00000010ff10723e */ /* 0x000fca00048070ff */
[----:B------:R0:W-:Y:S02]  /*afe70*/  @!P2 STG.E.U8 desc[UR30][R156.64+0x109], R16 ;  /* 0x000109109c00a986 */ /* 0x0001e4000c10111e */
[----:B0-----:R-:W0:Y:S02]  /*afe80*/  @!P4 LDC.64 R16, c[0x0][0x5c0] ;  /* 0x00017000ff10cb82 */ /* 0x001e240000000a00 */
[----:B0-----:R-:W-:Y:S02]  /*afe90*/  @!P4 IADD3 R16, P1, R160, R16, RZ ;  /* 0x00000010a010c210 */ /* 0x001fe40007f3e0ff */
[----:B------:R-:W3:Y:S03]  /*afea0*/  LDL.LU R160, [R1+0x1df8] ;  /* 0x001df80001a07983 */ /* 0x000ee60000300800 */
[----:B------:R-:W-:Y:S02]  /*afeb0*/  @!P4 IMAD.X R17, R162, 0x1, R17, P1 ;  /* 0x00000001a211c824 */ /* 0x000fe400008e0611 */
[----:B------:R-:W3:Y:S04]  /*afec0*/  LDL.LU R162, [R1+0x1df4] ;  /* 0x001df40001a27983 */ /* 0x000ee80000300800 */
[----:B------:R0:W-:Y:S02]  /*afed0*/  @!P4 STG.E.U8 desc[UR30][R16.64+0x108], R18 ;  /* 0x000108121000c986 */ /* 0x0001e4000c10111e */
[----:B0-----:R-:W0:Y:S02]  /*afee0*/  @!P5 LDC.64 R16, c[0x0][0x5c0] ;  /* 0x00017000ff10db82 */ /* 0x001e240000000a00 */
[----:B0-----:R-:W-:-:S02]  /*afef0*/  @!P5 IADD3 R16, P1, R163, R16, RZ ;  /* 0x00000010a310d210 */ /* 0x001fc40007f3e0ff */
[----:B------:R-:W3:Y:S03]  /*aff00*/  LDL.LU R163, [R1+0x1df0] ;  /* 0x001df00001a37983 */ /* 0x000ee60000300800 */
[----:B------:R-:W-:Y:S02]  /*aff10*/  @!P5 IMAD.X R17, R161, 0x1, R17, P1 ;  /* 0x00000001a111d824 */ /* 0x000fe400008e0611 */
[----:B------:R-:W3:Y:S01]  /*aff20*/  LDL.LU R161, [R1+0x1dec] ;  /* 0x001dec0001a17983 */ /* 0x000ee20000300800 */
[----:B------:R-:W-:Y:S01]  /*aff30*/  FMUL R18, R69, UR27 ;  /* 0x0000001b45127c20 */ /* 0x000fe20008400000 */
[C---:B------:R-:W-:Y:S02]  /*aff40*/  LOP3.LUT P6, RZ, R7.reuse, 0x8, RZ, 0xc0, !PT ;  /* 0x0000000807ff7812 */ /* 0x040fe400078cc0ff */
[----:B------:R-:W-:Y:S01]  /*aff50*/  LOP3.LUT P3, RZ, R7, 0x4, RZ, 0xc0, !PT ;  /* 0x0000000407ff7812 */ /* 0x000fe2000786c0ff */
[----:B------:R-:W3:Y:S01]  /*aff60*/  LDL.LU R69, [R1+0x16b8] ;  /* 0x0016b80001457983 */ /* 0x000ee20000300800 */
[----:B------:R-:W-:-:S02]  /*aff70*/  F2FP.SATFINITE.E4M3.F32.PACK_AB_MERGE_C R18, RZ, R18, RZ ;  /* 0x00000012ff12723e */ /* 0x000fc400048070ff */
[----:B------:R-:W-:Y:S01]  /*aff80*/  LOP3.LUT P0, RZ, R4, 0x2000000, RZ, 0xc0, !PT ;  /* 0x0200000004ff7812 */ /* 0x000fe2000780c0ff */
[----:B------:R-:W3:Y:S04]  /*aff90*/  LDL.LU R75, [R1+0x16bc] ;  /* 0x0016bc00014b7983 */ /* 0x000ee80000300800 */
[----:B------:R4:W-:Y:S02]  /*affa0*/  @!P5 STG.E.U8 desc[UR30][R16.64+0x109], R18 ;  /* 0x000109121000d986 */ /* 0x0009e4000c10111e */
[----:B----4-:R-:W-:Y:S01]  /*affb0*/  FMUL R16, R70, UR27 ;  /* 0x0000001b46107c20 */ /* 0x010fe20008400000 */
[----:B------:R-:W-:Y:S01]  /*affc0*/  LOP3.LUT P4, RZ, R7, 0x2, RZ, 0xc0, !PT ;  /* 0x0000000207ff7812 */ /* 0x000fe2000788c0ff */
[----:B------:R-:W4:Y:S03]  /*affd0*/  LDL.LU R70, [R1+0x16c0] ;  /* 0x0016c00001467983 */ /* 0x000f260000300800 */
[----:B------:R-:W-:-:S02]  /*affe0*/  F2FP.SATFINITE.E4M3.F32.PACK_AB_MERGE_C R16, RZ, R16, RZ ;  /* 0x00000010ff10723e */ /* 0x000fc400048070ff */
[----:B------:R-:W-:-:S07]  /*afff0*/  LOP3.LUT R2, R2, 0xffff7fff, RZ, 0xc0, !PT ;  /* 0xffff7fff02027812 */ /* 0x000fce00078ec0ff */
[----:B------:R-:W-:Y:S02]  /*b0000*/  @P4 LOP3.LUT R2, R2, 0x8000, RZ, 0xfc, !PT ;  /* 0x0000800002024812 */ /* 0x000fe400078efcff */
[----:B------:R-:W-:Y:S01]  /*b0010*/  LOP3.LUT P4, RZ, R4, 0x1000000, RZ, 0xc0, !PT ;  /* 0x0100000004ff7812 */ /* 0x000fe2000788c0ff */
[----:B--2---:R-:W-:-:S05]  /*b0020*/  FMUL R18, R65, UR27 ;  /* 0x0000001b41127c20 */ /* 0x004fca0008400000 */
[----:B------:R-:W-:Y:S01]  /*b0030*/  F2FP.SATFINITE.E4M3.F32.PACK_AB_MERGE_C R18, RZ, R18, RZ ;  /* 0x00000012ff12723e */ /* 0x000fe200048070ff */
[----:B---3--:R0:W-:Y:S02]  /*b0040*/  @!P6 STG.E.U8 desc[UR30][R162.64+0x110], R16 ;  /* 0x00011010a200e986 */ /* 0x0081e4000c10111e */
[----:B0-----:R-:W-:-:S05]  /*b0050*/  FMUL R16, R71, UR27 ;  /* 0x0000001b47107c20 */ /* 0x001fca0008400000 */
[----:B------:R-:W-:-:S05]  /*b0060*/  F2FP.SATFINITE.E4M3.F32.PACK_AB_MERGE_C R16, RZ, R16, RZ ;  /* 0x00000010ff10723e */ /* 0x000fca00048070ff */
[----:B------:R0:W-:Y:S02]  /*b0070*/  @!P3 STG.E.U8 desc[UR30][R160.64+0x111], R16 ;  /* 0x00011110a000b986 */ /* 0x0001e4000c10111e */
[----:B0-----:R-:W0:Y:S02]  /*b0080*/  @!P0 LDC.64 R16, c[0x0][0x5c0] ;  /* 0x00017000ff108b82 */ /* 0x001e240000000a00 */
[----:B0-----:R-:W-:Y:S02]  /*b0090*/  @!P0 IADD3 R16, P1, R164, R16, RZ ;  /* 0x00000010a4108210 */ /* 0x001fe40007f3e0ff */
[----:B------:R-:W2:Y:S03]  /*b00a0*/  LDL.LU R164, [R1+0x1de8] ;  /* 0x001de80001a47983 */ /* 0x000ea60000300800 */
[----:B------:R-:W-:Y:S02]  /*b00b0*/  @!P0 IMAD.X R17, R166, 0x1, R17, P1 ;  /* 0x00000001a6118824 */ /* 0x000fe400008e0611 */
[----:B------:R-:W3:Y:S04]  /*b00c0*/  LDL.LU R166, [R1+0x1de4] ;  /* 0x001de40001a67983 */ /* 0x000ee80000300800 */
[----:B------:R0:W-:Y:S04]  /*b00d0*/  @!P0 STG.E.U8 desc[UR30][R16.64+0x110], R18 ;  /* 0x0001101210008986 */ /* 0x0001e8000c10111e */
[----:B------:R-:W2:Y:S01]  /*b00e0*/  LDL.LU R71, [R1+0x16c4] ;  /* 0x0016c40001477983 */ /* 0x000ea20000300800 */
[----:B0-----:R-:W0:Y:S02]  /*b00f0*/  @!P4 LDC.64 R16, c[0x0][0x5c0] ;  /* 0x00017000ff10cb82 */ /* 0x001e240000000a00 */
[----:B0-----:R-:W-:-:S02]  /*b0100*/  @!P4 IADD3 R16, P1, R167, R16, RZ ;  /* 0x00000010a710c210 */ /* 0x001fc40007f3e0ff */
[----:B------:R-:W3:Y:S03]  /*b0110*/  LDL.LU R167, [R1+0x1de0] ;  /* 0x001de00001a77983 */ /* 0x000ee60000300800 */
[----:B------:R-:W-:Y:S01]  /*b0120*/  @!P4 IMAD.X R17, R165, 0x1, R17, P1 ;  /* 0x00000001a511c824 */ /* 0x000fe200008e0611 */
[----:B------:R-:W2:Y:S04]  /*b0130*/  LDL.LU R65, [R1+0x16c8] ;  /* 0x0016c80001417983 */ /* 0x000ea80000300800 */
[----:B------:R-:W2:Y:S01]  /*b0140*/  LDL.LU R165, [R1+0x1ddc] ;  /* 0x001ddc0001a57983 */ /* 0x000ea20000300800 */
[----:B------:R-:W-:Y:S02]  /*b0150*/  LOP3.LUT P6, RZ, R8, 0x80000000, RZ, 0xc0, !PT ;  /* 0x8000000008ff7812 */ /* 0x000fe400078cc0ff */
[----:B------:R-:W-:Y:S01]  /*b0160*/  LOP3.LUT P1, RZ, R4, 0x1000000, RZ, 0xc0, !PT ;  /* 0x0100000004ff7812 */ /* 0x000fe2000782c0ff */
[----:B------:R-:W-:Y:S01]  /*b0170*/  FMUL R18, R69, UR27 ;  /* 0x0000001b45127c20 */ /* 0x000fe20008400000 */
[----:B------:R-:W-:Y:S01]  /*b0180*/  LOP3.LUT R2, R2, 0xffffbfff, RZ, 0xc0, !PT ;  /* 0xffffbfff02027812 */ /* 0x000fe200078ec0ff */
[----:B------:R-:W2:Y:S03]  /*b0190*/  LDL.LU R68, [R1+0x16cc] ;  /* 0x0016cc0001447983 */ /* 0x000ea60000300800 */
[----:B------:R-:W-:Y:S01]  /*b01a0*/  F2FP.SATFINITE.E4M3.F32.PACK_AB_MERGE_C R18, RZ, R18, RZ ;  /* 0x00000012ff12723e */ /* 0x000fe200048070ff */
[----:B------:R-:W2:Y:S04]  /*b01b0*/  LDL.LU R69, [R1+0x16d0] ;  /* 0x0016d00001457983 */ /* 0x000ea80000300800 */
[----:B------:R-:W-:-:S02]  /*b01c0*/  @P6 LOP3.LUT R2, R2, 0x4000, RZ, 0xfc, !PT ;  /* 0x0000400002026812 */ /* 0x000fc400078efcff */
[----:B------:R0:W-:Y:S02]  /*b01d0*/  @!P1 STG.E.U8 desc[UR30][R16.64+0x111], R18 ;  /* 0x0001111210009986 */ /* 0x0001e4000c10111e */
[----:B------:R-:W-:Y:S02]  /*b01e0*/  LOP3.LUT P4, RZ, R2, 0x8000, RZ, 0xc0, !PT ;  /* 0x0000800002ff7812 */ /* 0x000fe4000788c0ff */
[----:B------:R-:W-:Y:S01]  /*b01f0*/  LOP3.LUT P2, RZ, R7, 0x1, RZ, 0xc0, !PT ;  /* 0x0000000107ff7812 */ /* 0x000fe2000784c0ff */
[----:B0-----:R-:W-:Y:S01]  /*b0200*/  FMUL R16, R75, UR27 ;  /* 0x0000001b4b107c20 */ /* 0x001fe20008400000 */
[----:B------:R-:W-:-:S04]  /*b0210*/  LOP3.LUT P5, RZ, R4, 0x800000, RZ, 0xc0, !PT ;  /* 0x0080000004ff7812 */ /* 0x000fc800078ac0ff */
[----:B------:R-:W-:Y:S02]  /*b0220*/  F2FP.SATFINITE.E4M3.F32.PACK_AB_MERGE_C R16, RZ, R16, RZ ;  /* 0x00000010ff10723e */ /* 0x000fe400048070ff */
[----:B------:R-:W-:-:S03]  /*b0230*/  LOP3.LUT P6, RZ, R4, 0x400000, RZ, 0xc0, !PT ;  /* 0x0040000004ff7812 */ /* 0x000fc600078cc0ff */
[----:B---3--:R4:W-:Y:S02]  /*b0240*/  @!P4 STG.E.U8 desc[UR30][R166.64+0x118], R16 ;  /* 0x00011810a600c986 */ /* 0x0089e4000c10111e */
[----:B----4-:R-:W-:Y:S01]  /*b0250*/  FMUL R16, R70, UR27 ;  /* 0x0000001b46107c20 */ /* 0x010fe20008400000 */
[----:B--2---:R-:W-:Y:S01]  /*b0260*/  FMUL R18, R71, UR27 ;  /* 0x0000001b47127c20 */ /* 0x004fe20008400000 */
[----:B------:R-:W2:Y:S03]  /*b0270*/  LDL.LU R70, [R1+0x16d4] ;  /* 0x0016d40001467983 */ /* 0x000ea60000300800 */
[----:B------:R-:W-:-:S05]  /*b0280*/  F2FP.SATFINITE.E4M3.F32.PACK_AB_MERGE_C R16, RZ, R16, RZ ;  /* 0x00000010ff10723e */ /* 0x000fca00048070ff */
[----:B------:R0:W-:Y:S02]  /*b0290*/  @!P2 STG.E.U8 desc[UR30][R164.64+0x119], R16 ;  /* 0x00011910a400a986 */ /* 0x0001e4000c10111e */
[----:B0-----:R-:W0:Y:S01]  /*b02a0*/  @!P5 LDC.64 R16, c[0x0][0x5c0] ;  /* 0x00017000ff10db82 */ /* 0x001e220000000a00 */
[----:B------:R-:W-:Y:S02]  /*b02b0*/  F2FP.SATFINITE.E4M3.F32.PACK_AB_MERGE_C R18, RZ, R18, RZ ;  /* 0x00000012ff12723e */ /* 0x000fe400048070ff */
[----:B0-----:R-:W-:Y:S02]  /*b02c0*/  @!P5 IADD3 R16, P1, R168, R16, RZ ;  /* 0x00000010a810d210 */ /* 0x001fe40007f3e0ff */
[----:B------:R-:W3:Y:S03]  /*b02d0*/  LDL.LU R168, [R1+0x1dd8] ;  /* 0x001dd80001a87983 */ /* 0x000ee60000300800 */
[----:B------:R-:W-:-:S02]  /*b02e0*/  @!P5 IMAD.X R17, R170, 0x1, R17, P1 ;  /* 0x00000001aa11d824 */ /* 0x000fc400008e0611 */
[----:B------:R-:W4:Y:S04]  /*b02f0*/  LDL.LU R170, [R1+0x1dd4] ;  /* 0x001dd40001aa7983 */ /* 0x000f280000300800 */
[----:B------:R0:W-:Y:S04]  /*b0300*/  @!P5 STG.E.U8 desc[UR30][R16.64+0x118], R18 ;  /* 0x000118121000d986 */ /* 0x0001e8000c10111e */
[----:B------:R-:W3:Y:S01]  /*b0310*/  LDL.LU R71, [R1+0x16d8] ;  /* 0x0016d80001477983 */ /* 0x000ee20000300800 */
[----:B0-----:R-:W0:Y:S02]  /*b0320*/  @!P6 LDC.64 R16, c[0x0][0x5c0] ;  /* 0x00017000ff10eb82 */ /* 0x001e240000000a00 */
[----:B0-----:R-:W-:-:S02]  /*b0330*/  @!P6 IADD3 R16, P1, R171, R16, RZ ;  /* 0x00000010ab10e210 */ /* 0x001fc40007f3e0ff */
[----:B------:R-:W4:Y:S03]  /*b0340*/  LDL.LU R171, [R1+0x1dd0] ;  /* 0x001dd00001ab7983 */ /* 0x000f260000300800 */
[----:B------:R-:W-:Y:S02]  /*b0350*/  @!P6 IMAD.X R17, R169, 0x1, R17, P1 ;  /* 0x00000001a911e824 */ /* 0x000fe400008e0611 */
[----:B------:R-:W3:Y:S01]  /*b0360*/  LDL.LU R169, [R1+0x1dcc] ;  /* 0x001dcc0001a97983 */ /* 0x000ee20000300800 */
[----:B------:R-:W-:Y:S01]  /*b0370*/  LOP3.LUT P1, RZ, R4, 0x400000, RZ, 0xc0, !PT ;  /* 0x0040000004ff7812 */ /* 0x000fe2000782c0ff */
[----:B------:R-:W-:Y:S01]  /*b0380*/  FMUL R18, R65, UR27 ;  /* 0x0000001b41127c20 */ /* 0x000fe20008400000 */
[----:B------:R-:W-:Y:S01]  /*b0390*/  LOP3.LUT P6, RZ, R2, 0x4000, RZ, 0xc0, !PT ;  /* 0x0000400002ff7812 */ /* 0x000fe200078cc0ff */
[----:B------:R-:W3:Y:S03]  /*b03a0*/  LDL.LU R75, [R1+0x16dc] ;  /* 0x0016dc00014b7983 */ /* 0x000ee60000300800 */
[----:B------:R-:W-:Y:S01]  /*b03b0*/  F2FP.SATFINITE.E4M3.F32.PACK_AB_MERGE_C R18, RZ, R18, RZ ;  /* 0x00000012ff12723e */ /* 0x000fe200048070ff */
[----:B------:R-:W3:Y:S06]  /*b03c0*/  LDL.LU R65, [R1+0x16e0] ;  /* 0x0016e00001417983 */ /* 0x000eec0000300800 */
[----:B------:R0:W-:Y:S01]  /*b03d0*/  @!P1 STG.E.U8 desc[UR30][R16.64+0x119], R18 ;  /* 0x0001191210009986 */ /* 0x0001e2000c10111e */
[----:B------:R-:W-:-:S02]  /*b03e0*/  LOP3.LUT P0, RZ, R8, 0x40000000, RZ, 0xc0, !PT ;  /* 0x4000000008ff7812 */ /* 0x000fc4000780c0ff */
[----:B------:R-:W-:Y:S01]  /*b03f0*/  LOP3.LUT P3, RZ, R4, 0x200000, RZ, 0xc0, !PT ;  /* 0x0020000004ff7812 */ /* 0x000fe2000786c0ff */
[----:B0-----:R-:W-:Y:S01]  /*b0400*/  FMUL R16, R68, UR27 ;  /* 0x0000001b44107c20 */ /* 0x001fe20008400000 */
[----:B------:R-:W-:Y:S01]  /*b0410*/  LOP3.LUT P4, RZ, R4, 0x100000, RZ, 0xc0, !PT ;  /* 0x0010000004ff7812 */ /* 0x000fe2000788c0ff */
[----:B------:R-:W3:Y:S03]  /*b0420*/  LDL.LU R68, [R1+0x16e4] ;  /* 0x0016e40001447983 */ /* 0x000ee60000300800 */
[----:B------:R-:W-:Y:S01]  /*b0430*/  F2FP.SATFINITE.E4M3.F32.PACK_AB_MERGE_C R16, RZ, R16, RZ ;  /* 0x00000010ff10723e */ /* 0x000fe200048070ff */
[----:B--2---:R-:W-:-:S05]  /*b0440*/  FMUL R18, R70, UR27 ;  /* 0x0000001b46127c20 */ /* 0x004fca0008400000 */
[----:B------:R-:W-:Y:S01]  /*b0450*/  F2FP.SATFINITE.E4M3.F32.PACK_AB_MERGE_C R18, RZ, R18, RZ ;  /* 0x00000012ff12723e */ /* 0x000fe200048070ff */
[----:B----4-:R0:W-:Y:S02]  /*b0460*/  @!P6 STG.E.U8 desc[UR30][R170.64+0x120], R16 ;  /* 0x00012010aa00e986 */ /* 0x0101e4000c10111e */
[----:B0-----:R-:W-:-:S05]  /*b0470*/  FMUL R16, R69, UR27 ;  /* 0x0000001b45107c20 */ /* 0x001fca0008400000 */
[----:B------:R-:W-:-:S05]  /*b0480*/  F2FP.SATFINITE.E4M3.F32.PACK_AB_MERGE_C R16, RZ, R16, RZ ;  /* 0x00000010ff10723e */ /* 0x000fca00048070ff */
[----:B---3--:R0:W-:Y:S02]  /*b0490*/  @!P0 STG.E.U8 desc[UR30][R168.64+0x121], R16 ;  /* 0x00012110a8008986 */ /* 0x0081e4000c10111e */
[----:B0-----:R-:W0:Y:S02]  /*b04a0*/  @!P3 LDC.64 R16, c[0x0][0x5c0] ;  /* 0x00017000ff10bb82 */ /* 0x001e240000000a00 */
[----:B0-----:R-:W-:Y:S02]  /*b04b0*/  @!P3 IADD3 R16, P1, R174, R16, RZ ;  /* 0x00000010ae10b210 */ /* 0x001fe40007f3e0ff */
[----:B------:R-:W2:Y:S03]  /*b04c0*/  LDL.LU R174, [R1+0x1dc8] ;  /* 0x001dc80001ae7983 */ /* 0x000ea60000300800 */
[----:B------:R-:W-:Y:S02]  /*b04d0*/  @!P3 IMAD.X R17, R175, 0x1, R17, P1 ;  /* 0x00000001af11b824 */ /* 0x000fe400008e0611 */
[----:B------:R-:W2:Y:S04]  /*b04e0*/  LDL.LU R175, [R1+0x1dc4] ;  /* 0x001dc40001af7983 */ /* 0x000ea80000300800 */
[----:B------:R0:W-:Y:S04]  /*b04f0*/  @!P3 STG.E.U8 desc[UR30][R16.64+0x120], R18 ;  /* 0x000120121000b986 */ /* 0x0001e8000c10111e */
[----:B------:R-:W3:Y:S01]  /*b0500*/  LDL.LU R69, [R1+0x16e8] ;  /* 0x0016e80001457983 */ /* 0x000ee20000300800 */
[----:B0-----:R-:W0:Y:S02]  /*b0510*/  @!P4 LDC.64 R16, c[0x0][0x5c0] ;  /* 0x00017000ff10cb82 */ /* 0x001e240000000a00 */
[----:B0-----:R-:W-:-:S02]  /*b0520*/  @!P4 IADD3 R16, P1, R172, R16, RZ ;  /* 0x00000010ac10c210 */ /* 0x001fc40007f3e0ff */
[----:B------:R-:W4:Y:S03]  /*b0530*/  LDL.LU R172, [R1+0x1dc0] ;  /* 0x001dc00001ac7983 */ /* 0x000f260000300800 */
[----:B------:R-:W-:Y:S02]  /*b0540*/  @!P4 IMAD.X R17, R173, 0x1, R17, P1 ;  /* 0x00000001ad11c824 */ /* 0x000fe400008e0611 */
[----:B------:R-:W4:Y:S01]  /*b0550*/  LDL.LU R173, [R1+0x1dbc] ;  /* 0x001dbc0001ad7983 */ /* 0x000f220000300800 */
        /* <DEDUP_REMOVED lines=8> */
[----:B0-----:R-:W-:-:S05]  /*b05e0*/  FMUL R16, R75, UR27 ;  /* 0x0000001b4b107c20 */ /* 0x001fca0008400000 */
[----:B------:R-:W-:Y:S02]  /*b05f0*/  F2FP.SATFINITE.E4M3.F32.PACK_AB_MERGE_C R16, RZ, R16, RZ ;  /* 0x00000010ff10723e */ /* 0x000fe400048070ff */
[----:B------:R-:W-:Y:S01]  /*b0600*/  LOP3.LUT P0, RZ, R4, 0x40000, RZ, 0xc0, !PT ;  /* 0x0004000004ff7812 */ /* 0x000fe2000780c0ff */
[----:B------:R-:W-:-:S05]  /*b0610*/  FMUL R18, R68, UR27 ;  /* 0x0000001b44127c20 */ /* 0x000fca0008400000 */
[----:B------:R-:W-:Y:S01]  /*b0620*/  F2FP.SATFINITE.E4M3.F32.PACK_AB_MERGE_C R18, RZ, R18, RZ ;  /* 0x00000012ff12723e */ /* 0x000fe200048070ff */
[----:B----4-:R0:W-:Y:S02]  /*b0630*/  @!P1 STG.E.U8 desc[UR30][R172.64+0x128], R16 ;  /* 0x00012810ac009986 */ /* 0x0101e4000c10111e */
[----:B0-----:R-:W-:Y:S02]  /*b0640*/  FMUL R16, R65, UR27 ;  /* 0x0000001b41107c20 */ /* 0x001fe40008400000 */
[----:B------:R-:W4:Y:S03]  /*b0650*/  LDL.LU R65, [R1+0x16f4] ;  /* 0x0016f40001417983 */ /* 0x000f260000300800 */
[----:B------:R-:W-:-:S05]  /*b0660*/  F2FP.SATFINITE.E4M3.F32.PACK_AB_MERGE_C R16, RZ, R16, RZ ;  /* 0x00000010ff10723e */ /* 0x000fca00048070ff */
[----:B--2---:R0:W-:Y:S02]  /*b0670*/  @!P2 STG.E.U8 desc[UR30][R174.64+0x129], R16 ;  /* 0x00012910ae00a986 */ /* 0x0041e4000c10111e */
[----:B0-----:R-:W0:Y:S02]  /*b0680*/  @!P5 LDC.64 R16, c[0x0][0x5c0] ;  /* 0x00017000ff10db82 */ /* 0x001e240000000a00 */
[----:B0-----:R-:W-:Y:S02]  /*b0690*/  @!P5 IADD3 R16, P1, R178, R16, RZ ;  /* 0x00000010b210d210 */ /* 0x001fe40007f3e0ff */
[----:B------:R-:W2:Y:S03]  /*b06a0*/  LDL.LU R178, [R1+0x1db8] ;  /* 0x001db80001b27983 */ /* 0x000ea60000300800 */
[----:B------:R-:W-:Y:S02]  /*b06b0*/  @!P5 IMAD.X R17, R176, 0x1, R17, P1 ;  /* 0x00000001b011d824 */ /* 0x000fe400008e0611 */
[----:B------:R-:W2:Y:S04]  /*b06c0*/  LDL.LU R176, [R1+0x1db4] ;  /* 0x001db40001b07983 */ /* 0x000ea80000300800 */
[----:B------:R0:W-:Y:S02]  /*b06d0*/  @!P5 STG.E.U8 desc[UR30][R16.64+0x128], R18 ;  /* 0x000128121000d986 */ /* 0x0001e4000c10111e */
[----:B0-----:R-:W0:Y:S02]  /*b06e0*/  @!P0 LDC.64 R16, c[0x0][0x5c0] ;  /* 0x00017000ff108b82 */ /* 0x001e240000000a00 */
[----:B0-----:R-:W-:-:S02]  /*b06f0*/  @!P0 IADD3 R16, P1, R177, R16, RZ ;  /* 0x00000010b1108210 */ /* 0x001fc40007f3e0ff */
[----:B------:R-:W2:Y:S03]  /*b0700*/  LDL.LU R177, [R1+0x1db0] ;  /* 0x001db00001b17983 */ /* 0x000ea60000300800 */
[----:B------:R-:W-:Y:S02]  /*b0710*/  @!P0 IMAD.X R17, R179, 0x1, R17, P1 ;  /* 0x00000001b3118824 */ /* 0x000fe400008e0611 */
[----:B------:R-:W2:Y:S01]  /*b0720*/  LDL.LU R179, [R1+0x1dac] ;  /* 0x001dac0001b37983 */ /* 0x000ea20000300800 */
[----:B---3--:R-:W-:Y:S01]  /*b0730*/  FMUL R18, R69, UR27 ;  /* 0x0000001b45127c20 */ /* 0x008fe20008400000 */
[C---:B------:R-:W-:Y:S02]  /*b0740*/  LOP3.LUT P6, RZ, R8.reuse, 0x4000000, RZ, 0xc0, !PT ;  /* 0x0400000008ff7812 */ /* 0x040fe400078cc0ff */
[----:B------:R-:W-:Y:S01]  /*b0750*/  LOP3.LUT P3, RZ, R8, 0x1000000, RZ, 0xc0, !PT ;  /* 0x0100000008ff7812 */ /* 0x000fe2000786c0ff */
[----:B------:R-:W3:Y:S01]  /*b0760*/  LDL.LU R69, [R1+0x16f8] ;  /* 0x0016f80001457983 */ /* 0x000ee20000300800 */
[----:B------:R-:W-:-:S02]  /*b0770*/  F2FP.SATFINITE.E4M3.F32.PACK_AB_MERGE_C R18, RZ, R18, RZ ;  /* 0x00000012ff12723e */ /* 0x000fc400048070ff */
[----:B------:R-:W-:Y:S01]  /*b0780*/  LOP3.LUT P4, RZ, R4, 0x20000, RZ, 0xc0, !PT ;  /* 0x0002000004ff7812 */ /* 0x000fe2000788c0ff */
[----:B------:R-:W3:Y:S04]  /*b0790*/  LDL.LU R75, [R1+0x16fc] ;  /* 0x0016fc00014b7983 */ /* 0x000ee80000300800 */
[----:B------:R0:W-:Y:S02]  /*b07a0*/  @!P0 STG.E.U8 desc[UR30][R16.64+0x129], R18 ;  /* 0x0001291210008986 */ /* 0x0001e4000c10111e */
[----:B0-----:R-:W-:Y:S01]  /*b07b0*/  FMUL R16, R70, UR27 ;  /* 0x0000001b46107c20 */ /* 0x001fe20008400000 */
[----:B------:R-:W-:Y:S01]  /*b07c0*/  LOP3.LUT P5, RZ, R8, 0x800000, RZ, 0xc0, !PT ;  /* 0x0080000008ff7812 */ /* 0x000fe200078ac0ff */
[----:B------:R-:W3:Y:S03]  /*b07d0*/  LDL.LU R70, [R1+0x1700] ;  /* 0x0017000001467983 */ /* 0x000ee60000300800 */
[----:B------:R-:W-:-:S02]  /*b07e0*/  F2FP.SATFINITE.E4M3.F32.PACK_AB_MERGE_C R16, RZ, R16, RZ ;  /* 0x00000010ff10723e */ /* 0x000fc400048070ff */
[----:B------:R-:W-:-:S07]  /*b07f0*/  LOP3.LUT R2, R2, 0xffffdfff, RZ, 0xc0, !PT ;  /* 0xffffdfff02027812 */ /* 0x000fce00078ec0ff */
[----:B------:R-:W-:Y:S02]  /*b0800*/  @P5 LOP3.LUT R2, R2, 0x2000, RZ, 0xfc, !PT ;  /* 0x0000200002025812 */ /* 0x000fe400078efcff */
[----:B------:R-:W-:Y:S01]  /*b0810*/  LOP3.LUT P5, RZ, R4, 0x10000, RZ, 0xc0, !PT ;  /* 0x0001000004ff7812 */ /* 0x000fe200078ac0ff */
[----:B----4-:R-:W-:-:S05]  /*b0820*/  FMUL R18, R65, UR27 ;  /* 0x0000001b41127c20 */ /* 0x010fca0008400000 */
[----:B------:R-:W-:Y:S01]  /*b0830*/  F2FP.SATFINITE.E4M3.F32.PACK_AB_MERGE_C R18, RZ, R18, RZ ;  /* 0x00000012ff12723e */ /* 0x000fe200048070ff */
[----:B--2---:R0:W-:Y:S02]  /*b0840*/  @!P6 STG.E.U8 desc[UR30][R176.64+0x130], R16 ;  /* 0x00013010b000e986 */ /* 0x0041e4000c10111e */
[----:B0-----:R-:W-:-:S05]  /*b0850*/  FMUL R16, R71, UR27 ;  /* 0x0000001b47107c20 */ /* 0x001fca0008400000 */
[----:B------:R-:W-:-:S05]  /*b0860*/  F2FP.SATFINITE.E4M3.F32.PACK_AB_MERGE_C R16, RZ, R16, RZ ;  /* 0x00000010ff10723e */ /* 0x000fca00048070ff */
[----:B------:R0:W-:Y:S02]  /*b0870*/  @!P3 STG.E.U8 desc[UR30][R178.64+0x131], R16 ;  /* 0x00013110b200b986 */ /* 0x0001e4000c10111e */
[----:B0-----:R-:W0:Y:S02]  /*b0880*/  @!P4 LDC.64 R16, c[0x0][0x5c0] ;  /* 0x00017000ff10cb82 */ /* 0x001e240000000a00 */
[----:B0-----:R-:W-:Y:S02]  /*b0890*/  @!P4 IADD3 R16, P1, R182, R16, RZ ;  /* 0x00000010b610c210 */ /* 0x001fe40007f3e0ff */
[----:B------:R-:W2:Y:S03]  /*b08a0*/  LDL.LU R182, [R1+0x1da8] ;  /* 0x001da80001b67983 */ /* 0x000ea60000300800 */
[----:B------:R-:W-:Y:S02]  /*b08b0*/  @!P4 IMAD.X R17, R180, 0x1, R17, P1 ;  /* 0x00000001b411c824 */ /* 0x000fe400008e0611 */
[----:B------:R-:W4:Y:S04]  /*b08c0*/  LDL.LU R180, [R1+0x1da4] ;  /* 0x001da40001b47983 */ /* 0x000f280000300800 */
[----:B------:R0:W-:Y:S04]  /*b08d0*/  @!P4 STG.E.U8 desc[UR30][R16.64+0x130], R18 ;  /* 0x000130121000c986 */ /* 0x0001e8000c10111e */
[----:B------:R-:W2:Y:S01]  /*b08e0*/  LDL.LU R71, [R1+0x1704] ;  /* 0x0017040001477983 */ /* 0x000ea20000300800 */
[----:B0-----:R-:W0:Y:S02]  /*b08f0*/  @!P5 LDC.64 R16, c[0x0][0x5c0] ;  /* 0x00017000ff10db82 */ /* 0x001e240000000a00 */
[----:B0-----:R-:W-:-:S02]  /*b0900*/  @!P5 IADD3 R16, P1, R181, R16, RZ ;  /* 0x00000010b510d210 */ /* 0x001fc40007f3e0ff */
[----:B------:R-:W4:Y:S03]  /*b0910*/  LDL.LU R181, [R1+0x1da0] ;  /* 0x001da00001b57983 */ /* 0x000f260000300800 */
[----:B------:R-:W-:Y:S01]  /*b0920*/  @!P5 IMAD.X R17, R183, 0x1, R17, P1 ;  /* 0x00000001b711d824 */ /* 0x000fe200008e0611 */
[----:B------:R-:W2:Y:S04]  /*b0930*/  LDL.LU R65, [R1+0x1708] ;  /* 0x0017080001417983 */ /* 0x000ea80000300800 */
[----:B------:R-:W2:Y:S01]  /*b0940*/  LDL.LU R183, [R1+0x1d9c] ;  /* 0x001d9c0001b77983 */ /* 0x000ea20000300800 */
[----:B------:R-:W-:Y:S02]  /*b0950*/  LOP3.LUT P6, RZ, R8, 0x200000, RZ, 0xc0, !PT ;  /* 0x0020000008ff7812 */ /* 0x000fe400078cc0ff */
[----:B------:R-:W-:Y:S01]  /*b0960*/  LOP3.LUT P1, RZ, R4, 0x10000, RZ, 0xc0, !PT ;  /* 0x0001000004ff7812 */ /* 0x000fe2000782c0ff */
[----:B---3--:R-:W-:Y:S01]  /*b0970*/  FMUL R18, R69, UR27 ;  /* 0x0000001b45127c20 */ /* 0x008fe20008400000 */
[----:B------:R-:W-:Y:S01]  /*b0980*/  LOP3.LUT R2, R2, 0xffffefff, RZ, 0xc0, !PT ;  /* 0xffffefff02027812 */ /* 0x000fe200078ec0ff */
[----:B------:R-:W3:Y:S03]  /*b0990*/  LDL.LU R68, [R1+0x170c] ;  /* 0x00170c0001447983 */ /* 0x000ee60000300800 */
[----:B------:R-:W-:Y:S01]  /*b09a0*/  F2FP.SATFINITE.E4M3.F32.PACK_AB_MERGE_C R18, RZ, R18, RZ ;  /* 0x00000012ff12723e */ /* 0x000fe200048070ff */
[----:B------:R-:W3:Y:S04]  /*b09b0*/  LDL.LU R69, [R1+0x1710] ;  /* 0x0017100001457983 */ /* 0x000ee80000300800 */
        /* <DEDUP_REMOVED lines=8> */
[----:B----4-:R0:W-:Y:S02]  /*b0a40*/  @!P5 STG.E.U8 desc[UR30][R180.64+0x138], R16 ;  /* 0x00013810b400d986 */ /* 0x0101e4000c10111e */
[----:B0-----:R-:W-:Y:S01]  /*b0a50*/  FMUL R16, R70, UR27 ;  /* 0x0000001b46107c20 */ /* 0x001fe20008400000 */
[----:B--2---:R-:W-:Y:S01]  /*b0a60*/  FMUL R18, R71, UR27 ;  /* 0x0000001b47127c20 */ /* 0x004fe20008400000 */
[----:B------:R-:W2:Y:S03]  /*b0a70*/  LDL.LU R70, [R1+0x1714] ;  /* 0x0017140001467983 */ /* 0x000ea60000300800 */
[----:B------:R-:W-:-:S05]  /*b0a80*/  F2FP.SATFINITE.E4M3.F32.PACK_AB_MERGE_C R16, RZ, R16, RZ ;  /* 0x00000010ff10723e */ /* 0x000fca00048070ff */
[----:B------:R0:W-:Y:S02]  /*b0a90*/  @!P2 STG.E.U8 desc[UR30][R182.64+0x139], R16 ;  /* 0x00013910b600a986 */ /* 0x0001e4000c10111e */
[----:B0-----:R-:W0:Y:S01]  /*b0aa0*/  @!P0 LDC.64 R16, c[0x0][0x5c0] ;  /* 0x00017000ff108b82 */ /* 0x001e220000000a00 */
[----:B------:R-:W-:Y:S02]  /*b0ab0*/  F2FP.SATFINITE.E4M3.F32.PACK_AB_MERGE_C R18, RZ, R18, RZ ;  /* 0x00000012ff12723e */ /* 0x000fe400048070ff */
[----:B0-----:R-:W-:Y:S02]  /*b0ac0*/  @!P0 IADD3 R16, P1, R186, R16, RZ ;  /* 0x00000010ba108210 */ /* 0x001fe40007f3e0ff */
[----:B------:R-:W4:Y:S03]  /*b0ad0*/  LDL.LU R186, [R1+0x1d98] ;  /* 0x001d980001ba7983 */ /* 0x000f260000300800 */
[----:B------:R-:W-:-:S02]  /*b0ae0*/  @!P0 IMAD.X R17, R184, 0x1, R17, P1 ;  /* 0x00000001b8118824 */ /* 0x000fc400008e0611 */
[----:B------:R-:W4:Y:S04]  /*b0af0*/  LDL.LU R184, [R1+0x1d94] ;  /* 0x001d940001b87983 */ /* 0x000f280000300800 */
[----:B------:R0:W-:Y:S04]  /*b0b00*/  @!P0 STG.E.U8 desc[UR30][R16.64+0x138], R18 ;  /* 0x0001381210008986 */ /* 0x0001e8000c10111e */
[----:B------:R-:W4:Y:S01]  /*b0b10*/  LDL.LU R71, [R1+0x1718] ;  /* 0x0017180001477983 */ /* 0x000f220000300800 */
[----:B0-----:R-:W0:Y:S02]  /*b0b20*/  @!P6 LDC.64 R16, c[0x0][0x5c0] ;  /* 0x00017000ff10eb82 */ /* 0x001e240000000a00 */
[----:B0-----:R-:W-:-:S02]  /*b0b30*/  @!P6 IADD3 R16, P1, R185, R16, RZ ;  /* 0x00000010b910e210 */ /* 0x001fc40007f3e0ff */
[----:B------:R-:W4:Y:S03]  /*b0b40*/  LDL.LU R185, [R1+0x1d90] ;  /* 0x001d900001b97983 */ /* 0x000f260000300800 */
[----:B------:R-:W-:Y:S02]  /*b0b50*/  @!P6 IMAD.X R17, R187, 0x1, R17, P1 ;  /* 0x00000001bb11e824 */ /* 0x000fe400008e0611 */
[----:B------:R-:W4:Y:S01]  /*b0b60*/  LDL.LU R187, [R1+0x1d8c] ;  /* 0x001d8c0001bb7983 */ /* 0x000f220000300800 */
[----:B------:R-:W-:Y:S01]  /*b0b70*/  LOP3.LUT P1, RZ, R4, 0x4000, RZ, 0xc0, !PT ;  /* 0x0000400004ff7812 */ /* 0x000fe2000782c0ff */
[----:B------:R-:W-:Y:S01]  /*b0b80*/  FMUL R18, R65, UR27 ;  /* 0x0000001b41127c20 */ /* 0x000fe20008400000 */
[----:B------:R-:W-:Y:S01]  /*b0b90*/  LOP3.LUT P6, RZ, R2, 0x1000, RZ, 0xc0, !PT ;  /* 0x0000100002ff7812 */ /* 0x000fe200078cc0ff */
[----:B------:R-:W4:Y:S03]  /*b0ba0*/  LDL.LU R75, [R1+0x171c] ;  /* 0x00171c00014b7983 */ /* 0x000f260000300800 */
[----:B------:R-:W-:Y:S01]  /*b0bb0*/  F2FP.SATFINITE.E4M3.F32.PACK_AB_MERGE_C R18, RZ, R18, RZ ;  /* 0x00000012ff12723e */ /* 0x000fe200048070ff */
[----:B------:R-:W4:Y:S06]  /*b0bc0*/  LDL.LU R65, [R1+0x1720] ;  /* 0x0017200001417983 */ /* 0x000f2c0000300800 */
[----:B------:R3:W-:Y:S01]  /*b0bd0*/  @!P1 STG.E.U8 desc[UR30][R16.64+0x139], R18 ;  /* 0x0001391210009986 */ /* 0x0007e2000c10111e */
[----:B------:R-:W-:-:S02]  /*b0be0*/  LOP3.LUT P4, RZ, R8, 0x100000, RZ, 0xc0, !PT ;  /* 0x0010000008ff7812 */ /* 0x000fc4000788c0ff */
[----:B------:R-:W-:Y:S01]  /*b0bf0*/  LOP3.LUT P3, RZ, R4, 0x2000, RZ, 0xc0, !PT ;  /* 0x0000200004ff7812 */ /* 0x000fe2000786c0ff */
[----:B---3--:R-:W-:Y:S01]  /*b0c00*/  FMUL R16, R68, UR27 ;  /* 0x0000001b44107c20 */ /* 0x008fe20008400000 */
        /* <DEDUP_REMOVED lines=8> */
[----:B------:R0:W-:Y:S02]  /*b0c90*/  @!P4 STG.E.U8 desc[UR30][R186.64+0x141], R16 ;  /* 0x00014110ba00c986 */ /* 0x0001e4000c10111e */
[----:B0-----:R-:W0:Y:S02]  /*b0ca0*/  @!P3 LDC.64 R16, c[0x0][0x5c0] ;  /* 0x00017000ff10bb82 */ /* 0x001e240000000a00 */
[----:B0-----:R-:W-:Y:S02]  /*b0cb0*/  @!P3 IADD3 R16, P1, R190, R16, RZ ;  /* 0x00000010be10b210 */ /* 0x001fe40007f3e0ff */
[----:B------:R-:W2:Y:S03]  /*b0cc0*/  LDL.LU R190, [R1+0x1d88] ;  /* 0x001d880001be7983 */ /* 0x000ea60000300800 */
[----:B------:R-:W-:Y:S02]  /*b0cd0*/  @!P3 IMAD.X R17, R191, 0x1, R17, P1 ;  /* 0x00000001bf11b824 */ /* 0x000fe400008e0611 */
[----:B------:R-:W2:Y:S04]  /*b0ce0*/  LDL.LU R191, [R1+0x1d84] ;  /* 0x001d840001bf7983 */ /* 0x000ea80000300800 */
[----:B------:R0:W-:Y:S04]  /*b0cf0*/  @!P3 STG.E.U8 desc[UR30][R16.64+0x140], R18 ;  /* 0x000140121000b986 */ /* 0x0001e8000c10111e */
[----:B------:R-:W4:Y:S01]  /*b0d00*/  LDL.LU R69, [R1+0x1728] ;  /* 0x0017280001457983 */ /* 0x000f220000300800 */
[----:B0-----:R-:W0:Y:S02]  /*b0d10*/  @!P5 LDC.64 R16, c[0x0][0x5c0] ;  /* 0x00017000ff10db82 */ /* 0x001e240000000a00 */
[----:B0-----:R-:W-:-:S02]  /*b0d20*/  @!P5 IADD3 R16, P1, R188, R16, RZ ;  /* 0x00000010bc10d210 */ /* 0x001fc40007f3e0ff */
[----:B------:R-:W2:Y:S03]  /*b0d30*/  LDL.LU R188, [R1+0x1d80] ;  /* 0x001d800001bc7983 */ /* 0x000ea60000300800 */
[----:B------:R-:W-:Y:S02]  /*b0d40*/  @!P5 IMAD.X R17, R189, 0x1, R17, P1 ;  /* 0x00000001bd11d824 */ /* 0x000fe400008e0611 */
[----:B------:R-:W2:Y:S01]  /*b0d50*/  LDL.LU R189, [R1+0x1d7c] ;  /* 0x001d7c0001bd7983 */ /* 0x000ea20000300800 */
[----:B------:R-:W-:Y:S01]  /*b0d60*/  FMUL R18, R71, UR27 ;  /* 0x0000001b47127c20 */ /* 0x000fe20008400000 */
        /* <DEDUP_REMOVED lines=10> */
[----:B---3--:R-:W-:-:S05]  /*b0e10*/  FMUL R18, R68, UR27 ;  /* 0x0000001b44127c20 */ /* 0x008fca0008400000 */
[----:B------:R-:W-:Y:S01]  /*b0e20*/  F2FP.SATFINITE.E4M3.F32.PACK_AB_MERGE_C R18, RZ, R18, RZ ;  /* 0x00000012ff12723e */ /* 0x000fe200048070ff */
[----:B--2---:R0:W-:Y:S02]  /*b0e30*/  @!P1 STG.E.U8 desc[UR30][R188.64+0x148], R16 ;  /* 0x00014810bc009986 */ /* 0x0041e4000c10111e */
        /* <DEDUP_REMOVED lines=23> */
[----:B0-----:R-:W-:Y:S01]  /*b0fb0*/  FMUL R16, R70, UR27 ;  /* 0x0000001b46107c20 */ /* 0x001fe20008400000 */
        /* <DEDUP_REMOVED lines=27> */
[----:B----4-:R-:W-:Y:S01]  /*b1170*/  FMUL R18, R69, UR27 ;  /* 0x0000001b45127c20 */ /* 0x010fe20008400000 */
[----:B------:R-:W-:Y:S01]  /*b1180*/  LOP3.LUT R2, R2, 0xfffffbff, RZ, 0xc0, !PT ;  /* 0xfffffbff02027812 */ /* 0x000fe200078ec0ff */
[----:B------:R-:W4:Y:S03]  /*b1190*/  LDL.LU R68, [R1+0x174c] ;  /* 0x00174c0001447983 */ /* 0x000f260000300800 */
[----:B------:R-:W-:Y:S01]  /*b11a0*/  F2FP.SATFINITE.E4M3.F32.PACK_AB_MERGE_C R18, RZ, R18, RZ ;  /* 0x00000012ff12723e */ /* 0x000fe200048070ff */
[----:B------:R-:W4:Y:S04]  /*b11b0*/  LDL.LU R69, [R1+0x1750] ;  /* 0x0017500001457983 */ /* 0x000f280000300800 */
        /* <DEDUP_REMOVED lines=36> */
[----:B----4-:R-:W-:Y:S01]  /*b1400*/  FMUL R16, R68, UR27 ;  /* 0x0000001b44107c20 */ /* 0x010fe20008400000 */
[----:B------:R-:W-:Y:S01]  /*b1410*/  LOP3.LUT P0, RZ, R4, 0x10, RZ, 0xc0, !PT ;  /* 0x0000001004ff7812 */ /* 0x000fe2000780c0ff */
[----:B------:R-:W4:Y:S03]  /*b1420*/  LDL.LU R68, [R1+0x1764] ;  /* 0x0017640001447983 */ /* 0x000f260000300800 */
[----:B------:R-:W-:Y:S01]  /*b1430*/  F2FP.SATFINITE.E4M3.F32.PACK_AB_MERGE_C R16, RZ, R16, RZ ;  /* 0x00000010ff10723e */ /* 0x000fe200048070ff */
        /* <DEDUP_REMOVED lines=29> */
[----:B----4-:R-:W-:-:S05]  /*b1610*/  FMUL R18, R68, UR27 ;  /* 0x0000001b44127c20 */ /* 0x010fca0008400000 */
        /* <DEDUP_REMOVED lines=8> */
[----:B------:R-:W4:Y:S03]  /*b16a0*/  LDL.LU R210, [R1+0x1d38] ;  /* 0x001d380001d27983 */ /* 0x000f260000300800 */
[----:B------:R-:W-:Y:S02]  /*b16b0*/  @!P4 IMAD.X R17, R208, 0x1, R17, P1 ;  /* 0x00000001d011c824 */ /* 0x000fe400008e0611 */
[----:B------:R-:W4:Y:S04]  /*b16c0*/  LDL.LU R208, [R1+0x1d34] ;  /* 0x001d340001d07983 */ /* 0x000f280000300800 */
[----:B------:R0:W-:Y:S02]  /*b16d0*/  @!P4 STG.E.U8 desc[UR30][R16.64+0x168], R18 ;  /* 0x000168121000c986 */ /* 0x0001e4000c10111e */
[----:B0-----:R-:W0:Y:S02]  /*b16e0*/  @!P5 LDC.64 R16, c[0x0][0x5c0] ;  /* 0x00017000ff10db82 */ /* 0x001e240000000a00 */
[----:B0-----:R-:W-:-:S02]  /*b16f0*/  @!P5 IADD3 R16, P1, R209, R16, RZ ;  /* 0x00000010d110d210 */ /* 0x001fc40007f3e0ff */
[----:B------:R-:W4:Y:S03]  /*b1700*/  LDL.LU R209, [R1+0x1d30] ;  /* 0x001d300001d17983 */ /* 0x000f260000300800 */
[----:B------:R-:W-:Y:S02]  /*b1710*/  @!P5 IMAD.X R17, R211, 0x1, R17, P1 ;  /* 0x00000001d311d824 */ /* 0x000fe400008e0611 */
[----:B------:R-:W4:Y:S01]  /*b1720*/  LDL.LU R211, [R1+0x1d2c] ;  /* 0x001d2c0001d37983 */ /* 0x000f220000300800 */
        /* <DEDUP_REMOVED lines=10> */
[----:B------:R-:W-:Y:S02]  /*b17d0*/  LOP3.LUT P4, RZ, R8, 0x20, RZ, 0xc0, !PT ;  /* 0x0000002008ff7812 */ /* 0x000fe4000788c0ff */
[----:B------:R-:W-:-:S11]  /*b17e0*/  LOP3.LUT R2, R2, 0xfffffdff, RZ, 0xc0, !PT ;  /* 0xfffffdff02027812 */ /* 0x000fd600078ec0ff */
[----:B------:R-:W-:Y:S02]  /*b17f0*/  @P4 LOP3.LUT R2, R2, 0x200, RZ, 0xfc, !PT ;  /* 0x0000020002024812 */ /* 0x000fe400078efcff */
[----:B------:R-:W-:Y:S01]  /*b1800*/  LOP3.LUT P4, RZ, R4, 0x1, RZ, 0xc0, !PT ;  /* 0x0000000104ff7812 */ /* 0x000fe2000788c0ff */
[----:B--2---:R-:W-:-:S05]  /*b1810*/  FMUL R18, R65, UR27 ;  /* 0x0000001b41127c20 */ /* 0x004fca0008400000 */
[----:B------:R-:W-:Y:S01]  /*b1820*/  F2FP.SATFINITE.E4M3.F32.PACK_AB_MERGE_C R18, RZ, R18, RZ ;  /* 0x00000012ff12723e */ /* 0x000fe200048070ff */
[----:B----4-:R0:W-:Y:S02]  /*b1830*/  @!P6 STG.E.U8 desc[UR30][R208.64+0x170], R16 ;  /* 0x00017010d000e986 */ /* 0x0101e4000c10111e */
        /* <DEDUP_REMOVED lines=8> */
[----:B------:R-:W2:Y:S04]  /*b18c0*/  LDL.LU R212, [R1+0x1d24] ;  /* 0x001d240001d47983 */ /* 0x000ea80000300800 */
[----:B------:R0:W-:Y:S04]  /*b18d0*/  @!P0 STG.E.U8 desc[UR30][R16.64+0x170], R18 ;  /* 0x0001701210008986 */ /* 0x0001e8000c10111e */
[----:B------:R-:W4:Y:S01]  /*b18e0*/  LDL.LU R65, [R1+0x1784] ;  /* 0x0017840001417983 */ /* 0x000f220000300800 */
[----:B0-----:R-:W0:Y:S02]  /*b18f0*/  @!P4 LDC.64 R16, c[0x0][0x5c0] ;  /* 0x00017000ff10cb82 */ /* 0x001e240000000a00 */
[----:B0-----:R-:W-:-:S02]  /*b1900*/  @!P4 IADD3 R16, P1, R213, R16, RZ ;  /* 0x00000010d510c210 */ /* 0x001fc40007f3e0ff */
[----:B------:R-:W2:Y:S03]  /*b1910*/  LDL.LU R213, [R1+0x1d20] ;  /* 0x001d200001d57983 */ /* 0x000ea60000300800 */
[----:B------:R-:W-:Y:S01]  /*b1920*/  @!P4 IMAD.X R17, R215, 0x1, R17, P1 ;  /* 0x00000001d711c824 */ /* 0x000fe200008e0611 */
[----:B------:R-:W4:Y:S04]  /*b1930*/  LDL.LU R69, [R1+0x1788] ;  /* 0x0017880001457983 */ /* 0x000f280000300800 */
[----:B------:R-:W4:Y:S01]  /*b1940*/  LDL.LU R215, [R1+0x1d1c] ;  /* 0x001d1c0001d77983 */ /* 0x000f220000300800 */
        /* <DEDUP_REMOVED lines=15> */
[----:B--2---:R0:W-:Y:S02]  /*b1a40*/  @!P4 STG.E.U8 desc[UR30][R212.64+0x178], R16 ;  /* 0x00017810d400c986 */ /* 0x0041e4000c10111e */
[----:B0-----:R-:W-:Y:S01]  /*b1a50*/  FMUL R16, R71, UR27 ;  /* 0x0000001b47107c20 */ /* 0x001fe20008400000 */
[----:B----4-:R-:W-:Y:S01]  /*b1a60*/  FMUL R18, R65, UR27 ;  /* 0x0000001b41127c20 */ /* 0x010fe20008400000 */
        /* <DEDUP_REMOVED lines=25> */
[----:B---3--:R-:W-:-:S05]  /*b1c00*/  FMUL R16, R68, UR27 ;  /* 0x0000001b44107c20 */ /* 0x008fca0008400000 */
[----:B------:R-:W-:Y:S02]  /*b1c10*/  F2FP.SATFINITE.E4M3.F32.PACK_AB_MERGE_C R16, RZ, R16, RZ ;  /* 0x00000010ff10723e */ /* 0x000fe400048070ff */
        /* <DEDUP_REMOVED lines=13> */
[----:B------:R0:W-:Y:S04]  /*b1cf0*/  @!P3 STG.E.U8 desc[UR30][R16.64+0x180], R18 ;  /* 0x000180121000b986 */ /* 0x0001e8000c10111e */
[----:B------:R-:W4:Y:S01]  /*b1d00*/  LDL.LU R71, [R1+0x17a8] ;  /* 0x0017a80001477983 */ /* 0x000f220000300800 */
[----:B0-----:R-:W0:Y:S02]  /*b1d10*/  @!P4 LDC.64 R16, c[0x0][0x5c0] ;  /* 0x00017000ff10cb82 */ /* 0x001e240000000a00 */
[----:B0-----:R-:W-:-:S02]  /*b1d20*/  @!P4 IADD3 R16, P1, R220, R16, RZ ;  /* 0x00000010dc10c210 */ /* 0x001fc40007f3e0ff */
[----:B------:R-:W3:Y:S03]  /*b1d30*/  LDL.LU R220, [R1+0x1d00] ;  /* 0x001d000001dc7983 */ /* 0x000ee60000300800 */
[----:B------:R-:W-:Y:S02]  /*b1d40*/  @!P4 IMAD.X R17, R221, 0x1, R17, P1 ;  /* 0x00000001dd11c824 */ /* 0x000fe400008e0611 */
[----:B------:R-:W3:Y:S01]  /*b1d50*/  LDL.LU R221, [R1+0x1cfc] ;  /* 0x001cfc0001dd7983 */ /* 0x000ee20000300800 */
[----:B------:R-:W-:Y:S01]  /*b1d60*/  FMUL R18, R65, UR27 ;  /* 0x0000001b41127c20 */ /* 0x000fe20008400000 */
[----:B------:R-:W-:Y:S02]  /*b1d70*/  LOP3.LUT P1, RZ, R8, 0x2, RZ, 0xc0, !PT ;  /* 0x0000000208ff7812 */ /* 0x000fe4000782c0ff */
        /* <DEDUP_REMOVED lines=54> */
[----:B------:R-:W2:Y:S01]  /*b20e0*/  LDL.LU R69, [R1+0x17c4] ;  /* 0x0017c40001457983 */ /* 0x000ea20000300800 */
[----:B0-----:R-:W0:Y:S02]  /*b20f0*/  @!P5 LDC.64 R16, c[0x0][0x5c0] ;  /* 0x00017000ff10db82 */ /* 0x001e240000000a00 */
[----:B0-----:R-:W-:-:S02]  /*b2100*/  @!P5 IADD3 R16, P1, R228, R16, RZ ;  /* 0x00000010e410d210 */ /* 0x001fc40007f3e0ff */
[----:B------:R-:W3:Y:S03]  /*b2110*/  LDL.LU R228, [R1+0x1ce0] ;  /* 0x001ce00001e47983 */ /* 0x000ee60000300800 */
[----:B------:R-:W-:Y:S02]  /*b2120*/  @!P5 IMAD.X R17, R229, 0x1, R17, P1 ;  /* 0x00000001e511d824 */ /* 0x000fe400008e0611 */
[----:B------:R-:W3:Y:S01]  /*b2130*/  LDL.LU R229, [R1+0x1cdc] ;  /* 0x001cdc0001e57983 */ /* 0x000ee20000300800 */
        /* <DEDUP_REMOVED lines=12> */
[----:B------:R-:W-:Y:S01]  /*b2200*/  LOP3.LUT P0, RZ, R3, 0x800000, RZ, 0xc0, !PT ;  /* 0x0080000003ff7812 */ /* 0x000fe2000780c0ff */
[----:B------:R-:W4:Y:S03]  /*b2210*/  LDL.LU R71, [R1+0x17d0] ;  /* 0x0017d00001477983 */ /* 0x000f260000300800 */
[----:B------:R-:W-:-:S02]  /*b2220*/  F2FP.SATFINITE.E4M3.F32.PACK_AB_MERGE_C R16, RZ, R16, RZ ;  /* 0x00000010ff10723e */ /* 0x000fc400048070ff */
[----:B------:R-:W-:Y:S01]  /*b2230*/  LOP3.LUT P6, RZ, R3, 0x400000, RZ, 0xc0, !PT ;  /* 0x0040000003ff7812 */ /* 0x000fe200078cc0ff */
[----:B--2---:R-:W-:Y:S02]  /*b2240*/  FMUL R18, R69, UR27 ;  /* 0x0000001b45127c20 */ /* 0x004fe40008400000 */
[----:B---3--:R0:W-:Y:S02]  /*b2250*/  @!P5 STG.E.U8 desc[UR30][R228.64+0x198], R16 ;  /* 0x00019810e400d986 */ /* 0x0081e4000c10111e */
[----:B0-----:R-:W-:-:S05]  /*b2260*/  FMUL R16, R65, UR27 ;  /* 0x0000001b41107c20 */ /* 0x001fca0008400000 */
[----:B------:R-:W-:-:S05]  /*b2270*/  F2FP.SATFINITE.E4M3.F32.PACK_AB_MERGE_C R16, RZ, R16, RZ ;  /* 0x00000010ff10723e */ /* 0x000fca00048070ff */
[----:B------:R0:W-:Y:S02]  /*b2280*/  @!P2 STG.E.U8 desc[UR30][R230.64+0x199], R16 ;  /* 0x00019910e600a986 */ /* 0x0001e4000c10111e */
[----:B0-----:R-:W0:Y:S01]  /*b2290*/  @!P0 LDC.64 R16, c[0x0][0x5c0] ;  /* 0x00017000ff108b82 */ /* 0x001e220000000a00 */
[----:B------:R-:W-:Y:S02]  /*b22a0*/  F2FP.SATFINITE.E4M3.F32.PACK_AB_MERGE_C R18, RZ, R18, RZ ;  /* 0x00000012ff12723e */ /* 0x000fe400048070ff */
[----:B0-----:R-:W-:Y:S02]  /*b22b0*/  @!P0 IADD3 R16, P1, R234, R16, RZ ;  /* 0x00000010ea108210 */ /* 0x001fe40007f3e0ff */
[----:B------:R-:W2:Y:S03]  /*b22c0*/  LDL.LU R234, [R1+0x1cd8] ;  /* 0x001cd80001ea7983 */ /* 0x000ea60000300800 */
[----:B------:R-:W-:Y:S01]  /*b22d0*/  @!P0 IMAD.X R17, R232, 0x1, R17, P1 ;  /* 0x00000001e8118824 */ /* 0x000fe200008e0611 */
[----:B------:R-:W3:Y:S04]  /*b22e0*/  LDL.LU R65, [R1+0x3e4] ;  /* 0x0003e40001417983 */ /* 0x000ee80000300800 */
[----:B------:R0:W-:Y:S04]  /*b22f0*/  @!P0 STG.E.U8 desc[UR30][R16.64+0x198], R18 ;  /* 0x0001981210008986 */ /* 0x0001e8000c10111e */
[----:B------:R-:W2:Y:S04]  /*b2300*/  LDL.LU R232, [R1+0x1cd4] ;  /* 0x001cd40001e87983 */ /* 0x000ea80000300800 */
[----:B------:R-:W3:Y:S01]  /*b2310*/  LDL.LU R79, [R1+0x3e8] ;  /* 0x0003e800014f7983 */ /* 0x000ee20000300800 */
[----:B0-----:R-:W0:Y:S03]  /*b2320*/  @!P6 LDC.64 R16, c[0x0][0x5c0] ;  /* 0x00017000ff10eb82 */ /* 0x001e260000000a00 */
[----:B------:R-:W3:Y:S04]  /*b2330*/  LDL.LU R72, [R1+0x17d4] ;  /* 0x0017d40001487983 */ /* 0x000ee80000300800 */
[----:B------:R-:W3:Y:S04]  /*b2340*/  LDL.LU R73, [R1+0x3ec] ;  /* 0x0003ec0001497983 */ /* 0x000ee80000300800 */
[----:B------:R-:W3:Y:S01]  /*b2350*/  LDL.LU R68, [R1+0x3f0] ;  /* 0x0003f00001447983 */ /* 0x000ee20000300800 */
[----:B0-----:R-:W-:-:S03]  /*b2360*/  @!P6 IADD3 R16, P1, R233, R16, RZ ;  /* 0x00000010e910e210 */ /* 0x001fc60007f3e0ff */
[----:B------:R-:W2:Y:S02]  /*b2370*/  LDL.LU R233, [R1+0x1cd0] ;  /* 0x001cd00001e97983 */ /* 0x000ea40000300800 */
[----:B------:R-:W-:Y:S02]  /*b2380*/  @!P6 IMAD.X R17, R235, 0x1, R17, P1 ;  /* 0x00000001eb11e824 */ /* 0x000fe400008e0611 */
[----:B------:R-:W3:Y:S04]  /*b2390*/  LDL.LU R69, [R1+0x17d8] ;  /* 0x0017d80001457983 */ /* 0x000ee80000300800 */
[----:B------:R-:W3:Y:S01]  /*b23a0*/  LDL.LU R235, [R1+0x1ccc] ;  /* 0x001ccc0001eb7983 */ /* 0x000ee20000300800 */
[----:B------:R-:W-:Y:S01]  /*b23b0*/  LOP3.LUT P1, RZ, R3, 0x400000, RZ, 0xc0, !PT ;  /* 0x0040000003ff7812 */ /* 0x000fe2000782c0ff */
[----:B----4-:R-:W-:Y:S01]  /*b23c0*/  FMUL R18, R75, UR27 ;  /* 0x0000001b4b127c20 */ /* 0x010fe20008400000 */
[----:B------:R-:W-:-:S04]  /*b23d0*/  LOP3.LUT P6, RZ, R2, 0x40, RZ, 0xc0, !PT ;  /* 0x0000004002ff7812 */ /* 0x000fc800078cc0ff */
[----:B------:R-:W-:-:S07]  /*b23e0*/  F2FP.SATFINITE.E4M3.F32.PACK_AB_MERGE_C R18, RZ, R18, RZ ;  /* 0x00000012ff12723e */ /* 0x000fce00048070ff */
[----:B------:R0:W-:Y:S02]  /*b23f0*/  @!P1 STG.E.U8 desc[UR30][R16.64+0x199], R18 ;  /* 0x0001991210009986 */ /* 0x0001e4000c10111e */
[----:B0-----:R-:W-:Y:S02]  /*b2400*/  FMUL R16, R70, UR27 ;  /* 0x0000001b46107c20 */ /* 0x001fe40008400000 */
[----:B------:R-:W4:Y:S03]  /*b2410*/  LDL.LU R70, [R1+0x17dc] ;  /* 0x0017dc0001467983 */ /* 0x000f260000300800 */
[----:B------:R-:W-:Y:S02]  /*b2420*/  F2FP.SATFINITE.E4M3.F32.PACK_AB_MERGE_C R16, RZ, R16, RZ ;  /* 0x00000010ff10723e */ /* 0x000fe400048070ff */
[----:B------:R-:W-:Y:S02]  /*b2430*/  LOP3.LUT P4, RZ, R6, 0x1000000, RZ, 0xc0, !PT ;  /* 0x0100000006ff7812 */ /* 0x000fe4000788c0ff */
[----:B------:R-:W-:-:S02]  /*b2440*/  LOP3.LUT P3, RZ, R3, 0x200000, RZ, 0xc0, !PT ;  /* 0x0020000003ff7812 */ /* 0x000fc4000786c0ff */
[----:B------:R-:W-:Y:S01]  /*b2450*/  LOP3.LUT P5, RZ, R3, 0x100000, RZ, 0xc0, !PT ;  /* 0x0010000003ff7812 */ /* 0x000fe200078ac0ff */
[----:B--2---:R0:W-:Y:S02]  /*b2460*/  @!P6 STG.E.U8 desc[UR30][R232.64+0x1a0], R16 ;  /* 0x0001a010e800e986 */ /* 0x0041e4000c10111e */
[----:B0-----:R-:W-:Y:S02]  /*b2470*/  FMUL R16, R71, UR27 ;  /* 0x0000001b47107c20 */ /* 0x001fe40008400000 */
[----:B------:R-:W2:Y:S03]  /*b2480*/  LDL.LU R71, [R1+0x17e0] ;  /* 0x0017e00001477983 */ /* 0x000ea60000300800 */
[----:B------:R-:W-:Y:S01]  /*b2490*/  F2FP.SATFINITE.E4M3.F32.PACK_AB_MERGE_C R16, RZ, R16, RZ ;  /* 0x00000010ff10723e */ /* 0x000fe200048070ff */
[----:B------:R-:W2:Y:S04]  /*b24a0*/  LDL.LU.64 R74, [R1] ;  /* 0x00000000014a7983 */ /* 0x000ea80000300a00 */
[----:B---3--:R0:W-:Y:S02]  /*b24b0*/  @!P4 STG.E.U8 desc[UR30][R234.64+0x1a1], R16 ;  /* 0x0001a110ea00c986 */ /* 0x0081e4000c10111e */
[----:B0-----:R-:W0:Y:S02]  /*b24c0*/  @!P3 LDC.64 R16, c[0x0][0x5c0] ;  /* 0x00017000ff10bb82 */ /* 0x001e240000000a00 */
[----:B0-----:R-:W-:-:S02]  /*b24d0*/  @!P3 IADD3 R16, P1, R65, R16, RZ ;  /* 0x000000104110b210 */ /* 0x001fc40007f3e0ff */
[----:B------:R-:W3:Y:S01]  /*b24e0*/  LDL.LU R65, [R1+0x3f4] ;  /* 0x0003f40001417983 */ /* 0x000ee20000300800 */
[----:B------:R-:W-:-:S03]  /*b24f0*/  FMUL R18, R72, UR27 ;  /* 0x0000001b48127c20 */ /* 0x000fc60008400000 */
[----:B------:R-:W3:Y:S01]  /*b2500*/  LDL.LU R83, [R1+0x3f8] ;  /* 0x0003f80001537983 */ /* 0x000ee20000300800 */
[----:B------:R-:W-:Y:S01]  /*b2510*/  @!P3 IMAD.X R17, R79, 0x1, R17, P1 ;  /* 0x000000014f11b824 */ /* 0x000fe200008e0611 */
[----:B------:R-:W-:Y:S02]  /*b2520*/  F2FP.SATFINITE.E4M3.F32.PACK_AB_MERGE_C R18, RZ, R18, RZ ;  /* 0x00000012ff12723e */ /* 0x000fe400048070ff */
[----:B------:R-:W3:Y:S04]  /*b2530*/  LDL.LU R76, [R1+0x17e4] ;  /* 0x0017e400014c7983 */ /* 0x000ee80000300800 */
[----:B------:R0:W-:Y:S04]  /*b2540*/  @!P3 STG.E.U8 desc[UR30][R16.64+0x1a0], R18 ;  /* 0x0001a0121000b986 */ /* 0x0001e8000c10111e */
[----:B------:R-:W3:Y:S01]  /*b2550*/  LDL.LU R77, [R1+0x3fc] ;  /* 0x0003fc00014d7983 */ /* 0x000ee20000300800 */
[----:B0-----:R-:W0:Y:S01]  /*b2560*/  @!P5 LDC.64 R16, c[0x0][0x5c0] ;  /* 0x00017000ff10db82 */ /* 0x001e220000000a00 */
[----:B------:R-:W-:-:S05]  /*b2570*/  FMUL R18, R69, UR27 ;  /* 0x0000001b45127c20 */ /* 0x000fca0008400000 */
[----:B------:R-:W-:Y:S02]  /*b2580*/  F2FP.SATFINITE.E4M3.F32.PACK_AB_MERGE_C R18, RZ, R18, RZ ;  /* 0x00000012ff12723e */ /* 0x000fe400048070ff */
[----:B0-----:R-:W-:-:S05]  /*b2590*/  @!P5 IADD3 R16, P1, R73, R16, RZ ;  /* 0x000000104910d210 */ /* 0x001fca0007f3e0ff */
[----:B------:R-:W-:Y:S02]  /*b25a0*/  @!P5 IMAD.X R17, R68, 0x1, R17, P1 ;  /* 0x000000014411d824 */ /* 0x000fe400008e0611 */
[----:B------:R-:W3:Y:S04]  /*b25b0*/  LDL.LU R68, [R1+0x400] ;  /* 0x0004000001447983 */ /* 0x000ee80000300800 */
[----:B------:R-:W3:Y:S01]  /*b25c0*/  LDL.LU R69, [R1+0x17e8] ;  /* 0x0017e80001457983 */ /* 0x000ee20000300800 */
[----:B------:R-:W-:-:S03]  /*b25d0*/  LOP3.LUT P1, RZ, R6, 0x800000, RZ, 0xc0, !PT ;  /* 0x0080000006ff7812 */ /* 0x000fc6000782c0ff */
[----:B------:R4:W-:Y:S02]  /*b25e0*/  @!P5 STG.E.U8 desc[UR30][R16.64+0x1a1], R18 ;  /* 0x0001a1121000d986 */ /* 0x0009e4000c10111e */
[----:B----4-:R-:W-:Y:S02]  /*b25f0*/  FMUL R16, R70, UR27 ;  /* 0x0000001b46107c20 */ /* 0x010fe40008400000 */
[----:B------:R-:W4:Y:S03]  /*b2600*/  LDL.LU R70, [R1+0x17ec] ;  /* 0x0017ec0001467983 */ /* 0x000f260000300800 */
[----:B------:R-:W-:Y:S01]  /*b2610*/  F2FP.SATFINITE.E4M3.F32.PACK_AB_MERGE_C R16, RZ, R16, RZ ;  /* 0x00000010ff10723e */ /* 0x000fe200048070ff */
[----:B------:R-:W4:Y:S04]  /*b2620*/  LDL.LU.64 R78, [R1+0x8] ;  /* 0x00000800014e7983 */ /* 0x000f280000300a00 */
[----:B------:R2:W-:Y:S01]  /*b2630*/  @!P1 STG.E.U8 desc[UR30][R236.64+0x1a8], R16 ;  /* 0x0001a810ec009986 */ /* 0x0005e2000c10111e */
[----:B------:R-:W-:-:S02]  /*b2640*/  LOP3.LUT P2, RZ, R6, 0x400000, RZ, 0xc0, !PT ;  /* 0x0040000006ff7812 */ /* 0x000fc4000784c0ff */
[----:B------:R-:W-:Y:S01]  /*b2650*/  LOP3.LUT P0, RZ, R3, 0x80000, RZ, 0xc0, !PT ;  /* 0x0008000003ff7812 */ /* 0x000fe2000780c0ff */
[----:B--2---:R-:W-:Y:S02]  /*b2660*/  FMUL R16, R71, UR27 ;  /* 0x0000001b47107c20 */ /* 0x004fe40008400000 */
[----:B------:R-:W2:Y:S04]  /*b2670*/  LDL.LU R71, [R1+0x17f0] ;  /* 0x0017f00001477983 */ /* 0x000ea80000300800 */
[----:B------:R-:W2:Y:S01]  /*b2680*/  LDL.LU.64 R72, [R1+0x10] ;  /* 0x0000100001487983 */ /* 0x000ea20000300a00 */
[----:B------:R-:W-:-:S05]  /*b2690*/  F2FP.SATFINITE.E4M3.F32.PACK_AB_MERGE_C R16, RZ, R16, RZ ;  /* 0x00000010ff10723e */ /* 0x000fca00048070ff */
[----:B------:R0:W-:Y:S02]  /*b26a0*/  @!P2 STG.E.U8 desc[UR30][R74.64+0x1a9], R16 ;  /* 0x0001a9104a00a986 */ /* 0x0001e4000c10111e */
[----:B0-----:R-:W3:Y:S02]  /*b26b0*/  @!P0 LDC.64 R16, c[0x0][0x5c0] ;  /* 0x00017000ff108b82 */ /* 0x001ee40000000a00 */
[----:B------:R-:W2:Y:S04]  /*b26c0*/  LDL.LU R74, [R1+0x404] ;  /* 0x00040400014a7983 */ /* 0x000ea80000300800 */
[----:B------:R-:W2:Y:S01]  /*b26d0*/  LDL.LU R75, [R1+0x408] ;  /* 0x00040800014b7983 */ /* 0x000ea20000300800 */
[----:B---3--:R-:W-:-:S03]  /*b26e0*/  @!P0 IADD3 R16, P1, R65, R16, RZ ;  /* 0x0000001041108210 */ /* 0x008fc60007f3e0ff */
[----:B------:R-:W3:Y:S01]  /*b26f0*/  LDL.LU R65, [R1+0x17f4] ;  /* 0x0017f40001417983 */ /* 0x000ee20000300800 */
[----:B------:R-:W-:Y:S01]  /*b2700*/  LOP3.LUT P4, RZ, R3, 0x40000, RZ, 0xc0, !PT ;  /* 0x0004000003ff7812 */ /* 0x000fe2000788c0ff */
[----:B------:R-:W-:Y:S01]  /*b2710*/  FMUL R18, R76, UR27 ;  /* 0x0000001b4c127c20 */ /* 0x000fe20008400000 */
[----:B------:R-:W-:-:S04]  /*b2720*/  @!P0 IMAD.X R17, R83, 0x1, R17, P1 ;  /* 0x0000000153118824 */ /* 0x000fc800008e0611 */
[----:B------:R-:W-:-:S05]  /*b2730*/  F2FP.SATFINITE.E4M3.F32.PACK_AB_MERGE_C R18, RZ, R18, RZ ;  /* 0x00000012ff12723e */ /* 0x000fca00048070ff */
[----:B------:R0:W-:Y:S02]  /*b2740*/  @!P0 STG.E.U8 desc[UR30][R16.64+0x1a8], R18 ;  /* 0x0001a81210008986 */ /* 0x0001e4000c10111e */
[----:B0-----:R-:W0:Y:S01]  /*b2750*/  @!P4 LDC.64 R16, c[0x0][0x5c0] ;  /* 0x00017000ff10cb82 */ /* 0x001e220000000a00 */
[----:B------:R-:W-:Y:S02]  /*b2760*/  LOP3.LUT P6, RZ, R6, 0x200000, RZ, 0xc0, !PT ;  /* 0x0020000006ff7812 */ /* 0x000fe400078cc0ff */
[----:B0-----:R-:W-:Y:S01]  /*b2770*/  @!P4 IADD3 R16, P1, R77, R16, RZ ;  /* 0x000000104d10c210 */ /* 0x001fe20007f3e0ff */
[----:B------:R-:W-:-:S04]  /*b2780*/  FMUL R18, R69, UR27 ;  /* 0x0000001b45127c20 */ /* 0x000fc80008400000 */
[----:B------:R-:W-:Y:S02]  /*b2790*/  @!P4 IMAD.X R17, R68, 0x1, R17, P1 ;  /* 0x000000014411c824 */ /* 0x000fe400008e0611 */
[----:B------:R-:W3:Y:S01]  /*b27a0*/  LDL.LU R68, [R1+0x40c] ;  /* 0x00040c0001447983 */ /* 0x000ee20000300800 */
[----:B------:R-:W-:-:S03]  /*b27b0*/  F2FP.SATFINITE.E4M3.F32.PACK_AB_MERGE_C R18, RZ, R18, RZ ;  /* 0x00000012ff12723e */ /* 0x000fc600048070ff */
[----:B------:R-:W3:Y:S04]  /*b27c0*/  LDL.LU R69, [R1+0x410] ;  /* 0x0004100001457983 */ /* 0x000ee80000300800 */
[----:B------:R4:W-:Y:S02]  /*b27d0*/  @!P4 STG.E.U8 desc[UR30][R16.64+0x1a9], R18 ;  /* 0x0001a9121000c986 */ /* 0x0009e4000c10111e */
[----:B----4-:R-:W-:Y:S02]  /*b27e0*/  FMUL R16, R70, UR27 ;  /* 0x0000001b46107c20 */ /* 0x010fe40008400000 */
[----:B------:R-:W4:Y:S03]  /*b27f0*/  LDL.LU R70, [R1+0x17f8] ;  /* 0x0017f80001467983 */ /* 0x000f260000300800 */
[----:B------:R-:W-:-:S05]  /*b2800*/  F2FP.SATFINITE.E4M3.F32.PACK_AB_MERGE_C R16, RZ, R16, RZ ;  /* 0x00000010ff10723e */ /* 0x000fca00048070ff */
[----:B------:R2:W-:Y:S01]  /*b2810*/  @!P6 STG.E.U8 desc[UR30][R78.64+0x1b0], R16 ;  /* 0x0001b0104e00e986 */ /* 0x0005e2000c10111e */
[----:B------:R-:W-:Y:S02]  /*b2820*/  LOP3.LUT P3, RZ, R6, 0x100000, RZ, 0xc0, !PT ;  /* 0x0010000006ff7812 */ /* 0x000fe4000786c0ff */
[----:B------:R-:W-:Y:S01]  /*b2830*/  LOP3.LUT P5, RZ, R3, 0x20000, RZ, 0xc0, !PT ;  /* 0x0002000003ff7812 */ /* 0x000fe200078ac0ff */
[----:B--2---:R-:W-:Y:S02]  /*b2840*/  FMUL R16, R71, UR27 ;  /* 0x0000001b47107c20 */ /* 0x004fe40008400000 */
[----:B------:R-:W2:Y:S04]  /*b2850*/  LDL.LU R71, [R1+0x17fc] ;  /* 0x0017fc0001477983 */ /* 0x000ea80000300800 */
[----:B------:R-:W2:Y:S04]  /*b2860*/  LDL.LU.64 R78, [R1+0x18] ;  /* 0x00001800014e7983 */ /* 0x000ea80000300a00 */
[----:B------:R-:W2:Y:S01]  /*b2870*/  LDL.LU R77, [R1+0x1800] ;  /* 0x00180000014d7983 */ /* 0x000ea20000300800 */
[----:B------:R-:W-:-:S05]  /*b2880*/  F2FP.SATFINITE.E4M3.F32.PACK_AB_MERGE_C R16, RZ, R16, RZ ;  /* 0x00000010ff10723e */ /* 0x000fca00048070ff */
[----:B------:R0:W-:Y:S04]  /*b2890*/  @!P3 STG.E.U8 desc[UR30][R72.64+0x1b1], R16 ;  /* 0x0001b1104800b986 */ /* 0x0001e8000c10111e */
[----:B0-----:R-:W2:Y:S01]  /*b28a0*/  LDL.LU.64 R72, [R1+0x20] ;  /* 0x0000200001487983 */ /* 0x001ea20000300a00 */
[----:B------:R-:W0:Y:S01]  /*b28b0*/  @!P5 LDC.64 R16, c[0x0][0x5c0] ;  /* 0x00017000ff10db82 */ /* 0x000e220000000a00 */
[----:B---3--:R-:W-:Y:S01]  /*b28c0*/  FMUL R18, R65, UR27 ;  /* 0x0000001b41127c20 */ /* 0x008fe20008400000 */
[----:B0-----:R-:W-:Y:S02]  /*b28d0*/  @!P5 IADD3 R16, P1, R74, R16, RZ ;  /* 0x000000104a10d210 */ /* 0x001fe40007f3e0ff */
[----:B------:R-:W3:Y:S04]  /*b28e0*/  LDL.LU R74, [R1+0x414] ;  /* 0x00041400014a7983 */ /* 0x000ee80000300800 */
[----:B------:R-:W3:Y:S01]  /*b28f0*/  LDL.LU R65, [R1+0x418] ;  /* 0x0004180001417983 */ /* 0x000ee20000300800 */
[----:B------:R-:W-:-:S02]  /*b2900*/  LOP3.LUT P0, RZ, R6, 0x80000, RZ, 0xc0, !PT ;  /* 0x0008000006ff7812 */ /* 0x000fc4000780c0ff */
[----:B------:R-:W-:Y:S01]  /*b2910*/  LOP3.LUT R2, R2, 0xffffffdf, RZ, 0xc0, !PT ;  /* 0xffffffdf02027812 */ /* 0x000fe200078ec0ff */
[----:B------:R-:W-:Y:S02]  /*b2920*/  @!P5 IMAD.X R17, R75, 0x1, R17, P1 ;  /* 0x000000014b11d824 */ /* 0x000fe400008e0611 */
[----:B------:R-:W3:Y:S08]  /*b2930*/  LDL.LU R75, [R1+0x1804] ;  /* 0x00180400014b7983 */ /* 0x000ef00000300800 */
[----:B------:R-:W-:-:S02]  /*b2940*/  @P0 LOP3.LUT R2, R2, 0x20, RZ, 0xfc, !PT ;  /* 0x0000002002020812 */ /* 0x000fc400078efcff */
[----:B------:R-:W-:Y:S02]  /*b2950*/  LOP3.LUT P0, RZ, R3, 0x10000, RZ, 0xc0, !PT ;  /* 0x0001000003ff7812 */ /* 0x000fe4000780c0ff */
[----:B------:R-:W-:-:S05]  /*b2960*/  F2FP.SATFINITE.E4M3.F32.PACK_AB_MERGE_C R18, RZ, R18, RZ ;  /* 0x00000012ff12723e */ /* 0x000fca00048070ff */
[----:B------:R0:W-:Y:S06]  /*b2970*/  @!P5 STG.E.U8 desc[UR30][R16.64+0x1b0], R18 ;  /* 0x0001b0121000d986 */ /* 0x0001ec000c10111e */
[----:B0-----:R-:W0:Y:S01]  /*b2980*/  @!P0 LDC.64 R16, c[0x0][0x5c0] ;  /* 0x00017000ff108b82 */ /* 0x001e220000000a00 */
[----:B------:R-:W-:Y:S02]  /*b2990*/  LOP3.LUT P6, RZ, R6, 0x10000, RZ, 0xc0, !PT ;  /* 0x0001000006ff7812 */ /* 0x000fe400078cc0ff */
[----:B------:R-:W-:Y:S02]  /*b29a0*/  LOP3.LUT R2, R2, 0xffffffef, RZ, 0xc0, !PT ;  /* 0xffffffef02027812 */ /* 0x000fe400078ec0ff */
[----:B0-----:R-:W-:-:S02]  /*b29b0*/  @!P0 IADD3 R16, P1, R68, R16, RZ ;  /* 0x0000001044108210 */ /* 0x001fc40007f3e0ff */
[----:B------:R-:W3:Y:S03]  /*b29c0*/  LDL.LU R68, [R1+0x41c] ;  /* 0x00041c0001447983 */ /* 0x000ee60000300800 */
[----:B------:R-:W-:Y:S01]  /*b29d0*/  @!P0 IMAD.X R17, R69, 0x1, R17, P1 ;  /* 0x0000000145118824 */ /* 0x000fe200008e0611 */
[----:B------:R-:W-:Y:S01]  /*b29e0*/  LOP3.LUT P1, RZ, R3, 0x10000, RZ, 0xc0, !PT ;  /* 0x0001000003ff7812 */ /* 0x000fe2000782c0ff */
[----:B------:R-:W3:Y:S01]  /*b29f0*/  LDL.LU R69, [R1+0x420] ;  /* 0x0004200001457983 */ /* 0x000ee20000300800 */
[----:B----4-:R-:W-:-:S03]  /*b2a00*/  FMUL R18, R70, UR27 ;  /* 0x0000001b46127c20 */ /* 0x010fc60008400000 */
[----:B------:R-:W4:Y:S01]  /*b2a10*/  LDL.LU R76, [R1+0x1808] ;  /* 0x00180800014c7983 */ /* 0x000f220000300800 */
[----:B------:R-:W-:Y:S02]  /*b2a20*/  @P6 LOP3.LUT R2, R2, 0x10, RZ, 0xfc, !PT ;  /* 0x0000001002026812 */ /* 0x000fe400078efcff */
[----:B------:R-:W-:Y:S01]  /*b2a30*/  F2FP.SATFINITE.E4M3.F32.PACK_AB_MERGE_C R18, RZ, R18, RZ ;  /* 0x00000012ff12723e */ /* 0x000fe200048070ff */
[----:B------:R-:W4:Y:S01]  /*b2a40*/  LDL.LU R70, [R1+0x180c] ;  /* 0x00180c0001467983 */ /* 0x000f220000300800 */
[----:B------:R-:W-:-:S03]  /*b2a50*/  LOP3.LUT P0, RZ, R2, 0x20, RZ, 0xc0, !PT ;  /* 0x0000002002ff7812 */ /* 0x000fc6000780c0ff */
[----:B------:R2:W-:Y:S01]  /*b2a60*/  @!P1 STG.E.U8 desc[UR30][R16.64+0x1b1], R18 ;  /* 0x0001b11210009986 */ /* 0x0005e2000c10111e */
[----:B------:R-:W-:Y:S02]  /*b2a70*/  LOP3.LUT P2, RZ, R6, 0x20000, RZ, 0xc0, !PT ;  /* 0x0002000006ff7812 */ /* 0x000fe4000784c0ff */
[----:B------:R-:W-:Y:S01]  /*b2a80*/  LOP3.LUT P4, RZ, R3, 0x8000, RZ, 0xc0, !PT ;  /* 0x0000800003ff7812 */ /* 0x000fe2000788c0ff */
[----:B--2---:R-:W-:-:S05]  /*b2a90*/  FMUL R16, R71, UR27 ;  /* 0x0000001b47107c20 */ /* 0x004fca0008400000 */
[----:B------:R-:W-:-:S05]  /*b2aa0*/  F2FP.SATFINITE.E4M3.F32.PACK_AB_MERGE_C R16, RZ, R16, RZ ;  /* 0x00000010ff10723e */ /* 0x000fca00048070ff */
[----:B------:R0:W-:Y:S04]  /*b2ab0*/  @!P0 STG.E.U8 desc[UR30][R78.64+0x1b8], R16 ;  /* 0x0001b8104e008986 */ /* 0x0001e8000c10111e */
[----:B0-----:R-:W2:Y:S01]  /*b2ac0*/  LDL.LU.64 R78, [R1+0x28] ;  /* 0x00002800014e7983 */ /* 0x001ea20000300a00 */
[----:B------:R-:W-:-:S03]  /*b2ad0*/  FMUL R16, R77, UR27 ;  /* 0x0000001b4d107c20 */ /* 0x000fc60008400000 */
[----:B------:R-:W2:Y:S02]  /*b2ae0*/  LDL.LU R71, [R1+0x1810] ;  /* 0x0018100001477983 */ /* 0x000ea40000300800 */
[----:B------:R-:W-:-:S05]  /*b2af0*/  F2FP.SATFINITE.E4M3.F32.PACK_AB_MERGE_C R16, RZ, R16, RZ ;  /* 0x00000010ff10723e */ /* 0x000fca00048070ff */
[----:B------:R0:W-:Y:S04]  /*b2b00*/  @!P2 STG.E.U8 desc[UR30][R72.64+0x1b9], R16 ;  /* 0x0001b9104800a986 */ /* 0x0001e8000c10111e */
[----:B0-----:R-:W2:Y:S01]  /*b2b10*/  LDL.LU.64 R72, [R1+0x30] ;  /* 0x0000300001487983 */ /* 0x001ea20000300a00 */
[----:B------:R-:W3:Y:S02]  /*b2b20*/  @!P4 LDC.64 R16, c[0x0][0x5c0] ;  /* 0x00017000ff10cb82 */ /* 0x000ee40000000a00 */
[----:B---3--:R-:W-:-:S05]  /*b2b30*/  @!P4 IADD3 R16, P1, R74, R16, RZ ;  /* 0x000000104a10c210 */ /* 0x008fca0007f3e0ff */
[----:B------:R-:W-:Y:S02]  /*b2b40*/  @!P4 IMAD.X R17, R65, 0x1, R17, P1 ;  /* 0x000000014111c824 */ /* 0x000fe400008e0611 */
[----:B------:R-:W3:Y:S01]  /*b2b50*/  LDL.LU R65, [R1+0x424] ;  /* 0x0004240001417983 */ /* 0x000ee20000300800 */
[----:B------:R-:W-:Y:S01]  /*b2b60*/  LOP3.LUT P6, RZ, R3, 0x4000, RZ, 0xc0, !PT ;  /* 0x0000400003ff7812 */ /* 0x000fe200078cc0ff */
[----:B------:R-:W-:Y:S02]  /*b2b70*/  FMUL R18, R75, UR27 ;  /* 0x0000001b4b127c20 */ /* 0x000fe40008400000 */
[----:B------:R-:W3:Y:S03]  /*b2b80*/  LDL.LU R77, [R1+0x428] ;  /* 0x00042800014d7983 */ /* 0x000ee60000300800 */
[----:B------:R-:W-:Y:S01]  /*b2b90*/  F2FP.SATFINITE.E4M3.F32.PACK_AB_MERGE_C R18, RZ, R18, RZ ;  /* 0x00000012ff12723e */ /* 0x000fe200048070ff */
[----:B------:R-:W3:Y:S04]  /*b2ba0*/  LDL.LU R74, [R1+0x1814] ;  /* 0x00181400014a7983 */ /* 0x000ee80000300800 */
[----:B------:R0:W-:Y:S04]  /*b2bb0*/  @!P4 STG.E.U8 desc[UR30][R16.64+0x1b8], R18 ;  /* 0x0001b8121000c986 */ /* 0x0001e8000c10111e */
[----:B------:R-:W3:Y:S01]  /*b2bc0*/  LDL.LU R75, [R1+0x42c] ;  /* 0x00042c00014b7983 */ /* 0x000ee20000300800 */
[----:B0-----:R-:W0:Y:S02]  /*b2bd0*/  @!P6 LDC.64 R16, c[0x0][0x5c0] ;  /* 0x00017000ff10eb82 */ /* 0x001e240000000a00 */
[----:B0-----:R-:W-:-:S02]  /*b2be0*/  @!P6 IADD3 R16, P1, R68, R16, RZ ;  /* 0x000000104410e210 */ /* 0x001fc40007f3e0ff */
[----:B------:R-:W3:Y:S03]  /*b2bf0*/  LDL.LU R68, [R1+0x430] ;  /* 0x0004300001447983 */ /* 0x000ee60000300800 */
[----:B------:R-:W-:Y:S01]  /*b2c00*/  @!P6 IMAD.X R17, R69, 0x1, R17, P1 ;  /* 0x000000014511e824 */ /* 0x000fe200008e0611 */
[----:B------:R-:W-:Y:S01]  /*b2c10*/  LOP3.LUT P1, RZ, R3, 0x4000, RZ, 0xc0, !PT ;  /* 0x0000400003ff7812 */ /* 0x000fe2000782c0ff */
[----:B----4-:R-:W-:Y:S01]  /*b2c20*/  FMUL R18, R76, UR27 ;  /* 0x0000001b4c127c20 */ /* 0x010fe20008400000 */
[----:B------:R-:W4:Y:S01]  /*b2c30*/  LDL.LU R69, [R1+0x1818] ;  /* 0x0018180001457983 */ /* 0x000f220000300800 */
[----:B------:R-:W-:-:S03]  /*b2c40*/  LOP3.LUT P6, RZ, R2, 0x10, RZ, 0xc0, !PT ;  /* 0x0000001002ff7812 */ /* 0x000fc600078cc0ff */
[----:B------:R-:W-:-:S07]  /*b2c50*/  F2FP.SATFINITE.E4M3.F32.PACK_AB_MERGE_C R18, RZ, R18, RZ ;  /* 0x00000012ff12723e */ /* 0x000fce00048070ff */
[----:B------:R0:W-:Y:S01]  /*b2c60*/  @!P1 STG.E.U8 desc[UR30][R16.64+0x1b9], R18 ;  /* 0x0001b91210009986 */ /* 0x0001e2000c10111e */
[----:B------:R-:W-:Y:S01]  /*b2c70*/  LOP3.LUT P5, RZ, R6, 0x4000, RZ, 0xc0, !PT ;  /* 0x0000400006ff7812 */ /* 0x000fe200078ac0ff */
[----:B0-----:R-:W-:Y:S02]  /*b2c80*/  FMUL R16, R70, UR27 ;  /* 0x0000001b46107c20 */ /* 0x001fe40008400000 */
[----:B------:R-:W4:Y:S03]  /*b2c90*/  LDL.LU R70, [R1+0x181c] ;  /* 0x00181c0001467983 */ /* 0x000f260000300800 */
[----:B------:R-:W-:Y:S02]  /*b2ca0*/  F2FP.SATFINITE.E4M3.F32.PACK_AB_MERGE_C R16, RZ, R16, RZ ;  /* 0x00000010ff10723e */ /* 0x000fe400048070ff */
[----:B------:R-:W-:-:S03]  /*b2cb0*/  LOP3.LUT P3, RZ, R3, 0x2000, RZ, 0xc0, !PT ;  /* 0x0000200003ff7812 */ /* 0x000fc6000786c0ff */
[----:B--2---:R0:W-:Y:S02]  /*b2cc0*/  @!P6 STG.E.U8 desc[UR30][R78.64+0x1c0], R16 ;  /* 0x0001c0104e00e986 */ /* 0x0041e4000c10111e */
[----:B0-----:R-:W-:Y:S02]  /*b2cd0*/  FMUL R16, R71, UR27 ;  /* 0x0000001b47107c20 */ /* 0x001fe40008400000 */
[----:B------:R-:W2:Y:S04]  /*b2ce0*/  LDL.LU.64 R78, [R1+0x38] ;  /* 0x00003800014e7983 */ /* 0x000ea80000300a00 */
[----:B------:R-:W2:Y:S01]  /*b2cf0*/  LDL.LU R71, [R1+0x1820] ;  /* 0x0018200001477983 */ /* 0x000ea20000300800 */
[----:B------:R-:W-:-:S05]  /*b2d00*/  F2FP.SATFINITE.E4M3.F32.PACK_AB_MERGE_C R16, RZ, R16, RZ ;  /* 0x00000010ff10723e */ /* 0x000fca00048070ff */
[----:B------:R0:W-:Y:S04]  /*b2d10*/  @!P5 STG.E.U8 desc[UR30][R72.64+0x1c1], R16 ;  /* 0x0001c1104800d986 */ /* 0x0001e8000c10111e */
[----:B0-----:R-:W2:Y:S01]  /*b2d20*/  LDL.LU.64 R72, [R1+0x40] ;  /* 0x0000400001487983 */ /* 0x001ea20000300a00 */
[----:B------:R-:W3:Y:S02]  /*b2d30*/  @!P3 LDC.64 R16, c[0x0][0x5c0] ;  /* 0x00017000ff10bb82 */ /* 0x000ee40000000a00 */
[----:B---3--:R-:W-:Y:S02]  /*b2d40*/  @!P3 IADD3 R16, P1, R65, R16, RZ ;  /* 0x000000104110b210 */ /* 0x008fe40007f3e0ff */
[----:B------:R-:W3:Y:S01]  /*b2d50*/  LDL.LU R65, [R1+0x434] ;  /* 0x0004340001417983 */ /* 0x000ee20000300800 */
[----:B------:R-:W-:-:S03]  /*b2d60*/  LOP3.LUT P0, RZ, R3, 0x1000, RZ, 0xc0, !PT ;  /* 0x0000100003ff7812 */ /* 0x000fc6000780c0ff */
        /* <DEDUP_REMOVED lines=9> */
[----:B------:R-:W-:Y:S01]  /*b2e00*/  LOP3.LUT P2, RZ, R6, 0x1000, RZ, 0xc0, !PT ;  /* 0x0000100006ff7812 */ /* 0x000fe2000784c0ff */
[----:B----4-:R-:W-:-:S02]  /*b2e10*/  FMUL R18, R69, UR27 ;  /* 0x0000001b45127c20 */ /* 0x010fc40008400000 */
[----:B------:R-:W4:Y:S01]  /*b2e20*/  LDL.LU R69, [R1+0x1828] ;  /* 0x0018280001457983 */ /* 0x000f220000300800 */
[----:B0-----:R-:W-:Y:S02]  /*b2e30*/  @!P0 IADD3 R16, P1, R75, R16, RZ ;  /* 0x000000104b108210 */ /* 0x001fe40007f3e0ff */
[----:B------:R-:W-:-:S03]  /*b2e40*/  F2FP.SATFINITE.E4M3.F32.PACK_AB_MERGE_C R18, RZ, R18, RZ ;  /* 0x00000012ff12723e */ /* 0x000fc600048070ff */
[----:B------:R-:W-:Y:S01]  /*b2e50*/  @!P0 IMAD.X R17, R68, 0x1, R17, P1 ;  /* 0x0000000144118824 */ /* 0x000fe200008e0611 */
[----:B------:R-:W-:-:S04]  /*b2e60*/  LOP3.LUT P1, RZ, R6, 0x2000, RZ, 0xc0, !PT ;  /* 0x0000200006ff7812 */ /* 0x000fc8000782c0ff */
[----:B------:R0:W-:Y:S02]  /*b2e70*/  @!P0 STG.E.U8 desc[UR30][R16.64+0x1c1], R18 ;  /* 0x0001c11210008986 */ /* 0x0001e4000c10111e */
        /* <DEDUP_REMOVED lines=11> */
[----:B------:R-:W3:Y:S03]  /*b2f30*/  @!P4 LDC.64 R16, c[0x0][0x5c0] ;  /* 0x00017000ff10cb82 */ /* 0x000ee60000000a00 */
        /* <DEDUP_REMOVED lines=10> */
[----:B------:R-:W-:Y:S01]  /*b2fe0*/  LOP3.LUT P6, RZ, R6, 0x800, RZ, 0xc0, !PT ;  /* 0x0000080006ff7812 */ /* 0x000fe200078cc0ff */
[----:B----4-:R-:W-:Y:S01]  /*b2ff0*/  FMUL R18, R69, UR27 ;  /* 0x0000001b45127c20 */ /* 0x010fe20008400000 */
[----:B0-----:R-:W-:-:S04]  /*b3000*/  @!P5 IADD3 R16, P1, R77, R16, RZ ;  /* 0x000000104d10d210 */ /* 0x001fc80007f3e0ff */
[----:B------:R-:W-:Y:S01]  /*b3010*/  F2FP.SATFINITE.E4M3.F32.PACK_AB_MERGE_C R18, RZ, R18, RZ ;  /* 0x00000012ff12723e */ /* 0x000fe200048070ff */
[----:B------:R-:W-:Y:S02]  /*b3020*/  @!P5 IMAD.X R17, R74, 0x1, R17, P1 ;  /* 0x000000014a11d824 */ /* 0x000fe400008e0611 */
[----:B------:R-:W4:Y:S04]  /*b3030*/  LDL.LU R74, [R1+0x44c] ;  /* 0x00044c00014a7983 */ /* 0x000f280000300800 */
[----:B------:R-:W4:Y:S04]  /*b3040*/  LDL.LU R69, [R1+0x450] ;  /* 0x0004500001457983 */ /* 0x000f280000300800 */
[----:B------:R0:W-:Y:S01]  /*b3050*/  @!P5 STG.E.U8 desc[UR30][R16.64+0x1c9], R18 ;  /* 0x0001c9121000d986 */ /* 0x0001e2000c10111e */
[----:B------:R-:W-:Y:S01]  /*b3060*/  LOP3.LUT P3, RZ, R6, 0x400, RZ, 0xc0, !PT ;  /* 0x0000040006ff7812 */ /* 0x000fe2000786c0ff */
[----:B0-----:R-:W-:-:S02]  /*b3070*/  FMUL R16, R70, UR27 ;  /* 0x0000001b46107c20 */ /* 0x001fc40008400000 */
[----:B------:R-:W4:Y:S03]  /*b3080*/  LDL.LU R70, [R1+0x1838] ;  /* 0x0018380001467983 */ /* 0x000f260000300800 */
[----:B------:R-:W-:Y:S02]  /*b3090*/  F2FP.SATFINITE.E4M3.F32.PACK_AB_MERGE_C R16, RZ, R16, RZ ;  /* 0x00000010ff10723e */ /* 0x000fe400048070ff */
[----:B------:R-:W-:-:S03]  /*b30a0*/  LOP3.LUT P0, RZ, R3, 0x200, RZ, 0xc0, !PT ;  /* 0x0000020003ff7812 */ /* 0x000fc6000780c0ff */
[----:B--2---:R0:W-:Y:S02]  /*b30b0*/  @!P6 STG.E.U8 desc[UR30][R78.64+0x1d0], R16 ;  /* 0x0001d0104e00e986 */ /* 0x0041e4000c10111e */
[----:B0-----:R-:W-:Y:S02]  /*b30c0*/  FMUL R16, R71, UR27 ;  /* 0x0000001b47107c20 */ /* 0x001fe40008400000 */
[----:B------:R-:W2:Y:S03]  /*b30d0*/  LDL.LU R71, [R1+0x183c] ;  /* 0x00183c0001477983 */ /* 0x000ea60000300800 */
[----:B------:R-:W-:-:S05]  /*b30e0*/  F2FP.SATFINITE.E4M3.F32.PACK_AB_MERGE_C R16, RZ, R16, RZ ;  /* 0x00000010ff10723e */ /* 0x000fca00048070ff */
[----:B------:R0:W-:Y:S04]  /*b30f0*/  @!P3 STG.E.U8 desc[UR30][R72.64+0x1d1], R16 ;  /* 0x0001d1104800b986 */ /* 0x0001e8000c10111e */
[----:B0-----:R-:W2:Y:S01]  /*b3100*/  LDL.LU.64 R72, [R1+0x58] ;  /* 0x0000580001487983 */ /* 0x001ea20000300a00 */
[----:B------:R-:W0:Y:S02]  /*b3110*/  @!P0 LDC.64 R16, c[0x0][0x5c0] ;  /* 0x00017000ff108b82 */ /* 0x000e240000000a00 */
[----:B0-----:R-:W-:Y:S02]  /*b3120*/  @!P0 IADD3 R16, P1, R75, R16, RZ ;  /* 0x000000104b108210 */ /* 0x001fe40007f3e0ff */
[----:B------:R-:W2:Y:S04]  /*b3130*/  LDL.LU R75, [R1+0x1840] ;  /* 0x00184000014b7983 */ /* 0x000ea80000300800 */
[----:B------:R-:W2:Y:S01]  /*b3140*/  LDL.LU.64 R82, [R1+0x60] ;  /* 0x0000600001527983 */ /* 0x000ea20000300a00 */
[----:B---3--:R-:W-:-:S03]  /*b3150*/  FMUL R18, R65, UR27 ;  /* 0x0000001b41127c20 */ /* 0x008fc60008400000 */
[----:B------:R-:W3:Y:S01]  /*b3160*/  LDL.LU R65, [R1+0x454] ;  /* 0x0004540001417983 */ /* 0x000ee20000300800 */
[----:B------:R-:W-:Y:S02]  /*b3170*/  LOP3.LUT P4, RZ, R6, 0x200, RZ, 0xc0, !PT ;  /* 0x0000020006ff7812 */ /* 0x000fe4000788c0ff */
[----:B------:R-:W-:Y:S01]  /*b3180*/  LOP3.LUT R2, R2, 0xfffffff7, RZ, 0xc0, !PT ;  /* 0xfffffff702027812 */ /* 0x000fe200078ec0ff */
[----:B------:R-:W-:Y:S01]  /*b3190*/  @!P0 IMAD.X R17, R68, 0x1, R17, P1 ;  /* 0x0000000144118824 */ /* 0x000fe200008e0611 */
[----:B------:R-:W3:Y:S04]  /*b31a0*/  LDL.LU R79, [R1+0x458] ;  /* 0x00045800014f7983 */ /* 0x000ee80000300800 */
[----:B------:R-:W3:Y:S01]  /*b31b0*/  LDL.LU R68, [R1+0x1844] ;  /* 0x0018440001447983 */ /* 0x000ee20000300800 */
[----:B------:R-:W-:-:S02]  /*b31c0*/  F2FP.SATFINITE.E4M3.F32.PACK_AB_MERGE_C R18, RZ, R18, RZ ;  /* 0x00000012ff12723e */ /* 0x000fc400048070ff */
[----:B------:R-:W-:Y:S01]  /*b31d0*/  LOP3.LUT P6, RZ, R6, 0x80, RZ, 0xc0, !PT ;  /* 0x0000008006ff7812 */ /* 0x000fe200078cc0ff */
[----:B------:R-:W3:Y:S01]  /*b31e0*/  LDL.LU R76, [R1+0x45c] ;  /* 0x00045c00014c7983 */ /* 0x000ee20000300800 */
[----:B------:R-:W-:Y:S02]  /*b31f0*/  @P4 LOP3.LUT R2, R2, 0x8, RZ, 0xfc, !PT ;  /* 0x0000000802024812 */ /* 0x000fe400078efcff */
[----:B------:R-:W-:Y:S01]  /*b3200*/  LOP3.LUT P4, RZ, R3, 0x100, RZ, 0xc0, !PT ;  /* 0x0000010003ff7812 */ /* 0x000fe2000788c0ff */
[----:B------:R0:W-:-:S12]  /*b3210*/  @!P0 STG.E.U8 desc[UR30][R16.64+0x1d0], R18 ;  /* 0x0001d01210008986 */ /* 0x0001d8000c10111e */
[----:B0-----:R-:W4:Y:S01]  /*b3220*/  @!P4 LDC.64 R16, c[0x0][0x5c0] ;  /* 0x00017000ff10cb82 */ /* 0x001f220000000a00 */
[----:B------:R-:W-:-:S04]  /*b3230*/  LOP3.LUT R2, R2, 0xfffffffb, RZ, 0xc0, !PT ;  /* 0xfffffffb02027812 */ /* 0x000fc800078ec0ff */
[----:B------:R-:W-:Y:S02]  /*b3240*/  @P6 LOP3.LUT R2, R2, 0x4, RZ, 0xfc, !PT ;  /* 0x0000000402026812 */ /* 0x000fe400078efcff */
[----:B----4-:R-:W-:-:S05]  /*b3250*/  @!P4 IADD3 R16, P1, R74, R16, RZ ;  /* 0x000000104a10c210 */ /* 0x010fca0007f3e0ff */
[----:B------:R-:W-:Y:S01]  /*b3260*/  @!P4 IMAD.X R17, R69, 0x1, R17, P1 ;  /* 0x000000014511c824 */ /* 0x000fe200008e0611 */
[----:B------:R-:W-:Y:S01]  /*b3270*/  LOP3.LUT P1, RZ, R3, 0x100, RZ, 0xc0, !PT ;  /* 0x0000010003ff7812 */ /* 0x000fe2000782c0ff */
[----:B------:R-:W4:Y:S01]  /*b3280*/  LDL.LU R69, [R1+0x460] ;  /* 0x0004600001457983 */ /* 0x000f220000300800 */
[----:B------:R-:W-:-:S03]  /*b3290*/  FMUL R18, R70, UR27 ;  /* 0x0000001b46127c20 */ /* 0x000fc60008400000 */
[----:B------:R-:W4:Y:S02]  /*b32a0*/  LDL.LU R77, [R1+0x1848] ;  /* 0x00184800014d7983 */ /* 0x000f240000300800 */
[----:B------:R-:W-:Y:S02]  /*b32b0*/  F2FP.SATFINITE.E4M3.F32.PACK_AB_MERGE_C R18, RZ, R18, RZ ;  /* 0x00000012ff12723e */ /* 0x000fe400048070ff */
[----:B------:R-:W-:Y:S01]  /*b32c0*/  LOP3.LUT P4, RZ, R2, 0x8, RZ, 0xc0, !PT ;  /* 0x0000000802ff7812 */ /* 0x000fe2000788c0ff */
[----:B------:R-:W4:Y:S04]  /*b32d0*/  LDL.LU R70, [R1+0x184c] ;  /* 0x00184c0001467983 */ /* 0x000f280000300800 */
[----:B------:R2:W-:Y:S01]  /*b32e0*/  @!P1 STG.E.U8 desc[UR30][R16.64+0x1d1], R18 ;  /* 0x0001d11210009986 */ /* 0x0005e2000c10111e */
[----:B------:R-:W-:-:S02]  /*b32f0*/  LOP3.LUT P2, RZ, R6, 0x100, RZ, 0xc0, !PT ;  /* 0x0000010006ff7812 */ /* 0x000fc4000784c0ff */
[----:B------:R-:W-:Y:S01]  /*b3300*/  LOP3.LUT P5, RZ, R3, 0x80, RZ, 0xc0, !PT ;  /* 0x0000008003ff7812 */ /* 0x000fe200078ac0ff */
[----:B--2---:R-:W-:-:S05]  /*b3310*/  FMUL R16, R71, UR27 ;  /* 0x0000001b47107c20 */ /* 0x004fca0008400000 */
[----:B------:R-:W-:-:S05]  /*b3320*/  F2FP.SATFINITE.E4M3.F32.PACK_AB_MERGE_C R16, RZ, R16, RZ ;  /* 0x00000010ff10723e */ /* 0x000fca00048070ff */
[----:B------:R0:W-:Y:S04]  /*b3330*/  @!P4 STG.E.U8 desc[UR30][R72.64+0x1d8], R16 ;  /* 0x0001d8104800c986 */ /* 0x0001e8000c10111e */
[----:B0-----:R-:W2:Y:S04]  /*b3340*/  LDL.LU.64 R72, [R1+0x68] ;  /* 0x0000680001487983 */ /* 0x001ea80000300a00 */
[----:B------:R-:W2:Y:S01]  /*b3350*/  LDL.LU R71, [R1+0x1850] ;  /* 0x0018500001477983 */ /* 0x000ea20000300800 */
[----:B------:R-:W-:-:S03]  /*b3360*/  FMUL R16, R75, UR27 ;  /* 0x0000001b4b107c20 */ /* 0x000fc60008400000 */
[----:B------:R-:W2:Y:S02]  /*b3370*/  LDL.LU.64 R74, [R1+0x70] ;  /* 0x00007000014a7983 */ /* 0x000ea40000300a00 */
[----:B------:R-:W-:-:S05]  /*b3380*/  F2FP.SATFINITE.E4M3.F32.PACK_AB_MERGE_C R16, RZ, R16, RZ ;  /* 0x00000010ff10723e */ /* 0x000fca00048070ff */
[----:B------:R0:W-:Y:S02]  /*b3390*/  @!P2 STG.E.U8 desc[UR30][R82.64+0x1d9], R16 ;  /* 0x0001d9105200a986 */ /* 0x0001e4000c10111e */
[----:B0-----:R-:W3:Y:S02]  /*b33a0*/  @!P5 LDC.64 R16, c[0x0][0x5c0] ;  /* 0x00017000ff10db82 */ /* 0x001ee40000000a00 */
[----:B---3--:R-:W-:Y:S02]  /*b33b0*/  @!P5 IADD3 R16, P1, R65, R16, RZ ;  /* 0x000000104110d210 */ /* 0x008fe40007f3e0ff */
[----:B------:R-:W3:Y:S01]  /*b33c0*/  LDL.LU R65, [R1+0x464] ;  /* 0x0004640001417983 */ /* 0x000ee20000300800 */
[----:B------:R-:W-:Y:S01]  /*b33d0*/  LOP3.LUT P6, RZ, R3, 0x40, RZ, 0xc0, !PT ;  /* 0x0000004003ff7812 */ /* 0x000fe200078cc0ff */
[----:B------:R-:W-:Y:S01]  /*b33e0*/  FMUL R18, R68, UR27 ;  /* 0x0000001b44127c20 */ /* 0x000fe20008400000 */
[----:B------:R-:W-:Y:S01]  /*b33f0*/  @!P5 IMAD.X R17, R79, 0x1, R17, P1 ;  /* 0x000000014f11d824 */ /* 0x000fe200008e0611 */
[----:B------:R-:W3:Y:S04]  /*b3400*/  LDL.LU R78, [R1+0x468] ;  /* 0x00046800014e7983 */ /* 0x000ee80000300800 */
[----:B------:R-:W3:Y:S01]  /*b3410*/  LDL.LU R79, [R1+0x1854] ;  /* 0x00185400014f7983 */ /* 0x000ee20000300800 */
[----:B------:R-:W-:-:S03]  /*b3420*/  F2FP.SATFINITE.E4M3.F32.PACK_AB_MERGE_C R18, RZ, R18, RZ ;  /* 0x00000012ff12723e */ /* 0x000fc600048070ff */
[----:B------:R-:W3:Y:S04]  /*b3430*/  LDL.LU R68, [R1+0x46c] ;  /* 0x00046c0001447983 */ /* 0x000ee80000300800 */
[----:B------:R0:W-:Y:S02]  /*b3440*/  @!P5 STG.E.U8 desc[UR30][R16.64+0x1d8], R18 ;  /* 0x0001d8121000d986 */ /* 0x0001e4000c10111e */
[----:B0-----:R-:W0:Y:S01]  /*b3450*/  @!P6 LDC.64 R16, c[0x0][0x5c0] ;  /* 0x00017000ff10eb82 */ /* 0x001e220000000a00 */
[----:B----4-:R-:W-:-:S05]  /*b3460*/  FMUL R18, R77, UR27 ;  /* 0x0000001b4d127c20 */ /* 0x010fca0008400000 */
[----:B------:R-:W-:Y:S02]  /*b3470*/  F2FP.SATFINITE.E4M3.F32.PACK_AB_MERGE_C R18, RZ, R18, RZ ;  /* 0x00000012ff12723e */ /* 0x000fe400048070ff */
[----:B0-----:R-:W-:-:S05]  /*b3480*/  @!P6 IADD3 R16, P1, R76, R16, RZ ;  /* 0x000000104c10e210 */ /* 0x001fca0007f3e0ff */
[----:B------:R-:W-:Y:S01]  /*b3490*/  @!P6 IMAD.X R17, R69, 0x1, R17, P1 ;  /* 0x000000014511e824 */ /* 0x000fe200008e0611 */
[----:B------:R-:W-:Y:S01]  /*b34a0*/  LOP3.LUT P1, RZ, R3, 0x40, RZ, 0xc0, !PT ;  /* 0x0000004003ff7812 */ /* 0x000fe2000782c0ff */
[----:B------:R-:W4:Y:S01]  /*b34b0*/  LDL.LU R69, [R1+0x1858] ;  /* 0x0018580001457983 */ /* 0x000f220000300800 */
[----:B------:R-:W-:-:S11]  /*b34c0*/  LOP3.LUT P6, RZ, R2, 0x4, RZ, 0xc0, !PT ;  /* 0x0000000402ff7812 */ /* 0x000fd600078cc0ff */
[----:B------:R0:W-:Y:S02]  /*b34d0*/  @!P1 STG.E.U8 desc[UR30][R16.64+0x1d9], R18 ;  /* 0x0001d91210009986 */ /* 0x0001e4000c10111e */
[----:B0-----:R-:W-:Y:S02]  /*b34e0*/  FMUL R16, R70, UR27 ;  /* 0x0000001b46107c20 */ /* 0x001fe40008400000 */
[----:B------:R-:W4:Y:S03]  /*b34f0*/  LDL.LU R70, [R1+0x185c] ;  /* 0x00185c0001467983 */ /* 0x000f260000300800 */
[----:B------:R-:W-:Y:S02]  /*b3500*/  F2FP.SATFINITE.E4M3.F32.PACK_AB_MERGE_C R16, RZ, R16, RZ ;  /* 0x00000010ff10723e */ /* 0x000fe400048070ff */
[----:B------:R-:W-:Y:S02]  /*b3510*/  LOP3.LUT P0, RZ, R6, 0x40, RZ, 0xc0, !PT ;  /* 0x0000004006ff7812 */ /* 0x000fe4000780c0ff */
[----:B------:R-:W-:Y:S01]  /*b3520*/  LOP3.LUT P3, RZ, R3, 0x20, RZ, 0xc0, !PT ;  /* 0x0000002003ff7812 */ /* 0x000fe2000786c0ff */
[----:B--2---:R0:W-:Y:S02]  /*b3530*/  @!P6 STG.E.U8 desc[UR30][R72.64+0x1e0], R16 ;  /* 0x0001e0104800e986 */ /* 0x0041e4000c10111e */
[----:B0-----:R-:W-:-:S02]  /*b3540*/  FMUL R16, R71, UR27 ;  /* 0x0000001b47107c20 */ /* 0x001fc40008400000 */
        /* <DEDUP_REMOVED lines=8> */
[----:B------:R-:W-:Y:S01]  /*b35d0*/  LOP3.LUT P4, RZ, R3, 0x10, RZ, 0xc0, !PT ;  /* 0x0000001003ff7812 */ /* 0x000fe2000788c0ff */
[----:B------:R-:W-:Y:S01]  /*b35e0*/  FMUL R18, R79, UR27 ;  /* 0x0000001b4f127c20 */ /* 0x000fe20008400000 */
[----:B------:R-:W-:Y:S01]  /*b35f0*/  @!P3 IMAD.X R17, R78, 0x1, R17, P1 ;  /* 0x000000014e11b824 */ /* 0x000fe200008e0611 */
[----:B------:R-:W3:Y:S03]  /*b3600*/  LDL.LU R83, [R1+0x478] ;  /* 0x0004780001537983 */ /* 0x000ee60000300800 */
[----:B------:R-:W-:Y:S01]  /*b3610*/  F2FP.SATFINITE.E4M3.F32.PACK_AB_MERGE_C R18, RZ, R18, RZ ;  /* 0x00000012ff12723e */ /* 0x000fe200048070ff */
[----:B------:R-:W3:Y:S04]  /*b3620*/  LDL.LU R76, [R1+0x1864] ;  /* 0x00186400014c7983 */ /* 0x000ee80000300800 */
[----:B------:R0:W-:Y:S02]  /*b3630*/  @!P3 STG.E.U8 desc[UR30][R16.64+0x1e0], R18 ;  /* 0x0001e0121000b986 */ /* 0x0001e4000c10111e */
[----:B0-----:R-:W0:Y:S02]  /*b3640*/  @!P4 LDC.64 R16, c[0x0][0x5c0] ;  /* 0x00017000ff10cb82 */ /* 0x001e240000000a00 */
[----:B0-----:R-:W-:-:S05]  /*b3650*/  @!P4 IADD3 R16, P1, R68, R16, RZ ;  /* 0x000000104410c210 */ /* 0x001fca0007f3e0ff */
[----:B------:R-:W-:Y:S02]  /*b3660*/  @!P4 IMAD.X R17, R11, 0x1, R17, P1 ;  /* 0x000000010b11c824 */ /* 0x000fe400008e0611 */
[----:B------:R-:W3:Y:S01]  /*b3670*/  LDL.LU R11, [R1+0x1cc8] ;  /* 0x001cc800010b7983 */ /* 0x000ee20000300800 */
[----:B----4-:R-:W-:-:S03]  /*b3680*/  FMUL R18, R69, UR27 ;  /* 0x0000001b45127c20 */ /* 0x010fc60008400000 */
[----:B------:R-:W4:Y:S04]  /*b3690*/  LDL.LU R77, [R1+0x47c] ;  /* 0x00047c00014d7983 */ /* 0x000f280000300800 */
[----:B------:R-:W4:Y:S04]  /*b36a0*/  LDL.LU R68, [R1+0x480] ;  /* 0x0004800001447983 */ /* 0x000f280000300800 */
[----:B------:R-:W4:Y:S01]  /*b36b0*/  LDL.LU R69, [R1+0x1868] ;  /* 0x0018680001457983 */ /* 0x000f220000300800 */
[----:B------:R-:W-:Y:S02]  /*b36c0*/  F2FP.SATFINITE.E4M3.F32.PACK_AB_MERGE_C R18, RZ, R18, RZ ;  /* 0x00000012ff12723e */ /* 0x000fe400048070ff */
[----:B------:R-:W-:-:S03]  /*b36d0*/  LOP3.LUT P1, RZ, R6, 0x20, RZ, 0xc0, !PT ;  /* 0x0000002006ff7812 */ /* 0x000fc6000782c0ff */
[----:B------:R0:W-:Y:S02]  /*b36e0*/  @!P4 STG.E.U8 desc[UR30][R16.64+0x1e1], R18 ;  /* 0x0001e1121000c986 */ /* 0x0001e4000c10111e */
[----:B0-----:R-:W-:Y:S02]  /*b36f0*/  FMUL R16, R70, UR27 ;  /* 0x0000001b46107c20 */ /* 0x001fe40008400000 */
[----:B------:R-:W4:Y:S03]  /*b3700*/  LDL.LU R70, [R1+0x186c] ;  /* 0x00186c0001467983 */ /* 0x000f260000300800 */
[----:B------:R-:W-:Y:S01]  /*b3710*/  F2FP.SATFINITE.E4M3.F32.PACK_AB_MERGE_C R16, RZ, R16, RZ ;  /* 0x00000010ff10723e */ /* 0x000fe200048070ff */
[----:B------:R-:W4:Y:S01]  /*b3720*/  LDL.LU.64 R78, [R1+0x88] ;  /* 0x00008800014e7983 */ /* 0x000f220000300a00 */
[----:B------:R-:W-:Y:S02]  /*b3730*/  LOP3.LUT P2, RZ, R6, 0x8, RZ, 0xc0, !PT ;  /* 0x0000000806ff7812 */ /* 0x000fe4000784c0ff */
[----:B------:R-:W-:Y:S01]  /*b3740*/  LOP3.LUT P5, RZ, R3, 0x8, RZ, 0xc0, !PT ;  /* 0x0000000803ff7812 */ /* 0x000fe200078ac0ff */
[----:B--2---:R0:W-:Y:S02]  /*b3750*/  @!P1 STG.E.U8 desc[UR30][R72.64+0x1e8], R16 ;  /* 0x0001e81048009986 */ /* 0x0041e4000c10111e */
[----:B0-----:R-:W-:-:S02]  /*b3760*/  FMUL R16, R71, UR27 ;  /* 0x0000001b47107c20 */ /* 0x001fc40008400000 */
[----:B------:R-:W2:Y:S04]  /*b3770*/  LDL.LU R71, [R1+0x1870] ;  /* 0x0018700001477983 */ /* 0x000ea80000300800 */
[----:B------:R-:W2:Y:S01]  /*b3780*/  LDL.LU.64 R72, [R1+0x90] ;  /* 0x0000900001487983 */ /* 0x000ea20000300a00 */
[----:B------:R-:W-:-:S05]  /*b3790*/  F2FP.SATFINITE.E4M3.F32.PACK_AB_MERGE_C R16, RZ, R16, RZ ;  /* 0x00000010ff10723e */ /* 0x000fca00048070ff */
[----:B------:R0:W-:Y:S04]  /*b37a0*/  @!P2 STG.E.U8 desc[UR30][R74.64+0x1e9], R16 ;  /* 0x0001e9104a00a986 */ /* 0x0001e8000c10111e */
[----:B0-----:R-:W2:Y:S01]  /*b37b0*/  LDL.LU R74, [R1+0x484] ;  /* 0x00048400014a7983 */ /* 0x001ea20000300800 */
[----:B------:R-:W3:Y:S03]  /*b37c0*/  @!P5 LDC.64 R16, c[0x0][0x5c0] ;  /* 0x00017000ff10db82 */ /* 0x000ee60000000a00 */
        /* <DEDUP_REMOVED lines=8> */
[----:B0-----:R-:W4:Y:S01]  /*b3850*/  @!P0 LDC.64 R16, c[0x0][0x5c0] ;  /* 0x00017000ff108b82 */ /* 0x001f220000000a00 */
[C---:B------:R-:W-:Y:S02]  /*b3860*/  LOP3.LUT P6, RZ, R6.reuse, 0x4, RZ, 0xc0, !PT ;  /* 0x0000000406ff7812 */ /* 0x040fe400078cc0ff */
[----:B------:R-:W-:Y:S02]  /*b3870*/  LOP3.LUT P3, RZ, R6, 0x1, RZ, 0xc0, !PT ;  /* 0x0000000106ff7812 */ /* 0x000fe4000786c0ff */
[----:B----4-:R-:W-:-:S05]  /*b3880*/  @!P0 IADD3 R16, P1, R77, R16, RZ ;  /* 0x000000104d108210 */ /* 0x010fca0007f3e0ff */
[----:B------:R-:W-:Y:S02]  /*b3890*/  @!P0 IMAD.X R17, R68, 0x1, R17, P1 ;  /* 0x0000000144118824 */ /* 0x000fe400008e0611 */
[----:B------:R-:W4:Y:S01]  /*b38a0*/  LDL.LU R68, [R1+0x48c] ;  /* 0x00048c0001447983 */ /* 0x000f220000300800 */
[----:B------:R-:W-:-:S03]  /*b38b0*/  FMUL R18, R69, UR27 ;  /* 0x0000001b45127c20 */ /* 0x000fc60008400000 */
[----:B------:R-:W4:Y:S02]  /*b38c0*/  LDL.LU R69, [R1+0x490] ;  /* 0x0004900001457983 */ /* 0x000f240000300800 */
[----:B------:R-:W-:-:S05]  /*b38d0*/  F2FP.SATFINITE.E4M3.F32.PACK_AB_MERGE_C R18, RZ, R18, RZ ;  /* 0x00000012ff12723e */ /* 0x000fca00048070ff */
[----:B------:R0:W-:Y:S02]  /*b38e0*/  @!P0 STG.E.U8 desc[UR30][R16.64+0x1e9], R18 ;  /* 0x0001e91210008986 */ /* 0x0001e4000c10111e */
[----:B0-----:R-:W-:Y:S02]  /*b38f0*/  FMUL R16, R70, UR27 ;  /* 0x0000001b46107c20 */ /* 0x001fe40008400000 */
[----:B------:R-:W4:Y:S03]  /*b3900*/  LDL.LU R70, [R1+0x1878] ;  /* 0x0018780001467983 */ /* 0x000f260000300800 */
[----:B------:R-:W-:-:S05]  /*b3910*/  F2FP.SATFINITE.E4M3.F32.PACK_AB_MERGE_C R16, RZ, R16, RZ ;  /* 0x00000010ff10723e */ /* 0x000fca00048070ff */
[----:B------:R2:W-:Y:S01]  /*b3920*/  @!P6 STG.E.U8 desc[UR30][R78.64+0x1f0], R16 ;  /* 0x0001f0104e00e986 */ /* 0x0005e2000c10111e */
[----:B------:R-:W-:Y:S01]  /*b3930*/  LOP3.LUT P4, RZ, R3, 0x2, RZ, 0xc0, !PT ;  /* 0x0000000203ff7812 */ /* 0x000fe2000788c0ff */
[----:B--2---:R-:W-:Y:S02]  /*b3940*/  FMUL R16, R71, UR27 ;  /* 0x0000001b47107c20 */ /* 0x004fe40008400000 */
[----:B------:R-:W2:Y:S03]  /*b3950*/  LDL.LU R71, [R1+0x187c] ;  /* 0x00187c0001477983 */ /* 0x000ea60000300800 */
[----:B------:R-:W-:-:S05]  /*b3960*/  F2FP.SATFINITE.E4M3.F32.PACK_AB_MERGE_C R16, RZ, R16, RZ ;  /* 0x00000010ff10723e */ /* 0x000fca00048070ff */
[----:B------:R0:W-:Y:S04]  /*b3970*/  @!P3 STG.E.U8 desc[UR30][R72.64+0x1f1], R16 ;  /* 0x0001f1104800b986 */ /* 0x0001e8000c10111e */
[----:B0-----:R-:W2:Y:S01]  /*b3980*/  LDL.LU.64 R72, [R1+0x98] ;  /* 0x0000980001487983 */ /* 0x001ea20000300a00 */
[----:B------:R-:W0:Y:S03]  /*b3990*/  @!P4 LDC.64 R16, c[0x0][0x5c0] ;  /* 0x00017000ff10cb82 */ /* 0x000e260000000a00 */
[----:B------:R-:W2:Y:S01]  /*b39a0*/  LDL.LU R77, [R1+0x1880] ;  /* 0x00188000014d7983 */ /* 0x000ea20000300800 */
[----:B0-----:R-:W-:-:S05]  /*b39b0*/  @!P4 IADD3 R16, P1, R74, R16, RZ ;  /* 0x000000104a10c210 */ /* 0x001fca0007f3e0ff */
[----:B------:R-:W-:Y:S02]  /*b39c0*/  @!P4 IMAD.X R17, R75, 0x1, R17, P1 ;  /* 0x000000014b11c824 */ /* 0x000fe400008e0611 */
[----:B------:R-:W2:Y:S04]  /*b39d0*/  LDL.LU.64 R74, [R1+0xa0] ;  /* 0x0000a000014a7983 */ /* 0x000ea80000300a00 */
[----:B------:R-:W2:Y:S01]  /*b39e0*/  LDL.LU R78, [R1+0x494] ;  /* 0x00049400014e7983 */ /* 0x000ea20000300800 */
[----:B---3--:R-:W-:-:S03]  /*b39f0*/  FMUL R18, R65, UR27 ;  /* 0x0000001b41127c20 */ /* 0x008fc60008400000 */
[----:B------:R-:W3:Y:S01]  /*b3a00*/  LDL.LU R65, [R1+0x498] ;  /* 0x0004980001417983 */ /* 0x000ee20000300800 */
[----:B------:R-:W-:Y:S02]  /*b3a10*/  LOP3.LUT P5, RZ, R11, 0x80000000, RZ, 0xc0, !PT ;  /* 0x800000000bff7812 */ /* 0x000fe400078ac0ff */
[----:B------:R-:W-:Y:S01]  /*b3a20*/  LOP3.LUT R2, R2, 0xfffffffd, RZ, 0xc0, !PT ;  /* 0xfffffffd02027812 */ /* 0x000fe200078ec0ff */
[----:B------:R-:W3:Y:S01]  /*b3a30*/  LDL.LU R79, [R1+0x1884] ;  /* 0x00188400014f7983 */ /* 0x000ee20000300800 */
[----:B------:R-:W-:-:S09]  /*b3a40*/  F2FP.SATFINITE.E4M3.F32.PACK_AB_MERGE_C R18, RZ, R18, RZ ;  /* 0x00000012ff12723e */ /* 0x000fd200048070ff */
[----:B------:R-:W-:Y:S02]  /*b3a50*/  @P5 LOP3.LUT R2, R2, 0x2, RZ, 0xfc, !PT ;  /* 0x0000000202025812 */ /* 0x000fe400078efcff */
[----:B------:R-:W-:Y:S01]  /*b3a60*/  LOP3.LUT P5, RZ, R3, 0x1, RZ, 0xc0, !PT ;  /* 0x0000000103ff7812 */ /* 0x000fe200078ac0ff */
[----:B------:R0:W-:-:S12]  /*b3a70*/  @!P4 STG.E.U8 desc[UR30][R16.64+0x1f0], R18 ;  /* 0x0001f0121000c986 */ /* 0x0001d8000c10111e */
[----:B0-----:R-:W4:Y:S01]  /*b3a80*/  @!P5 LDC.64 R16, c[0x0][0x5c0] ;  /* 0x00017000ff10db82 */ /* 0x001f220000000a00 */
[----:B------:R-:W-:Y:S02]  /*b3a90*/  LOP3.LUT P6, RZ, R11, 0x20000000, RZ, 0xc0, !PT ;  /* 0x200000000bff7812 */ /* 0x000fe400078cc0ff */
[----:B------:R-:W-:Y:S02]  /*b3aa0*/  LOP3.LUT R2, R2, 0xfffffffe, RZ, 0xc0, !PT ;  /* 0xfffffffe02027812 */ /* 0x000fe400078ec0ff */
[----:B----4-:R-:W-:Y:S02]  /*b3ab0*/  @!P5 IADD3 R16, P1, R68, R16, RZ ;  /* 0x000000104410d210 */ /* 0x010fe40007f3e0ff */
[----:B------:R-:W4:Y:S03]  /*b3ac0*/  LDL.LU R68, [R1+0x49c] ;  /* 0x00049c0001447983 */ /* 0x000f260000300800 */
[----:B------:R-:W-:Y:S01]  /*b3ad0*/  @!P5 IMAD.X R17, R69, 0x1, R17, P1 ;  /* 0x000000014511d824 */ /* 0x000fe200008e0611 */
[----:B------:R-:W-:Y:S01]  /*b3ae0*/  LOP3.LUT P1, RZ, R3, 0x1, RZ, 0xc0, !PT ;  /* 0x0000000103ff7812 */ /* 0x000fe2000782c0ff */
[----:B------:R-:W4:Y:S02]  /*b3af0*/  LDL.LU R69, [R1+0x4a0] ;  /* 0x0004a00001457983 */ /* 0x000f240000300800 */
[----:B------:R-:W-:-:S02]  /*b3b00*/  @P6 LOP3.LUT R2, R2, 0x1, RZ, 0xfc, !PT ;  /* 0x0000000102026812 */ /* 0x000fc400078efcff */
[----:B------:R-:W4:Y:S01]  /*b3b10*/  LDL.LU R76, [R1+0x1888] ;  /* 0x00188800014c7983 */ /* 0x000f220000300800 */
[----:B------:R-:W-:Y:S01]  /*b3b20*/  FMUL R18, R70, UR27 ;  /* 0x0000001b46127c20 */ /* 0x000fe20008400000 */
[----:B------:R-:W-:Y:S02]  /*b3b30*/  LOP3.LUT P5, RZ, R2, 0x2, RZ, 0xc0, !PT ;  /* 0x0000000202ff7812 */ /* 0x000fe400078ac0ff */
[----:B------:R-:W4:Y:S02]  /*b3b40*/  LDL.LU R70, [R1+0x188c] ;  /* 0x00188c0001467983 */ /* 0x000f240000300800 */
[----:B------:R-:W-:-:S05]  /*b3b50*/  F2FP.SATFINITE.E4M3.F32.PACK_AB_MERGE_C R18, RZ, R18, RZ ;  /* 0x00000012ff12723e */ /* 0x000fca00048070ff */
[----:B------:R2:W-:Y:S01]  /*b3b60*/  @!P1 STG.E.U8 desc[UR30][R16.64+0x1f1], R18 ;  /* 0x0001f11210009986 */ /* 0x0005e2000c10111e */
[----:B------:R-:W-:Y:S02]  /*b3b70*/  LOP3.LUT P2, RZ, R11, 0x40000000, RZ, 0xc0, !PT ;  /* 0x400000000bff7812 */ /* 0x000fe4000784c0ff */
[----:B------:R-:W-:Y:S01]  /*b3b80*/  LOP3.LUT P0, RZ, R5, 0x80000000, RZ, 0xc0, !PT ;  /* 0x8000000005ff7812 */ /* 0x000fe2000780c0ff */
[----:B--2---:R-:W-:-:S05]  /*b3b90*/  FMUL R16, R71, UR27 ;  /* 0x0000001b47107c20 */ /* 0x004fca0008400000 */
[----:B------:R-:W-:-:S05]  /*b3ba0*/  F2FP.SATFINITE.E4M3.F32.PACK_AB_MERGE_C R16, RZ, R16, RZ ;  /* 0x00000010ff10723e */ /* 0x000fca00048070ff */
[----:B------:R0:W-:Y:S04]  /*b3bb0*/  @!P5 STG.E.U8 desc[UR30][R72.64+0x1f8], R16 ;  /* 0x0001f8104800d986 */ /* 0x0001e8000c10111e */
[----:B0-----:R-:W2:Y:S04]  /*b3bc0*/  LDL.LU.64 R72, [R1+0xa8] ;  /* 0x0000a80001487983 */ /* 0x001ea80000300a00 */
[----:B------:R-:W2:Y:S01]  /*b3bd0*/  LDL.LU R71, [R1+0x1890] ;  /* 0x0018900001477983 */ /* 0x000ea20000300800 */
[----:B------:R-:W-:-:S05]  /*b3be0*/  FMUL R16, R77, UR27 ;  /* 0x0000001b4d107c20 */ /* 0x000fca0008400000 */
[----:B------:R-:W-:-:S05]  /*b3bf0*/  F2FP.SATFINITE.E4M3.F32.PACK_AB_MERGE_C R16, RZ, R16, RZ ;  /* 0x00000010ff10723e */ /* 0x000fca00048070ff */
[----:B------:R0:W-:Y:S04]  /*b3c00*/  @!P2 STG.E.U8 desc[UR30][R74.64+0x1f9], R16 ;  /* 0x0001f9104a00a986 */ /* 0x0001e8000c10111e */
[----:B0-----:R-:W2:Y:S01]  /*b3c10*/  LDL.LU.64 R74, [R1+0xb0] ;  /* 0x0000b000014a7983 */ /* 0x001ea20000300a00 */
[----:B------:R-:W0:Y:S02]  /*b3c20*/  @!P0 LDC.64 R16, c[0x0][0x5c0] ;  /* 0x00017000ff108b82 */ /* 0x000e240000000a00 */
[----:B0-----:R-:W-:-:S05]  /*b3c30*/  @!P0 IADD3 R16, P1, R78, R16, RZ ;  /* 0x000000104e108210 */ /* 0x001fca0007f3e0ff */
[----:B---3--:R-:W-:Y:S02]  /*b3c40*/  @!P0 IMAD.X R17, R65, 0x1, R17, P1 ;  /* 0x0000000141118824 */ /* 0x008fe400008e0611 */
        /* <DEDUP_REMOVED lines=8> */
[----:B0-----:R-:W0:Y:S01]  /*b3cd0*/  @!P6 LDC.64 R16, c[0x0][0x5c0] ;  /* 0x00017000ff10eb82 */ /* 0x001e220000000a00 */
[----:B----4-:R-:W-:-:S05]  /*b3ce0*/  FMUL R18, R76, UR27 ;  /* 0x0000001b4c127c20 */ /* 0x010fca0008400000 */
[----:B------:R-:W-:Y:S02]  /*b3cf0*/  F2FP.SATFINITE.E4M3.F32.PACK_AB_MERGE_C R18, RZ, R18, RZ ;  /* 0x00000012ff12723e */ /* 0x000fe400048070ff */
[----:B0-----:R-:W-:Y:S02]  /*b3d00*/  @!P6 IADD3 R16, P1, R68, R16, RZ ;  /* 0x000000104410e210 */ /* 0x001fe40007f3e0ff */
[----:B------:R-:W4:Y:S03]  /*b3d10*/  LDL.LU R68, [R1+0x4b0] ;  /* 0x0004b00001447983 */ /* 0x000f260000300800 */
        /* <DEDUP_REMOVED lines=21> */
[----:B------:R-:W-:-:S02]  /*b3e70*/  FMUL R18, R78, UR27 ;  /* 0x0000001b4e127c20 */ /* 0x000fc40008400000 */
[----:B------:R-:W3:Y:S01]  /*b3e80*/  LDL.LU R83, [R1+0x500] ;  /* 0x0005000001537983 */ /* 0x000ee20000300800 */
[----:B------:R-:W-:-:S03]  /*b3e90*/  @!P3 IMAD.X R17, R77, 0x1, R17, P1 ;  /* 0x000000014d11b824 */ /* 0x000fc600008e0611 */
[----:B------:R-:W3:Y:S01]  /*b3ea0*/  LDL.LU R76, [R1+0x18a4] ;  /* 0x0018a400014c7983 */ /* 0x000ee20000300800 */
[----:B------:R-:W-:-:S03]  /*b3eb0*/  F2FP.SATFINITE.E4M3.F32.PACK_AB_MERGE_C R18, RZ, R18, RZ ;  /* 0x00000012ff12723e */ /* 0x000fc600048070ff */
[----:B------:R-:W3:Y:S04]  /*b3ec0*/  LDL.LU R77, [R1+0x57c] ;  /* 0x00057c00014d7983 */ /* 0x000ee80000300800 */
[----:B------:R0:W-:Y:S02]  /*b3ed0*/  @!P3 STG.E.U8 desc[UR30][R16.64+0x100], R18 ;  /* 0x000100121000b986 */ /* 0x0001e4000c10111e */
[----:B0-----:R-:W0:Y:S02]  /*b3ee0*/  @!P5 LDC.64 R16, c[0x0][0x5c0] ;  /* 0x00017000ff10db82 */ /* 0x001e240000000a00 */
[----:B0-----:R-:W-:Y:S01]  /*b3ef0*/  @!P5 IADD3 R16, P1, R79, R16, RZ ;  /* 0x000000104f10d210 */ /* 0x001fe20007f3e0ff */
[----:B----4-:R-:W-:-:S04]  /*b3f00*/  FMUL R18, R69, UR27 ;  /* 0x0000001b45127c20 */ /* 0x010fc80008400000 */
[----:B------:R-:W-:Y:S02]  /*b3f10*/  @!P5 IMAD.X R17, R68, 0x1, R17, P1 ;  /* 0x000000014411d824 */ /* 0x000fe400008e0611 */
        /* <DEDUP_REMOVED lines=30> */
[----:B----4-:R-:W-:-:S04]  /*b4100*/  FMUL R18, R69, UR27 ;  /* 0x0000001b45127c20 */ /* 0x010fc80008400000 */
[----:B------:R-:W-:Y:S02]  /*b4110*/  @!P4 IMAD.X R17, R68, 0x1, R17, P1 ;  /* 0x000000014411c824 */ /* 0x000fe400008e0611 */
[----:B------:R-:W4:Y:S01]  /*b4120*/  LDL.LU R68, [R1+0x528] ;  /* 0x0005280001447983 */ /* 0x000f220000300800 */
[----:B------:R-:W-:-:S03]  /*b4130*/  F2FP.SATFINITE.E4M3.F32.PACK_AB_MERGE_C R18, RZ, R18, RZ ;  /* 0x00000012ff12723e */ /* 0x000fc600048070ff */
[----:B------:R-:W4:Y:S04]  /*b4140*/  LDL.LU R69, [R1+0x550] ;  /* 0x0005500001457983 */ /* 0x000f280000300800 */
[----:B------:R0:W-:Y:S01]  /*b4150*/  @!P4 STG.E.U8 desc[UR30][R16.64+0x109], R18 ;  /* 0x000109121000c986 */ /* 0x0001e2000c10111e */
[----:B------:R-:W-:Y:S01]  /*b4160*/  LOP3.LUT P3, RZ, R11, 0x1000000, RZ, 0xc0, !PT ;  /* 0x010000000bff7812 */ /* 0x000fe2000786c0ff */
        /* <DEDUP_REMOVED lines=49> */
[----:B------:R0:W-:Y:S02]  /*b4480*/  @!P2 STG.E.U8 desc[UR30][R74.64+0x119], R16 ;  /* 0x000119104a00a986 */ /* 0x0001e4000c10111e */
[----:B0-----:R-:W0:Y:S02]  /*b4490*/  @!P4 LDC.64 R16, c[0x0][0x5c0] ;  /* 0x00017000ff10cb82 */ /* 0x001e240000000a00 */
[----:B------:R-:W2:Y:S01]  /*b44a0*/  LDL.LU.64 R74, [R1+0xf0] ;  /* 0x0000f000014a7983 */ /* 0x000ea20000300a00 */
[----:B0-----:R-:W-:-:S05]  /*b44b0*/  @!P4 IADD3 R16, P1, R78, R16, RZ ;  /* 0x000000104e10c210 */ /* 0x001fca0007f3e0ff */
[----:B---3--:R-:W-:Y:S02]  /*b44c0*/  @!P4 IMAD.X R17, R65, 0x1, R17, P1 ;  /* 0x000000014111c824 */ /* 0x008fe400008e0611 */
[----:B------:R-:W3:Y:S01]  /*b44d0*/  LDL.LU R65, [R1+0x4d0] ;  /* 0x0004d00001417983 */ /* 0x000ee20000300800 */
[----:B------:R-:W-:-:S03]  /*b44e0*/  LOP3.LUT P6, RZ, R5, 0x800000, RZ, 0xc0, !PT ;  /* 0x0080000005ff7812 */ /* 0x000fc600078cc0ff */
[----:B------:R-:W3:Y:S04]  /*b44f0*/  LDL.LU R77, [R1+0x4f4] ;  /* 0x0004f400014d7983 */ /* 0x000ee80000300800 */
[----:B------:R-:W3:Y:S01]  /*b4500*/  LDL.LU R78, [R1+0x18d4] ;  /* 0x0018d400014e7983 */ /* 0x000ee20000300800 */
[----:B------:R-:W-:-:S03]  /*b4510*/  FMUL R18, R79, UR27 ;  /* 0x0000001b4f127c20 */ /* 0x000fc60008400000 */
[----:B------:R-:W3:Y:S02]  /*b4520*/  LDL.LU R79, [R1+0x524] ;  /* 0x00052400014f7983 */ /* 0x000ee40000300800 */
[----:B------:R-:W-:-:S05]  /*b4530*/  F2FP.SATFINITE.E4M3.F32.PACK_AB_MERGE_C R18, RZ, R18, RZ ;  /* 0x00000012ff12723e */ /* 0x000fca00048070ff */
[----:B------:R0:W-:Y:S02]  /*b4540*/  @!P4 STG.E.U8 desc[UR30][R16.64+0x118], R18 ;  /* 0x000118121000c986 */ /* 0x0001e4000c10111e */
        /* <DEDUP_REMOVED lines=27> */
[----:B------:R-:W3:Y:S04]  /*b4700*/  LDL.LU R83, [R1+0x5f4] ;  /* 0x0005f40001537983 */ /* 0x000ee80000300800 */
[----:B------:R-:W3:Y:S01]  /*b4710*/  LDL.LU R76, [R1+0x18e4] ;  /* 0x0018e400014c7983 */ /* 0x000ee20000300800 */
[----:B------:R-:W-:Y:S01]  /*b4720*/  @!P3 IMAD.X R17, R77, 0x1, R17, P1 ;  /* 0x000000014d11b824 */ /* 0x000fe200008e0611 */
[----:B------:R-:W-:Y:S02]  /*b4730*/  F2FP.SATFINITE.E4M3.F32.PACK_AB_MERGE_C R18, RZ, R18, RZ ;  /* 0x00000012ff12723e */ /* 0x000fe400048070ff */
[----:B------:R-:W3:Y:S04]  /*b4740*/  LDL.LU R77, [R1+0x574] ;  /* 0x00057400014d7983 */ /* 0x000ee80000300800 */
[----:B------:R0:W-:Y:S02]  /*b4750*/  @!P3 STG.E.U8 desc[UR30][R16.64+0x120], R18 ;  /* 0x000120121000b986 */ /* 0x0001e4000c10111e */
[----:B0-----:R-:W0:Y:S02]  /*b4760*/  @!P0 LDC.64 R16, c[0x0][0x5c0] ;  /* 0x00017000ff108b82 */ /* 0x001e240000000a00 */
[----:B0-----:R-:W-:-:S05]  /*b4770*/  @!P0 IADD3 R16, P1, R79, R16, RZ ;  /* 0x000000104f108210 */ /* 0x001fca0007f3e0ff */
[----:B----4-:R-:W-:Y:S02]  /*b4780*/  @!P0 IMAD.X R17, R68, 0x1, R17, P1 ;  /* 0x0000000144118824 */ /* 0x010fe400008e0611 */
[----:B------:R-:W4:Y:S01]  /*b4790*/  LDL.LU R68, [R1+0x5c0] ;  /* 0x0005c00001447983 */ /* 0x000f220000300800 */
[----:B------:R-:W-:-:S03]  /*b47a0*/  FMUL R18, R69, UR27 ;  /* 0x0000001b45127c20 */ /* 0x000fc60008400000 */
[----:B------:R-:W4:Y:S02]  /*b47b0*/  LDL.LU R69, [R1+0x18e8] ;  /* 0x0018e80001457983 */ /* 0x000f240000300800 */
        /* <DEDUP_REMOVED lines=27> */
[----:B0-----:R-:W-:-:S05]  /*b4970*/  @!P5 IADD3 R16, P1, R77, R16, RZ ;  /* 0x000000104d10d210 */ /* 0x001fca0007f3e0ff */
[----:B----4-:R-:W-:Y:S02]  /*b4980*/  @!P5 IMAD.X R17, R68, 0x1, R17, P1 ;  /* 0x000000014411d824 */ /* 0x010fe400008e0611 */
        /* <DEDUP_REMOVED lines=18> */
[----:B------:R-:W0:Y:S02]  /*b4ab0*/  @!P0 LDC.64 R16, c[0x0][0x5c0] ;  /* 0x00017000ff108b82 */ /* 0x000e240000000a00 */
[----:B0-----:R-:W-:Y:S02]  /*b4ac0*/  @!P0 IADD3 R16, P1, R74, R16, RZ ;  /* 0x000000104a108210 */ /* 0x001fe40007f3e0ff */
[----:B------:R-:W2:Y:S01]  /*b4ad0*/  LDL.LU R74, [R1+0x5bc] ;  /* 0x0005bc00014a7983 */ /* 0x000ea20000300800 */
[----:B---3--:R-:W-:-:S03]  /*b4ae0*/  FMUL R18, R65, UR27 ;  /* 0x0000001b41127c20 */ /* 0x008fc60008400000 */
[----:B------:R-:W3:Y:S01]  /*b4af0*/  LDL.LU R65, [R1+0x5f0] ;  /* 0x0005f00001417983 */ /* 0x000ee20000300800 */
[----:B------:R-:W-:Y:S02]  /*b4b00*/  LOP3.LUT P4, RZ, R11, 0x8000, RZ, 0xc0, !PT ;  /* 0x000080000bff7812 */ /* 0x000fe4000788c0ff */
[----:B------:R-:W-:Y:S01]  /*b4b10*/  LOP3.LUT R12, R12, 0xdfffffff, RZ, 0xc0, !PT ;  /* 0xdfffffff0c0c7812 */ /* 0x000fe200078ec0ff */
[----:B------:R-:W-:Y:S02]  /*b4b20*/  @!P0 IMAD.X R17, R75, 0x1, R17, P1 ;  /* 0x000000014b118824 */ /* 0x000fe400008e0611 */
[----:B------:R-:W3:Y:S08]  /*b4b30*/  LDL.LU R75, [R1+0x1904] ;  /* 0x00190400014b7983 */ /* 0x000ef00000300800 */
[----:B------:R-:W-:-:S02]  /*b4b40*/  @P4 LOP3.LUT R12, R12, 0x20000000, RZ, 0xfc, !PT ;  /* 0x200000000c0c4812 */ /* 0x000fc400078efcff */
[----:B------:R-:W-:Y:S02]  /*b4b50*/  LOP3.LUT P4, RZ, R5, 0x20000, RZ, 0xc0, !PT ;  /* 0x0002000005ff7812 */ /* 0x000fe4000788c0ff */
[----:B------:R-:W-:-:S05]  /*b4b60*/  F2FP.SATFINITE.E4M3.F32.PACK_AB_MERGE_C R18, RZ, R18, RZ ;  /* 0x00000012ff12723e */ /* 0x000fca00048070ff */
[----:B------:R0:W-:Y:S06]  /*b4b70*/  @!P0 STG.E.U8 desc[UR30][R16.64+0x130], R18 ;  /* 0x0001301210008986 */ /* 0x0001ec000c10111e */
[----:B0-----:R-:W4:Y:S01]  /*b4b80*/  @!P4 LDC.64 R16, c[0x0][0x5c0] ;  /* 0x00017000ff10cb82 */ /* 0x001f220000000a00 */
[----:B------:R-:W-:Y:S02]  /*b4b90*/  LOP3.LUT P6, RZ, R11, 0x2000, RZ, 0xc0, !PT ;  /* 0x000020000bff7812 */ /* 0x000fe400078cc0ff */
[----:B------:R-:W-:Y:S02]  /*b4ba0*/  LOP3.LUT R12, R12, 0xefffffff, RZ, 0xc0, !PT ;  /* 0xefffffff0c0c7812 */ /* 0x000fe400078ec0ff */
[----:B----4-:R-:W-:-:S02]  /*b4bb0*/  @!P4 IADD3 R16, P1, R68, R16, RZ ;  /* 0x000000104410c210 */ /* 0x010fc40007f3e0ff */
[----:B------:R-:W4:Y:S03]  /*b4bc0*/  LDL.LU R68, [R1+0x570] ;  /* 0x0005700001447983 */ /* 0x000f260000300800 */
[----:B------:R-:W-:Y:S02]  /*b4bd0*/  @!P4 IMAD.X R17, R69, 0x1, R17, P1 ;  /* 0x000000014511c824 */ /* 0x000fe400008e0611 */
[----:B------:R-:W4:Y:S01]  /*b4be0*/  LDL.LU R69, [R1+0x5b8] ;  /* 0x0005b80001457983 */ /* 0x000f220000300800 */
[----:B------:R-:W-:-:S03]  /*b4bf0*/  LOP3.LUT P1, RZ, R5, 0x20000, RZ, 0xc0, !PT ;  /* 0x0002000005ff7812 */ /* 0x000fc6000782c0ff */
[----:B------:R-:W4:Y:S01]  /*b4c00*/  LDL.LU R76, [R1+0x1908] ;  /* 0x00190800014c7983 */ /* 0x000f220000300800 */
[----:B------:R-:W-:Y:S01]  /*b4c10*/  @P6 LOP3.LUT R12, R12, 0x10000000, RZ, 0xfc, !PT ;  /* 0x100000000c0c6812 */ /* 0x000fe200078efcff */
[----:B------:R-:W-:-:S03]  /*b4c20*/  FMUL R18, R70, UR27 ;  /* 0x0000001b46127c20 */ /* 0x000fc60008400000 */
[----:B------:R-:W-:Y:S01]  /*b4c30*/  LOP3.LUT P4, RZ, R12, 0x20000000, RZ, 0xc0, !PT ;  /* 0x200000000cff7812 */ /* 0x000fe2000788c0ff */
[----:B------:R-:W4:Y:S01]  /*b4c40*/  LDL.LU R70, [R1+0x190c] ;  /* 0x00190c0001467983 */ /* 0x000f220000300800 */
[----:B------:R-:W-:-:S05]  /*b4c50*/  F2FP.SATFINITE.E4M3.F32.PACK_AB_MERGE_C R18, RZ, R18, RZ ;  /* 0x00000012ff12723e */ /* 0x000fca00048070ff */
        /* <DEDUP_REMOVED lines=23> */
[----:B0-----:R-:W4:Y:S02]  /*b4dd0*/  @!P6 LDC.64 R16, c[0x0][0x5c0] ;  /* 0x00017000ff10eb82 */ /* 0x001f240000000a00 */
[----:B----4-:R-:W-:-:S02]  /*b4de0*/  @!P6 IADD3 R16, P1, R68, R16, RZ ;  /* 0x000000104410e210 */ /* 0x010fc40007f3e0ff */
[----:B------:R-:W4:Y:S03]  /*b4df0*/  LDL.LU R68, [R1+0x544] ;  /* 0x0005440001447983 */ /* 0x000f260000300800 */
[----:B------:R-:W-:Y:S02]  /*b4e00*/  @!P6 IMAD.X R17, R69, 0x1, R17, P1 ;  /* 0x000000014511e824 */ /* 0x000fe400008e0611 */
[----:B------:R-:W4:Y:S01]  /*b4e10*/  LDL.LU R69, [R1+0x1918] ;  /* 0x0019180001457983 */ /* 0x000f220000300800 */
[----:B------:R-:W-:Y:S01]  /*b4e20*/  LOP3.LUT P1, RZ, R5, 0x8000, RZ, 0xc0, !PT ;  /* 0x0000800005ff7812 */ /* 0x000fe2000782c0ff */
[----:B------:R-:W-:-:S05]  /*b4e30*/  FMUL R18, R76, UR27 ;  /* 0x0000001b4c127c20 */ /* 0x000fca0008400000 */
[----:B------:R-:W-:Y:S02]  /*b4e40*/  F2FP.SATFINITE.E4M3.F32.PACK_AB_MERGE_C R18, RZ, R18, RZ ;  /* 0x00000012ff12723e */ /* 0x000fe400048070ff */
[----:B------:R-:W-:-:S05]  /*b4e50*/  LOP3.LUT P6, RZ, R12, 0x10000000, RZ, 0xc0, !PT ;  /* 0x100000000cff7812 */ /* 0x000fca00078cc0ff */
        /* <DEDUP_REMOVED lines=15> */
[----:B------:R-:W3:Y:S04]  /*b4f50*/  LDL.LU R65, [R1+0x5b4] ;  /* 0x0005b40001417983 */ /* 0x000ee80000300800 */
[----:B------:R-:W3:Y:S04]  /*b4f60*/  LDL.LU R83, [R1+0x5ec] ;  /* 0x0005ec0001537983 */ /* 0x000ee80000300800 */
[----:B------:R-:W3:Y:S01]  /*b4f70*/  LDL.LU R76, [R1+0x1924] ;  /* 0x00192400014c7983 */ /* 0x000ee20000300800 */
[----:B------:R-:W-:Y:S01]  /*b4f80*/  LOP3.LUT P4, RZ, R5, 0x2000, RZ, 0xc0, !PT ;  /* 0x0000200005ff7812 */ /* 0x000fe2000788c0ff */
[----:B------:R-:W-:Y:S01]  /*b4f90*/  FMUL R18, R74, UR27 ;  /* 0x0000001b4a127c20 */ /* 0x000fe20008400000 */
[----:B------:R-:W-:-:S02]  /*b4fa0*/  @!P3 IMAD.X R17, R77, 0x1, R17, P1 ;  /* 0x000000014d11b824 */ /* 0x000fc400008e0611 */
[----:B------:R-:W3:Y:S02]  /*b4fb0*/  LDL.LU R77, [R1+0x56c] ;  /* 0x00056c00014d7983 */ /* 0x000ee40000300800 */
[----:B------:R-:W-:Y:S02]  /*b4fc0*/  F2FP.SATFINITE.E4M3.F32.PACK_AB_MERGE_C R18, RZ, R18, RZ ;  /* 0x00000012ff12723e */ /* 0x000fe400048070ff */
[----:B------:R-:W3:Y:S04]  /*b4fd0*/  LDL.LU R74, [R1+0x5b0] ;  /* 0x0005b000014a7983 */ /* 0x000ee80000300800 */
[----:B------:R0:W-:Y:S02]  /*b4fe0*/  @!P3 STG.E.U8 desc[UR30][R16.64+0x140], R18 ;  /* 0x000140121000b986 */ /* 0x0001e4000c10111e */
[----:B0-----:R-:W0:Y:S01]  /*b4ff0*/  @!P4 LDC.64 R16, c[0x0][0x5c0] ;  /* 0x00017000ff10cb82 */ /* 0x001e220000000a00 */
[----:B----4-:R-:W-:-:S02]  /*b5000*/  FMUL R18, R69, UR27 ;  /* 0x0000001b45127c20 */ /* 0x010fc40008400000 */
[----:B------:R-:W4:Y:S01]  /*b5010*/  LDL.LU R69, [R1+0x1928] ;  /* 0x0019280001457983 */ /* 0x000f220000300800 */
[----:B0-----:R-:W-:Y:S02]  /*b5020*/  @!P4 IADD3 R16, P1, R75, R16, RZ ;  /* 0x000000104b10c210 */ /* 0x001fe40007f3e0ff */
[----:B------:R-:W-:-:S03]  /*b5030*/  F2FP.SATFINITE.E4M3.F32.PACK_AB_MERGE_C R18, RZ, R18, RZ ;  /* 0x00000012ff12723e */ /* 0x000fc600048070ff */
[----:B------:R-:W-:Y:S01]  /*b5040*/  @!P4 IMAD.X R17, R68, 0x1, R17, P1 ;  /* 0x000000014411c824 */ /* 0x000fe200008e0611 */
[----:B------:R-:W-:-:S04]  /*b5050*/  LOP3.LUT P1, RZ, R11, 0x800, RZ, 0xc0, !PT ;  /* 0x000008000bff7812 */ /* 0x000fc8000782c0ff */
        /* <DEDUP_REMOVED lines=24> */
[----:B----4-:R-:W-:Y:S01]  /*b51e0*/  FMUL R18, R69, UR27 ;  /* 0x0000001b45127c20 */ /* 0x010fe20008400000 */
[----:B0-----:R-:W-:-:S05]  /*b51f0*/  @!P0 IADD3 R16, P1, R77, R16, RZ ;  /* 0x000000104d108210 */ /* 0x001fca0007f3e0ff */
[----:B------:R-:W-:Y:S02]  /*b5200*/  @!P0 IMAD.X R17, R74, 0x1, R17, P1 ;  /* 0x000000014a118824 */ /* 0x000fe400008e0611 */
[----:B------:R-:W4:Y:S04]  /*b5210*/  LDL.LU R74, [R1+0x518] ;  /* 0x00051800014a7983 */ /* 0x000f280000300800 */
[----:B------:R-:W4:Y:S01]  /*b5220*/  LDL.LU R69, [R1+0x540] ;  /* 0x0005400001457983 */ /* 0x000f220000300800 */
[----:B------:R-:W-:Y:S02]  /*b5230*/  F2FP.SATFINITE.E4M3.F32.PACK_AB_MERGE_C R18, RZ, R18, RZ ;  /* 0x00000012ff12723e */ /* 0x000fe400048070ff */
[----:B------:R-:W-:-:S03]  /*b5240*/  LOP3.LUT P6, RZ, R11, 0x200, RZ, 0xc0, !PT ;  /* 0x000002000bff7812 */ /* 0x000fc600078cc0ff */
        /* <DEDUP_REMOVED lines=18> */
[----:B------:R-:W-:-:S03]  /*b5370*/  LOP3.LUT P5, RZ, R11, 0x80, RZ, 0xc0, !PT ;  /* 0x000000800bff7812 */ /* 0x000fc600078ac0ff */
[----:B------:R-:W3:Y:S01]  /*b5380*/  LDL.LU R79, [R1+0x5e8] ;  /* 0x0005e800014f7983 */ /* 0x000ee20000300800 */
[----:B------:R-:W-:Y:S01]  /*b5390*/  LOP3.LUT R12, R12, 0xf7ffffff, RZ, 0xc0, !PT ;  /* 0xf7ffffff0c0c7812 */ /* 0x000fe200078ec0ff */
[----:B------:R-:W-:Y:S02]  /*b53a0*/  @!P4 IMAD.X R17, R68, 0x1, R17, P1 ;  /* 0x000000014411c824 */ /* 0x000fe400008e0611 */
[----:B------:R-:W3:Y:S01]  /*b53b0*/  LDL.LU R68, [R1+0x1944] ;  /* 0x0019440001447983 */ /* 0x000ee20000300800 */
[----:B------:R-:W-:-:S03]  /*b53c0*/  F2FP.SATFINITE.E4M3.F32.PACK_AB_MERGE_C R18, RZ, R18, RZ ;  /* 0x00000012ff12723e */ /* 0x000fc600048070ff */
[----:B------:R-:W3:Y:S02]  /*b53d0*/  LDL.LU R76, [R1+0x568] ;  /* 0x00056800014c7983 */ /* 0x000ee40000300800 */
[----:B------:R-:W-:Y:S02]  /*b53e0*/  @P5 LOP3.LUT R12, R12, 0x8000000, RZ, 0xfc, !PT ;  /* 0x080000000c0c5812 */ /* 0x000fe400078efcff */
[----:B------:R-:W-:Y:S01]  /*b53f0*/  LOP3.LUT P5, RZ, R5, 0x200, RZ, 0xc0, !PT ;  /* 0x0000020005ff7812 */ /* 0x000fe200078ac0ff */
[----:B------:R0:W-:-:S12]  /*b5400*/  @!P4 STG.E.U8 desc[UR30][R16.64+0x150], R18 ;  /* 0x000150121000c986 */ /* 0x0001d8000c10111e */
[----:B0-----:R-:W4:Y:S01]  /*b5410*/  @!P5 LDC.64 R16, c[0x0][0x5c0] ;  /* 0x00017000ff10db82 */ /* 0x001f220000000a00 */
[----:B------:R-:W-:Y:S02]  /*b5420*/  LOP3.LUT P6, RZ, R11, 0x20, RZ, 0xc0, !PT ;  /* 0x000000200bff7812 */ /* 0x000fe400078cc0ff */
[----:B----4-:R-:W-:-:S05]  /*b5430*/  @!P5 IADD3 R16, P1, R74, R16, RZ ;  /* 0x000000104a10d210 */ /* 0x010fca0007f3e0ff */
[----:B------:R-:W-:Y:S02]  /*b5440*/  @!P5 IMAD.X R17, R69, 0x1, R17, P1 ;  /* 0x000000014511d824 */ /* 0x000fe400008e0611 */
[----:B------:R-:W4:Y:S04]  /*b5450*/  LDL.LU R69, [R1+0x5a8] ;  /* 0x0005a80001457983 */ /* 0x000f280000300800 */
[----:B------:R-:W4:Y:S01]  /*b5460*/  LDL.LU R77, [R1+0x1948] ;  /* 0x00194800014d7983 */ /* 0x000f220000300800 */
[----:B------:R-:W-:Y:S01]  /*b5470*/  LOP3.LUT P1, RZ, R5, 0x200, RZ, 0xc0, !PT ;  /* 0x0000020005ff7812 */ /* 0x000fe2000782c0ff */
[----:B------:R-:W-:Y:S02]  /*b5480*/  FMUL R18, R70, UR27 ;  /* 0x0000001b46127c20 */ /* 0x000fe40008400000 */
[----:B------:R-:W4:Y:S01]  /*b5490*/  LDL.LU R70, [R1+0x194c] ;  /* 0x00194c0001467983 */ /* 0x000f220000300800 */
[----:B------:R-:W-:-:S02]  /*b54a0*/  LOP3.LUT R12, R12, 0xfbffffff, RZ, 0xc0, !PT ;  /* 0xfbffffff0c0c7812 */ /* 0x000fc400078ec0ff */
[----:B------:R-:W-:Y:S02]  /*b54b0*/  F2FP.SATFINITE.E4M3.F32.PACK_AB_MERGE_C R18, RZ, R18, RZ ;  /* 0x00000012ff12723e */ /* 0x000fe400048070ff */
[----:B------:R-:W-:-:S04]  /*b54c0*/  @P6 LOP3.LUT R12, R12, 0x4000000, RZ, 0xfc, !PT ;  /* 0x040000000c0c6812 */ /* 0x000fc800078efcff */
[----:B------:R-:W-:Y:S01]  /*b54d0*/  LOP3.LUT P5, RZ, R12, 0x8000000, RZ, 0xc0, !PT ;  /* 0x080000000cff7812 */ /* 0x000fe200078ac0ff */
        /* <DEDUP_REMOVED lines=14> */
[----:B------:R-:W3:Y:S03]  /*b55c0*/  LDL.LU R65, [R1+0x4c0] ;  /* 0x0004c00001417983 */ /* 0x000ee60000300800 */
[----:B------:R-:W-:Y:S01]  /*b55d0*/  @!P0 IMAD.X R17, R79, 0x1, R17, P1 ;  /* 0x000000014f118824 */ /* 0x000fe200008e0611 */
[----:B------:R-:W3:Y:S04]  /*b55e0*/  LDL.LU R78, [R1+0x4e4] ;  /* 0x0004e400014e7983 */ /* 0x000ee80000300800 */
[----:B------:R-:W3:Y:S01]  /*b55f0*/  LDL.LU R79, [R1+0x1954] ;  /* 0x00195400014f7983 */ /* 0x000ee20000300800 */
[----:B------:R-:W-:Y:S01]  /*b5600*/  LOP3.LUT P6, RZ, R5, 0x80, RZ, 0xc0, !PT ;  /* 0x0000008005ff7812 */ /* 0x000fe200078cc0ff */
[----:B------:R-:W-:-:S02]  /*b5610*/  FMUL R18, R68, UR27 ;  /* 0x0000001b44127c20 */ /* 0x000fc40008400000 */
[----:B------:R-:W3:Y:S03]  /*b5620*/  LDL.LU R68, [R1+0x514] ;  /* 0x0005140001447983 */ /* 0x000ee60000300800 */
[----:B------:R-:W-:-:S05]  /*b5630*/  F2FP.SATFINITE.E4M3.F32.PACK_AB_MERGE_C R18, RZ, R18, RZ ;  /* 0x00000012ff12723e */ /* 0x000fca00048070ff */
[----:B------:R0:W-:Y:S02]  /*b5640*/  @!P0 STG.E.U8 desc[UR30][R16.64+0x158], R18 ;  /* 0x0001581210008986 */ /* 0x0001e4000c10111e */
[----:B0-----:R-:W0:Y:S01]  /*b5650*/  @!P6 LDC.64 R16, c[0x0][0x5c0] ;  /* 0x00017000ff10eb82 */ /* 0x001e220000000a00 */
[----:B----4-:R-:W-:Y:S01]  /*b5660*/  FMUL R18, R77, UR27 ;  /* 0x0000001b4d127c20 */ /* 0x010fe20008400000 */
[----:B0-----:R-:W-:-:S05]  /*b5670*/  @!P6 IADD3 R16, P1, R76, R16, RZ ;  /* 0x000000104c10e210 */ /* 0x001fca0007f3e0ff */
[----:B------:R-:W-:Y:S02]  /*b5680*/  @!P6 IMAD.X R17, R69, 0x1, R17, P1 ;  /* 0x000000014511e824 */ /* 0x000fe400008e0611 */
[----:B------:R-:W4:Y:S01]  /*b5690*/  LDL.LU R69, [R1+0x1958] ;  /* 0x0019580001457983 */ /* 0x000f220000300800 */
[----:B------:R-:W-:Y:S02]  /*b56a0*/  LOP3.LUT P1, RZ, R5, 0x80, RZ, 0xc0, !PT ;  /* 0x0000008005ff7812 */ /* 0x000fe4000782c0ff */
[----:B------:R-:W-:-:S11]  /*b56b0*/  F2FP.SATFINITE.E4M3.F32.PACK_AB_MERGE_C R18, RZ, R18, RZ ;  /* 0x00000012ff12723e */ /* 0x000fd600048070ff */
[----:B------:R0:W-:Y:S01]  /*b56c0*/  @!P1 STG.E.U8 desc[UR30][R16.64+0x159], R18 ;  /* 0x0001591210009986 */ /* 0x0001e2000c10111e */
[----:B------:R-:W-:Y:S01]  /*b56d0*/  LOP3.LUT P6, RZ, R12, 0x4000000, RZ, 0xc0, !PT ;  /* 0x040000000cff7812 */ /* 0x000fe200078cc0ff */
[----:B0-----:R-:W-:Y:S02]  /*b56e0*/  FMUL R16, R70, UR27 ;  /* 0x0000001b46107c20 */ /* 0x001fe40008400000 */
[----:B------:R-:W4:Y:S03]  /*b56f0*/  LDL.LU R70, [R1+0x195c] ;  /* 0x00195c0001467983 */ /* 0x000f260000300800 */
[----:B------:R-:W-:Y:S02]  /*b5700*/  F2FP.SATFINITE.E4M3.F32.PACK_AB_MERGE_C R16, RZ, R16, RZ ;  /* 0x00000010ff10723e */ /* 0x000fe400048070ff */
[----:B------:R-:W-:Y:S02]  /*b5710*/  LOP3.LUT P4, RZ, R11, 0x10, RZ, 0xc0, !PT ;  /* 0x000000100bff7812 */ /* 0x000fe4000788c0ff */
        /* <DEDUP_REMOVED lines=21> */
[----:B------:R-:W3:Y:S04]  /*b5870*/  LDL.LU R9, [R1+0x1cc4] ;  /* 0x001cc40001097983 */ /* 0x000ee80000300800 */
[----:B------:R-:W3:Y:S04]  /*b5880*/  LDL.LU R77, [R1+0x564] ;  /* 0x00056400014d7983 */ /* 0x000ee80000300800 */
[----:B------:R-:W3:Y:S01]  /*b5890*/  LDL.LU R68, [R1+0x5a0] ;  /* 0x0005a00001447983 */ /* 0x000ee20000300800 */
[----:B----4-:R-:W-:-:S03]  /*b58a0*/  FMUL R18, R69, UR27 ;  /* 0x0000001b45127c20 */ /* 0x010fc60008400000 */
[----:B------:R-:W4:Y:S02]  /*b58b0*/  LDL.LU R69, [R1+0x1968] ;  /* 0x0019680001457983 */ /* 0x000f240000300800 */
[----:B------:R-:W-:-:S05]  /*b58c0*/  F2FP.SATFINITE.E4M3.F32.PACK_AB_MERGE_C R18, RZ, R18, RZ ;  /* 0x00000012ff12723e */ /* 0x000fca00048070ff */
[----:B------:R0:W-:Y:S01]  /*b58d0*/  @!P5 STG.E.U8 desc[UR30][R16.64+0x161], R18 ;  /* 0x000161121000d986 */ /* 0x0001e2000c10111e */
[C---:B------:R-:W-:Y:S01]  /*b58e0*/  LOP3.LUT P1, RZ, R11.reuse, 0x8, RZ, 0xc0, !PT ;  /* 0x000000080bff7812 */ /* 0x040fe2000782c0ff */
[----:B0-----:R-:W-:Y:S02]  /*b58f0*/  FMUL R16, R70, UR27 ;  /* 0x0000001b46107c20 */ /* 0x001fe40008400000 */
[----:B------:R-:W4:Y:S03]  /*b5900*/  LDL.LU R70, [R1+0x196c] ;  /* 0x00196c0001467983 */ /* 0x000f260000300800 */
[----:B------:R-:W-:Y:S01]  /*b5910*/  F2FP.SATFINITE.E4M3.F32.PACK_AB_MERGE_C R16, RZ, R16, RZ ;  /* 0x00000010ff10723e */ /* 0x000fe200048070ff */
[----:B------:R-:W4:Y:S01]  /*b5920*/  LDL.LU.64 R78, [R1+0x190] ;  /* 0x00019000014e7983 */ /* 0x000f220000300a00 */
[----:B------:R-:W-:Y:S02]  /*b5930*/  LOP3.LUT P2, RZ, R11, 0x4, RZ, 0xc0, !PT ;  /* 0x000000040bff7812 */ /* 0x000fe4000784c0ff */
[----:B------:R-:W-:-:S03]  /*b5940*/  LOP3.LUT P0, RZ, R5, 0x10, RZ, 0xc0, !PT ;  /* 0x0000001005ff7812 */ /* 0x000fc6000780c0ff */
[----:B--2---:R0:W-:Y:S02]  /*b5950*/  @!P1 STG.E.U8 desc[UR30][R72.64+0x168], R16 ;  /* 0x0001681048009986 */ /* 0x0041e4000c10111e */
[----:B0-----:R-:W-:Y:S02]  /*b5960*/  FMUL R16, R71, UR27 ;  /* 0x0000001b47107c20 */ /* 0x001fe40008400000 */
        /* <DEDUP_REMOVED lines=14> */
[----:B0-----:R-:W0:Y:S02]  /*b5a50*/  @!P4 LDC.64 R16, c[0x0][0x5c0] ;  /* 0x00017000ff10cb82 */ /* 0x001e240000000a00 */
[----:B0-----:R-:W-:-:S05]  /*b5a60*/  @!P4 IADD3 R16, P1, R77, R16, RZ ;  /* 0x000000104d10c210 */ /* 0x001fca0007f3e0ff */
[----:B------:R-:W-:Y:S02]  /*b5a70*/  @!P4 IMAD.X R17, R68, 0x1, R17, P1 ;  /* 0x000000014411c824 */ /* 0x000fe400008e0611 */
        /* <DEDUP_REMOVED lines=8> */
[----:B------:R-:W-:Y:S02]  /*b5b00*/  F2FP.SATFINITE.E4M3.F32.PACK_AB_MERGE_C R16, RZ, R16, RZ ;  /* 0x00000010ff10723e */ /* 0x000fe400048070ff */
[----:B------:R-:W-:-:S05]  /*b5b10*/  LOP3.LUT P3, RZ, R11, 0x1, RZ, 0xc0, !PT ;  /* 0x000000010bff7812 */ /* 0x000fca000786c0ff */
        /* <DEDUP_REMOVED lines=22> */
[----:B0-----:R-:W0:Y:S02]  /*b5c80*/  @!P0 LDC.64 R16, c[0x0][0x5c0] ;  /* 0x00017000ff108b82 */ /* 0x001e240000000a00 */
[----:B0-----:R-:W-:Y:S02]  /*b5c90*/  @!P0 IADD3 R16, P1, R68, R16, RZ ;  /* 0x0000001044108210 */ /* 0x001fe40007f3e0ff */
[----:B------:R-:W3:Y:S03]  /*b5ca0*/  LDL.LU R68, [R1+0x560] ;  /* 0x0005600001447983 */ /* 0x000ee60000300800 */
[----:B----4-:R-:W-:Y:S02]  /*b5cb0*/  @!P0 IMAD.X R17, R69, 0x1, R17, P1 ;  /* 0x0000000145118824 */ /* 0x010fe400008e0611 */
[----:B------:R-:W4:Y:S04]  /*b5cc0*/  LDL.LU R69, [R1+0x598] ;  /* 0x0005980001457983 */ /* 0x000f280000300800 */
[----:B------:R-:W4:Y:S01]  /*b5cd0*/  LDL.LU R76, [R1+0x1988] ;  /* 0x00198800014c7983 */ /* 0x000f220000300800 */
[----:B------:R-:W-:Y:S01]  /*b5ce0*/  LOP3.LUT P6, RZ, R9, 0x20000000, RZ, 0xc0, !PT ;  /* 0x2000000009ff7812 */ /* 0x000fe200078cc0ff */
[----:B------:R-:W-:-:S02]  /*b5cf0*/  FMUL R18, R70, UR27 ;  /* 0x0000001b46127c20 */ /* 0x000fc40008400000 */
[----:B------:R-:W4:Y:S01]  /*b5d00*/  LDL.LU R70, [R1+0x198c] ;  /* 0x00198c0001467983 */ /* 0x000f220000300800 */
[----:B------:R-:W-:Y:S02]  /*b5d10*/  LOP3.LUT P1, RZ, R5, 0x2, RZ, 0xc0, !PT ;  /* 0x0000000205ff7812 */ /* 0x000fe4000782c0ff */
[----:B------:R-:W-:Y:S02]  /*b5d20*/  LOP3.LUT R12, R12, 0xfeffffff, RZ, 0xc0, !PT ;  /* 0xfeffffff0c0c7812 */ /* 0x000fe400078ec0ff */
[----:B------:R-:W-:-:S05]  /*b5d30*/  F2FP.SATFINITE.E4M3.F32.PACK_AB_MERGE_C R18, RZ, R18, RZ ;  /* 0x00000012ff12723e */ /* 0x000fca00048070ff */
        /* <DEDUP_REMOVED lines=14> */
[----:B------:R-:W0:Y:S03]  /*b5e20*/  @!P4 LDC.64 R16, c[0x0][0x5c0] ;  /* 0x00017000ff10cb82 */ /* 0x000e260000000a00 */
[----:B------:R-:W2:Y:S01]  /*b5e30*/  LDL.LU R77, [R1+0x4b8] ;  /* 0x0004b800014d7983 */ /* 0x000ea20000300800 */
[----:B0-----:R-:W-:-:S05]  /*b5e40*/  @!P4 IADD3 R16, P1, R78, R16, RZ ;  /* 0x000000104e10c210 */ /* 0x001fca0007f3e0ff */
[----:B---3--:R-:W-:Y:S02]  /*b5e50*/  @!P4 IMAD.X R17, R65, 0x1, R17, P1 ;  /* 0x000000014111c824 */ /* 0x008fe400008e0611 */
[----:B------:R-:W3:Y:S01]  /*b5e60*/  LDL.LU R65, [R1+0x4dc] ;  /* 0x0004dc0001417983 */ /* 0x000ee20000300800 */
[----:B------:R-:W-:-:S03]  /*b5e70*/  LOP3.LUT P6, RZ, R0, 0x80000000, RZ, 0xc0, !PT ;  /* 0x8000000000ff7812 */ /* 0x000fc600078cc0ff */
[----:B------:R-:W3:Y:S01]  /*b5e80*/  LDL.LU R78, [R1+0x1994] ;  /* 0x00199400014e7983 */ /* 0x000ee20000300800 */
[----:B------:R-:W-:-:S03]  /*b5e90*/  FMUL R18, R79, UR27 ;  /* 0x0000001b4f127c20 */ /* 0x000fc60008400000 */
[----:B------:R-:W3:Y:S02]  /*b5ea0*/  LDL.LU R79, [R1+0x50c] ;  /* 0x00050c00014f7983 */ /* 0x000ee40000300800 */
[----:B------:R-:W-:-:S05]  /*b5eb0*/  F2FP.SATFINITE.E4M3.F32.PACK_AB_MERGE_C R18, RZ, R18, RZ ;  /* 0x00000012ff12723e */ /* 0x000fca00048070ff */
[----:B------:R0:W-:Y:S02]  /*b5ec0*/  @!P4 STG.E.U8 desc[UR30][R16.64+0x178], R18 ;  /* 0x000178121000c986 */ /* 0x0001e4000c10111e */
[----:B0-----:R-:W0:Y:S01]  /*b5ed0*/  @!P6 LDC.64 R16, c[0x0][0x5c0] ;  /* 0x00017000ff10eb82 */ /* 0x001e220000000a00 */
[----:B----4-:R-:W-:Y:S01]  /*b5ee0*/  FMUL R18, R76, UR27 ;  /* 0x0000001b4c127c20 */ /* 0x010fe20008400000 */
[----:B0-----:R-:W-:Y:S02]  /*b5ef0*/  @!P6 IADD3 R16, P1, R68, R16, RZ ;  /* 0x000000104410e210 */ /* 0x001fe40007f3e0ff */
[----:B------:R-:W4:Y:S03]  /*b5f00*/  LDL.LU R68, [R1+0x534] ;  /* 0x0005340001447983 */ /* 0x000f260000300800 */
[----:B------:R-:W-:Y:S02]  /*b5f10*/  @!P6 IMAD.X R17, R69, 0x1, R17, P1 ;  /* 0x000000014511e824 */ /* 0x000fe400008e0611 */
[----:B------:R-:W4:Y:S01]  /*b5f20*/  LDL.LU R69, [R1+0x1998] ;  /* 0x0019980001457983 */ /* 0x000f220000300800 */
[----:B------:R-:W-:-:S02]  /*b5f30*/  LOP3.LUT P1, RZ, R0, 0x80000000, RZ, 0xc0, !PT ;  /* 0x8000000000ff7812 */ /* 0x000fc4000782c0ff */
[----:B------:R-:W-:-:S11]  /*b5f40*/  F2FP.SATFINITE.E4M3.F32.PACK_AB_MERGE_C R18, RZ, R18, RZ ;  /* 0x00000012ff12723e */ /* 0x000fd600048070ff */
[----:B------:R0:W-:Y:S02]  /*b5f50*/  @!P1 STG.E.U8 desc[UR30][R16.64+0x179], R18 ;  /* 0x0001791210009986 */ /* 0x0001e4000c10111e */
[----:B0-----:R-:W-:Y:S02]  /*b5f60*/  FMUL R16, R70, UR27 ;  /* 0x0000001b46107c20 */ /* 0x001fe40008400000 */
[----:B------:R-:W4:Y:S01]  /*b5f70*/  LDL.LU R70, [R1+0x199c] ;  /* 0x00199c0001467983 */ /* 0x000f220000300800 */
[----:B------:R-:W-:Y:S02]  /*b5f80*/  LOP3.LUT P6, RZ, R12, 0x1000000, RZ, 0xc0, !PT ;  /* 0x010000000cff7812 */ /* 0x000fe400078cc0ff */
[----:B------:R-:W-:Y:S02]  /*b5f90*/  F2FP.SATFINITE.E4M3.F32.PACK_AB_MERGE_C R16, RZ, R16, RZ ;  /* 0x00000010ff10723e */ /* 0x000fe400048070ff */
[----:B------:R-:W-:Y:S02]  /*b5fa0*/  LOP3.LUT P5, RZ, R9, 0x10000000, RZ, 0xc0, !PT ;  /* 0x1000000009ff7812 */ /* 0x000fe400078ac0ff */
[----:B------:R-:W-:-:S07]  /*b5fb0*/  LOP3.LUT P3, RZ, R0, 0x40000000, RZ, 0xc0, !PT ;  /* 0x4000000000ff7812 */ /* 0x000fce000786c0ff */
[----:B--2---:R0:W-:Y:S02]  /*b5fc0*/  @!P6 STG.E.U8 desc[UR30][R72.64+0x180], R16 ;  /* 0x000180104800e986 */ /* 0x0041e4000c10111e */
[----:B0-----:R-:W-:Y:S02]  /*b5fd0*/  FMUL R16, R71, UR27 ;  /* 0x0000001b47107c20 */ /* 0x001fe40008400000 */
[----:B------:R-:W2:Y:S04]  /*b5fe0*/  LDL.LU.64 R72, [R1+0x1c0] ;  /* 0x0001c00001487983 */ /* 0x000ea80000300a00 */
[----:B------:R-:W2:Y:S01]  /*b5ff0*/  LDL.LU R71, [R1+0x19a0] ;  /* 0x0019a00001477983 */ /* 0x000ea20000300800 */
        /* <DEDUP_REMOVED lines=9> */
[----:B------:R-:W3:Y:S04]  /*b6090*/  LDL.LU R83, [R1+0x5dc] ;  /* 0x0005dc0001537983 */ /* 0x000ee80000300800 */
[----:B------:R-:W3:Y:S01]  /*b60a0*/  LDL.LU R76, [R1+0x19a4] ;  /* 0x0019a400014c7983 */ /* 0x000ee20000300800 */
[----:B------:R-:W-:-:S03]  /*b60b0*/  F2FP.SATFINITE.E4M3.F32.PACK_AB_MERGE_C R18, RZ, R18, RZ ;  /* 0x00000012ff12723e */ /* 0x000fc600048070ff */
        /* <DEDUP_REMOVED lines=11> */
[----:B------:R-:W4:Y:S01]  /*b6170*/  LDL.LU R70, [R1+0x19ac] ;  /* 0x0019ac0001467983 */ /* 0x000f220000300800 */
[C---:B------:R-:W-:Y:S02]  /*b6180*/  LOP3.LUT P1, RZ, R9.reuse, 0x8000000, RZ, 0xc0, !PT ;  /* 0x0800000009ff7812 */ /* 0x040fe4000782c0ff */
[----:B------:R-:W-:Y:S01]  /*b6190*/  F2FP.SATFINITE.E4M3.F32.PACK_AB_MERGE_C R16, RZ, R16, RZ ;  /* 0x00000010ff10723e */ /* 0x000fe200048070ff */
[----:B------:R-:W4:Y:S01]  /*b61a0*/  LDL.LU.64 R78, [R1+0x1d0] ;  /* 0x0001d000014e7983 */ /* 0x000f220000300a00 */
[----:B------:R-:W-:Y:S02]  /*b61b0*/  LOP3.LUT P2, RZ, R9, 0x4000000, RZ, 0xc0, !PT ;  /* 0x0400000009ff7812 */ /* 0x000fe4000784c0ff */
[----:B------:R-:W-:-:S07]  /*b61c0*/  LOP3.LUT P4, RZ, R0, 0x10000000, RZ, 0xc0, !PT ;  /* 0x1000000000ff7812 */ /* 0x000fce000788c0ff */
        /* <DEDUP_REMOVED lines=27> */
[----:B------:R-:W-:Y:S02]  /*b6380*/  F2FP.SATFINITE.E4M3.F32.PACK_AB_MERGE_C R16, RZ, R16, RZ ;  /* 0x00000010ff10723e */ /* 0x000fe400048070ff */
[----:B------:R-:W-:-:S09]  /*b6390*/  LOP3.LUT P3, RZ, R9, 0x1000000, RZ, 0xc0, !PT ;  /* 0x0100000009ff7812 */ /* 0x000fd2000786c0ff */
[----:B------:R2:W-:Y:S01]  /*b63a0*/  @!P6 STG.E.U8 desc[UR30][R78.64+0x190], R16 ;  /* 0x000190104e00e986 */ /* 0x0005e2000c10111e */
[----:B------:R-:W-:Y:S01]  /*b63b0*/  LOP3.LUT P0, RZ, R0, 0x4000000, RZ, 0xc0, !PT ;  /* 0x0400000000ff7812 */ /* 0x000fe2000780c0ff */
[----:B--2---:R-:W-:Y:S02]  /*b63c0*/  FMUL R16, R71, UR27 ;  /* 0x0000001b47107c20 */ /* 0x004fe40008400000 */
[----:B------:R-:W2:Y:S04]  /*b63d0*/  LDL.LU R71, [R1+0x19bc] ;  /* 0x0019bc0001477983 */ /* 0x000ea80000300800 */
[----:B------:R-:W2:Y:S04]  /*b63e0*/  LDL.LU.64 R82, [R1+0x1e0] ;  /* 0x0001e00001527983 */ /* 0x000ea80000300a00 */
[----:B------:R-:W2:Y:S01]  /*b63f0*/  LDL.LU R78, [R1+0x19c0] ;  /* 0x0019c000014e7983 */ /* 0x000ea20000300800 */
[----:B------:R-:W-:-:S03]  /*b6400*/  F2FP.SATFINITE.E4M3.F32.PACK_AB_MERGE_C R16, RZ, R16, RZ ;  /* 0x00000010ff10723e */ /* 0x000fc600048070ff */
[----:B------:R-:W2:Y:S04]  /*b6410*/  LDL.LU.64 R76, [R1+0x1d8] ;  /* 0x0001d800014c7983 */ /* 0x000ea80000300a00 */
[----:B------:R0:W-:Y:S02]  /*b6420*/  @!P3 STG.E.U8 desc[UR30][R72.64+0x191], R16 ;  /* 0x000191104800b986 */ /* 0x0001e4000c10111e */
[----:B0-----:R-:W0:Y:S02]  /*b6430*/  @!P0 LDC.64 R16, c[0x0][0x5c0] ;  /* 0x00017000ff108b82 */ /* 0x001e240000000a00 */
[----:B0-----:R-:W-:Y:S02]  /*b6440*/  @!P0 IADD3 R16, P1, R74, R16, RZ ;  /* 0x000000104a108210 */ /* 0x001fe40007f3e0ff */
[----:B------:R-:W2:Y:S03]  /*b6450*/  LDL.LU R74, [R1+0x58c] ;  /* 0x00058c00014a7983 */ /* 0x000ea60000300800 */
[----:B------:R-:W-:-:S02]  /*b6460*/  @!P0 IMAD.X R17, R75, 0x1, R17, P1 ;  /* 0x000000014b118824 */ /* 0x000fc400008e0611 */
        /* <DEDUP_REMOVED lines=10> */
[----:B0-----:R-:W4:Y:S02]  /*b6510*/  @!P4 LDC.64 R16, c[0x0][0x5c0] ;  /* 0x00017000ff10cb82 */ /* 0x001f240000000a00 */
[----:B----4-:R-:W-:-:S05]  /*b6520*/  @!P4 IADD3 R16, P1, R68, R16, RZ ;  /* 0x000000104410c210 */ /* 0x010fca0007f3e0ff */
[----:B------:R-:W-:Y:S02]  /*b6530*/  @!P4 IMAD.X R17, R69, 0x1, R17, P1 ;  /* 0x000000014511c824 */ /* 0x000fe400008e0611 */
[----:B------:R-:W4:Y:S01]  /*b6540*/  LDL.LU R69, [R1+0x588] ;  /* 0x0005880001457983 */ /* 0x000f220000300800 */
[----:B------:R-:W-:-:S03]  /*b6550*/  FMUL R18, R70, UR27 ;  /* 0x0000001b46127c20 */ /* 0x000fc60008400000 */
[----:B------:R-:W4:Y:S04]  /*b6560*/  LDL.LU R70, [R1+0x19c8] ;  /* 0x0019c80001467983 */ /* 0x000f280000300800 */
[----:B------:R-:W4:Y:S01]  /*b6570*/  LDL.LU R68, [R1+0x19cc] ;  /* 0x0019cc0001447983 */ /* 0x000f220000300800 */
[----:B------:R-:W-:Y:S02]  /*b6580*/  LOP3.LUT P6, RZ, R9, 0x200000, RZ, 0xc0, !PT ;  /* 0x0020000009ff7812 */ /* 0x000fe400078cc0ff */
[----:B------:R-:W-:Y:S01]  /*b6590*/  LOP3.LUT P1, RZ, R0, 0x2000000, RZ, 0xc0, !PT ;  /* 0x0200000000ff7812 */ /* 0x000fe2000782c0ff */
[----:B------:R-:W4:Y:S01]  /*b65a0*/  LDL.LU.64 R72, [R1+0x1f0] ;  /* 0x0001f00001487983 */ /* 0x000f220000300a00 */
[----:B------:R-:W-:Y:S02]  /*b65b0*/  LOP3.LUT R12, R12, 0xffbfffff, RZ, 0xc0, !PT ;  /* 0xffbfffff0c0c7812 */ /* 0x000fe400078ec0ff */
[----:B------:R-:W-:-:S07]  /*b65c0*/  F2FP.SATFINITE.E4M3.F32.PACK_AB_MERGE_C R18, RZ, R18, RZ ;  /* 0x00000012ff12723e */ /* 0x000fce00048070ff */
[----:B------:R-:W-:Y:S02]  /*b65d0*/  @P6 LOP3.LUT R12, R12, 0x400000, RZ, 0xfc, !PT ;  /* 0x004000000c0c6812 */ /* 0x000fe400078efcff */
[----:B------:R2:W-:Y:S02]  /*b65e0*/  @!P1 STG.E.U8 desc[UR30][R16.64+0x191], R18 ;  /* 0x0001911210009986 */ /* 0x0005e4000c10111e */
[----:B------:R-:W-:Y:S02]  /*b65f0*/  LOP3.LUT P4, RZ, R12, 0x800000, RZ, 0xc0, !PT ;  /* 0x008000000cff7812 */ /* 0x000fe4000788c0ff */
[----:B------:R-:W-:Y:S02]  /*b6600*/  LOP3.LUT P2, RZ, R9, 0x400000, RZ, 0xc0, !PT ;  /* 0x0040000009ff7812 */ /* 0x000fe4000784c0ff */
[----:B------:R-:W-:Y:S01]  /*b6610*/  LOP3.LUT P5, RZ, R0, 0x1000000, RZ, 0xc0, !PT ;  /* 0x0100000000ff7812 */ /* 0x000fe200078ac0ff */
[----:B--2---:R-:W-:Y:S02]  /*b6620*/  FMUL R16, R71, UR27 ;  /* 0x0000001b47107c20 */ /* 0x004fe40008400000 */
[----:B------:R-:W2:Y:S03]  /*b6630*/  LDL.LU R71, [R1+0x19d0] ;  /* 0x0019d00001477983 */ /* 0x000ea60000300800 */
[----:B------:R-:W-:-:S05]  /*b6640*/  F2FP.SATFINITE.E4M3.F32.PACK_AB_MERGE_C R16, RZ, R16, RZ ;  /* 0x00000010ff10723e */ /* 0x000fca00048070ff */
[----:B------:R0:W-:Y:S02]  /*b6650*/  @!P4 STG.E.U8 desc[UR30][R82.64+0x198], R16 ;  /* 0x000198105200c986 */ /* 0x0001e4000c10111e */
[----:B0-----:R-:W-:Y:S02]  /*b6660*/  FMUL R16, R78, UR27 ;  /* 0x0000001b4e107c20 */ /* 0x001fe40008400000 */
[----:B------:R-:W2:Y:S03]  /*b6670*/  LDL.LU.64 R82, [R1+0x1e8] ;  /* 0x0001e80001527983 */ /* 0x000ea60000300a00 */
[----:B------:R-:W-:-:S05]  /*b6680*/  F2FP.SATFINITE.E4M3.F32.PACK_AB_MERGE_C R16, RZ, R16, RZ ;  /* 0x00000010ff10723e */ /* 0x000fca00048070ff */
[----:B------:R0:W-:Y:S02]  /*b6690*/  @!P2 STG.E.U8 desc[UR30][R76.64+0x199], R16 ;  /* 0x000199104c00a986 */ /* 0x0001e4000c10111e */
[----:B0-----:R-:W0:Y:S02]  /*b66a0*/  @!P5 LDC.64 R16, c[0x0][0x5c0] ;  /* 0x00017000ff10db82 */ /* 0x001e240000000a00 */
[----:B0-----:R-:W-:Y:S02]  /*b66b0*/  @!P5 IADD3 R16, P1, R74, R16, RZ ;  /* 0x000000104a10d210 */ /* 0x001fe40007f3e0ff */
[----:B------:R-:W2:Y:S03]  /*b66c0*/  LDL.LU R74, [R1+0x19d4] ;  /* 0x0019d400014a7983 */ /* 0x000ea60000300800 */
[----:B------:R-:W-:Y:S02]  /*b66d0*/  @!P5 IMAD.X R17, R75, 0x1, R17, P1 ;  /* 0x000000014b11d824 */ /* 0x000fe400008e0611 */
[----:B------:R-:W2:Y:S01]  /*b66e0*/  LDL.LU R75, [R1+0x504] ;  /* 0x00050400014b7983 */ /* 0x000ea20000300800 */
[----:B---3--:R-:W-:-:S03]  /*b66f0*/  FMUL R18, R65, UR27 ;  /* 0x0000001b41127c20 */ /* 0x008fc60008400000 */
[----:B------:R-:W3:Y:S01]  /*b6700*/  LDL.LU R65, [R1+0x52c] ;  /* 0x00052c0001417983 */ /* 0x000ee20000300800 */
[----:B------:R-:W-:Y:S02]  /*b6710*/  LOP3.LUT P6, RZ, R0, 0x800000, RZ, 0xc0, !PT ;  /* 0x0080000000ff7812 */ /* 0x000fe400078cc0ff */
[----:B------:R-:W-:-:S05]  /*b6720*/  F2FP.SATFINITE.E4M3.F32.PACK_AB_MERGE_C R18, RZ, R18, RZ ;  /* 0x00000012ff12723e */ /* 0x000fca00048070ff */
[----:B------:R0:W-:Y:S06]  /*b6730*/  @!P5 STG.E.U8 desc[UR30][R16.64+0x198], R18 ;  /* 0x000198121000d986 */ /* 0x0001ec000c10111e */
[----:B0-----:R-:W0:Y:S02]  /*b6740*/  @!P6 LDC.64 R16, c[0x0][0x5c0] ;  /* 0x00017000ff10eb82 */ /* 0x001e240000000a00 */
[----:B0-----:R-:W-:-:S05]  /*b6750*/  @!P6 IADD3 R16, P1, R79, R16, RZ ;  /* 0x000000104f10e210 */ /* 0x001fca0007f3e0ff */
[----:B----4-:R-:W-:Y:S02]  /*b6760*/  @!P6 IMAD.X R17, R69, 0x1, R17, P1 ;  /* 0x000000014511e824 */ /* 0x010fe400008e0611 */
[----:B------:R-:W4:Y:S01]  /*b6770*/  LDL.LU R69, [R1+0x19d8] ;  /* 0x0019d80001457983 */ /* 0x000f220000300800 */
[----:B------:R-:W-:Y:S01]  /*b6780*/  LOP3.LUT P1, RZ, R0, 0x800000, RZ, 0xc0, !PT ;  /* 0x0080000000ff7812 */ /* 0x000fe2000782c0ff */
[----:B------:R-:W-:Y:S01]  /*b6790*/  FMUL R18, R70, UR27 ;  /* 0x0000001b46127c20 */ /* 0x000fe20008400000 */
[----:B------:R-:W-:Y:S01]  /*b67a0*/  LOP3.LUT P6, RZ, R12, 0x400000, RZ, 0xc0, !PT ;  /* 0x004000000cff7812 */ /* 0x000fe200078cc0ff */
[----:B------:R-:W4:Y:S03]  /*b67b0*/  LDL.LU R70, [R1+0x19dc] ;  /* 0x0019dc0001467983 */ /* 0x000f260000300800 */
[----:B------:R-:W-:-:S07]  /*b67c0*/  F2FP.SATFINITE.E4M3.F32.PACK_AB_MERGE_C R18, RZ, R18, RZ ;  /* 0x00000012ff12723e */ /* 0x000fce00048070ff */
[----:B------:R0:W-:Y:S02]  /*b67d0*/  @!P1 STG.E.U8 desc[UR30][R16.64+0x199], R18 ;  /* 0x0001991210009986 */ /* 0x0001e4000c10111e */
[----:B0-----:R-:W-:-:S05]  /*b67e0*/  FMUL R16, R68, UR27 ;  /* 0x0000001b44107c20 */ /* 0x001fca0008400000 */
[----:B------:R-:W-:-:S05]  /*b67f0*/  F2FP.SATFINITE.E4M3.F32.PACK_AB_MERGE_C R16, RZ, R16, RZ ;  /* 0x00000010ff10723e */ /* 0x000fca00048070ff */
[----:B------:R0:W-:Y:S04]  /*b6800*/  @!P6 STG.E.U8 desc[UR30][R72.64+0x1a0], R16 ;  /* 0x0001a0104800e986 */ /* 0x0001e8000c10111e */
[----:B0-----:R-:W4:Y:S04]  /*b6810*/  LDL.LU.64 R72, [R1+0x200] ;  /* 0x0002000001487983 */ /* 0x001f280000300a00 */
[----:B------:R-:W4:Y:S04]  /*b6820*/  LDL.LU R77, [R1+0x19e0] ;  /* 0x0019e000014d7983 */ /* 0x000f280000300800 */
[----:B------:R-:W4:Y:S01]  /*b6830*/  LDL.LU.64 R78, [R1+0x1f8] ;  /* 0x0001f800014e7983 */ /* 0x000f220000300a00 */
[----:B------:R-:W-:-:S02]  /*b6840*/  LOP3.LUT P3, RZ, R9, 0x100000, RZ, 0xc0, !PT ;  /* 0x0010000009ff7812 */ /* 0x000fc4000786c0ff */
[C---:B------:R-:W-:Y:S02]  /*b6850*/  LOP3.LUT P0, RZ, R0.reuse, 0x400000, RZ, 0xc0, !PT ;  /* 0x0040000000ff7812 */ /* 0x040fe4000780c0ff */
[----:B------:R-:W-:Y:S01]  /*b6860*/  LOP3.LUT P4, RZ, R0, 0x200000, RZ, 0xc0, !PT ;  /* 0x0020000000ff7812 */ /* 0x000fe2000788c0ff */
[----:B--2---:R-:W-:Y:S02]  /*b6870*/  FMUL R16, R71, UR27 ;  /* 0x0000001b47107c20 */ /* 0x004fe40008400000 */
[----:B------:R-:W2:Y:S03]  /*b6880*/  LDL.LU R71, [R1+0x584] ;  /* 0x0005840001477983 */ /* 0x000ea60000300800 */
[----:B------:R-:W-:Y:S01]  /*b6890*/  F2FP.SATFINITE.E4M3.F32.PACK_AB_MERGE_C R16, RZ, R16, RZ ;  /* 0x00000010ff10723e */ /* 0x000fe200048070ff */
[----:B------:R-:W2:Y:S04]  /*b68a0*/  LDL.LU R68, [R1+0x19e4] ;  /* 0x0019e40001447983 */ /* 0x000ea80000300800 */
[----:B------:R0:W-:Y:S02]  /*b68b0*/  @!P3 STG.E.U8 desc[UR30][R82.64+0x1a1], R16 ;  /* 0x0001a1105200b986 */ /* 0x0001e4000c10111e */
[----:B0-----:R-:W0:Y:S02]  /*b68c0*/  @!P0 LDC.64 R16, c[0x0][0x5c0] ;  /* 0x00017000ff108b82 */ /* 0x001e240000000a00 */
[----:B0-----:R-:W-:-:S05]  /*b68d0*/  @!P0 IADD3 R16, P1, R55, R16, RZ ;  /* 0x0000001037108210 */ /* 0x001fca0007f3e0ff */
[----:B------:R-:W-:Y:S02]  /*b68e0*/  @!P0 IMAD.X R17, R58, 0x1, R17, P1 ;  /* 0x000000013a118824 */ /* 0x000fe400008e0611 */
[----:B------:R-:W-:-:S05]  /*b68f0*/  FMUL R18, R74, UR27 ;  /* 0x0000001b4a127c20 */ /* 0x000fca0008400000 */
[----:B------:R-:W-:-:S05]  /*b6900*/  F2FP.SATFINITE.E4M3.F32.PACK_AB_MERGE_C R18, RZ, R18, RZ ;  /* 0x00000012ff12723e */ /* 0x000fca00048070ff */
[----:B------:R0:W-:Y:S02]  /*b6910*/  @!P0 STG.E.U8 desc[UR30][R16.64+0x1a0], R18 ;  /* 0x0001a01210008986 */ /* 0x0001e4000c10111e */
[----:B0-----:R-:W0:Y:S02]  /*b6920*/  @!P4 LDC.64 R16, c[0x0][0x5c0] ;  /* 0x00017000ff10cb82 */ /* 0x001e240000000a00 */
[----:B0-----:R-:W-:-:S05]  /*b6930*/  @!P4 IADD3 R16, P1, R75, R16, RZ ;  /* 0x000000104b10c210 */ /* 0x001fca0007f3e0ff */
[----:B---3--:R-:W-:Y:S02]  /*b6940*/  @!P4 IMAD.X R17, R65, 0x1, R17, P1 ;  /* 0x000000014111c824 */ /* 0x008fe400008e0611 */
[----:B------:R-:W3:Y:S01]  /*b6950*/  LDL.LU R65, [R1+0x19e8] ;  /* 0x0019e80001417983 */ /* 0x000ee20000300800 */
[----:B----4-:R-:W-:-:S03]  /*b6960*/  FMUL R18, R69, UR27 ;  /* 0x0000001b45127c20 */ /* 0x010fc60008400000 */
[----:B------:R-:W4:Y:S04]  /*b6970*/  LDL.LU R69, [R1+0x19ec] ;  /* 0x0019ec0001457983 */ /* 0x000f280000300800 */
[----:B------:R-:W4:Y:S01]  /*b6980*/  LDL.LU.64 R74, [R1+0x210] ;  /* 0x00021000014a7983 */ /* 0x000f220000300a00 */
[----:B------:R-:W-:Y:S02]  /*b6990*/  F2FP.SATFINITE.E4M3.F32.PACK_AB_MERGE_C R18, RZ, R18, RZ ;  /* 0x00000012ff12723e */ /* 0x000fe400048070ff */
[----:B------:R-:W-:-:S03]  /*b69a0*/  LOP3.LUT P1, RZ, R9, 0x80000, RZ, 0xc0, !PT ;  /* 0x0008000009ff7812 */ /* 0x000fc6000782c0ff */
[----:B------:R0:W-:Y:S01]  /*b69b0*/  @!P4 STG.E.U8 desc[UR30][R16.64+0x1a1], R18 ;  /* 0x0001a1121000c986 */ /* 0x0001e2000c10111e */
[----:B------:R-:W-:Y:S02]  /*b69c0*/  LOP3.LUT P2, RZ, R9, 0x40000, RZ, 0xc0, !PT ;  /* 0x0004000009ff7812 */ /* 0x000fe4000784c0ff */
[----:B------:R-:W-:Y:S01]  /*b69d0*/  LOP3.LUT P5, RZ, R0, 0x100000, RZ, 0xc0, !PT ;  /* 0x0010000000ff7812 */ /* 0x000fe200078ac0ff */
[----:B0-----:R-:W-:Y:S02]  /*b69e0*/  FMUL R16, R70, UR27 ;  /* 0x0000001b46107c20 */ /* 0x001fe40008400000 */
[----:B------:R-:W4:Y:S03]  /*b69f0*/  LDL.LU R70, [R1+0x19f0] ;  /* 0x0019f00001467983 */ /* 0x000f260000300800 */
[----:B------:R-:W-:-:S05]  /*b6a00*/  F2FP.SATFINITE.E4M3.F32.PACK_AB_MERGE_C R16, RZ, R16, RZ ;  /* 0x00000010ff10723e */ /* 0x000fca00048070ff */
[----:B------:R0:W-:Y:S04]  /*b6a10*/  @!P1 STG.E.U8 desc[UR30][R72.64+0x1a8], R16 ;  /* 0x0001a81048009986 */ /* 0x0001e8000c10111e */
[----:B0-----:R-:W4:Y:S01]  /*b6a20*/  LDL.LU.64 R72, [R1+0x208] ;  /* 0x0002080001487983 */ /* 0x001f220000300a00 */
[----:B------:R-:W-:-:S05]  /*b6a30*/  FMUL R16, R77, UR27 ;  /* 0x0000001b4d107c20 */ /* 0x000fca0008400000 */
[----:B------:R-:W-:-:S05]  /*b6a40*/  F2FP.SATFINITE.E4M3.F32.PACK_AB_MERGE_C R16, RZ, R16, RZ ;  /* 0x00000010ff10723e */ /* 0x000fca00048070ff */
[----:B------:R0:W-:Y:S02]  /*b6a50*/  @!P2 STG.E.U8 desc[UR30][R78.64+0x1a9], R16 ;  /* 0x0001a9104e00a986 */ /* 0x0001e4000c10111e */
[----:B0-----:R-:W2:Y:S01]  /*b6a60*/  @!P5 LDC.64 R16, c[0x0][0x5c0] ;  /* 0x00017000ff10db82 */ /* 0x001ea20000000a00 */
[----:B------:R-:W-:Y:S02]  /*b6a70*/  LOP3.LUT P6, RZ, R0, 0x80000, RZ, 0xc0, !PT ;  /* 0x0008000000ff7812 */ /* 0x000fe400078cc0ff */
[----:B--2---:R-:W-:Y:S02]  /*b6a80*/  @!P5 IADD3 R16, P1, R71, R16, RZ ;  /* 0x000000104710d210 */ /* 0x004fe40007f3e0ff */
[----:B------:R-:W2:Y:S01]  /*b6a90*/  LDL.LU R71, [R1+0x19f4] ;  /* 0x0019f40001477983 */ /* 0x000ea20000300800 */
[----:B------:R-:W-:Y:S02]  /*b6aa0*/  FMUL R18, R68, UR27 ;  /* 0x0000001b44127c20 */ /* 0x000fe40008400000 */
[----:B------:R-:W-:-:S02]  /*b6ab0*/  @!P5 IMAD.X R17, R14, 0x1, R17, P1 ;  /* 0x000000010e11d824 */ /* 0x000fc400008e0611 */
[----:B------:R-:W2:Y:S01]  /*b6ac0*/  LDL.LU R14, [R1+0x1cc0] ;  /* 0x001cc000010e7983 */ /* 0x000ea20000300800 */
[----:B------:R-:W-:-:S05]  /*b6ad0*/  F2FP.SATFINITE.E4M3.F32.PACK_AB_MERGE_C R18, RZ, R18, RZ ;  /* 0x00000012ff12723e */ /* 0x000fca00048070ff */
[----:B------:R0:W-:Y:S02]  /*b6ae0*/  @!P5 STG.E.U8 desc[UR30][R16.64+0x1a8], R18 ;  /* 0x0001a8121000d986 */ /* 0x0001e4000c10111e */
[----:B0-----:R-:W0:Y:S02]  /*b6af0*/  @!P6 LDC.64 R16, c[0x0][0x5c0] ;  /* 0x00017000ff10eb82 */ /* 0x001e240000000a00 */
[----:B0-----:R-:W-:Y:S02]  /*b6b00*/  @!P6 IADD3 R16, P1, R15, R16, RZ ;  /* 0x000000100f10e210 */ /* 0x001fe40007f3e0ff */
[----:B------:R-:W2:Y:S03]  /*b6b10*/  LDL.LU R15, [R1+0x1cbc] ;  /* 0x001cbc00010f7983 */ /* 0x000ea60000300800 */
[----:B------:R-:W-:Y:S02]  /*b6b20*/  @!P6 IMAD.X R17, R13, 0x1, R17, P1 ;  /* 0x000000010d11e824 */ /* 0x000fe400008e0611 */
[----:B------:R0:W5:Y:S01]  /*b6b30*/  LDL.LU R13, [R1+0x1cb8] ;  /* 0x001cb800010d7983 */ /* 0x0001620000300800 */
[----:B---3--:R-:W-:-:S03]  /*b6b40*/  FMUL R18, R65, UR27 ;  /* 0x0000001b41127c20 */ /* 0x008fc60008400000 */
[----:B------:R-:W3:Y:S02]  /*b6b50*/  LDL.LU R65, [R1+0x19f8] ;  /* 0x0019f80001417983 */ /* 0x000ee40000300800 */
[----:B------:R-:W-:Y:S02]  /*b6b60*/  F2FP.SATFINITE.E4M3.F32.PACK_AB_MERGE_C R18, RZ, R18, RZ ;  /* 0x00000012ff12723e */ /* 0x000fe400048070ff */
[----:B------:R-:W3:Y:S01]  /*b6b70*/  LDL.LU R68, [R1+0x19fc] ;  /* 0x0019fc0001447983 */ /* 0x000ee20000300800 */
[----:B------:R-:W-:-:S03]  /*b6b80*/  LOP3.LUT P3, RZ, R9, 0x20000, RZ, 0xc0, !PT ;  /* 0x0002000009ff7812 */ /* 0x000fc6000786c0ff */
[----:B------:R4:W-:Y:S02]  /*b6b90*/  @!P6 STG.E.U8 desc[UR30][R16.64+0x1a9], R18 ;  /* 0x0001a9121000e986 */ /* 0x0009e4000c10111e */
[----:B----4-:R-:W-:-:S05]  /*b6ba0*/  FMUL R16, R69, UR27 ;  /* 0x0000001b45107c20 */ /* 0x010fca0008400000 */
[----:B------:R-:W-:-:S05]  /*b6bb0*/  F2FP.SATFINITE.E4M3.F32.PACK_AB_MERGE_C R16, RZ, R16, RZ ;  /* 0x00000010ff10723e */ /* 0x000fca00048070ff */
[----:B------:R1:W-:Y:S04]  /*b6bc0*/  @!P3 STG.E.U8 desc[UR30][R74.64+0x1b0], R16 ;  /* 0x0001b0104a00b986 */ /* 0x0003e8000c10111e */
[----:B-1----:R-:W4:Y:S01]  /*b6bd0*/  LDL.LU.64 R74, [R1+0x220] ;  /* 0x00022000014a7983 */ /* 0x002f220000300a00 */
[----:B------:R-:W-:Y:S01]  /*b6be0*/  LOP3.LUT P0, RZ, R9, 0x10000, RZ, 0xc0, !PT ;  /* 0x0001000009ff7812 */ /* 0x000fe2000780c0ff */
[----:B------:R-:W-:Y:S02]  /*b6bf0*/  FMUL R16, R70, UR27 ;  /* 0x0000001b46107c20 */ /* 0x000fe40008400000 */
[----:B------:R-:W4:Y:S03]  /*b6c00*/  LDL.LU R69, [R1+0x1a00] ;  /* 0x001a000001457983 */ /* 0x000f260000300800 */
[----:B------:R-:W-:-:S07]  /*b6c10*/  F2FP.SATFINITE.E4M3.F32.PACK_AB_MERGE_C R16, RZ, R16, RZ ;  /* 0x00000010ff10723e */ /* 0x000fce00048070ff */
[----:B------:R1:W-:Y:S04]  /*b6c20*/  @!P0 STG.E.U8 desc[UR30][R72.64+0x1b1], R16 ;  /* 0x0001b11048008986 */ /* 0x0003e8000c10111e */
[----:B-1----:R-:W4:Y:S04]  /*b6c30*/  LDL.LU.64 R72, [R1+0x218] ;  /* 0x0002180001487983 */ /* 0x002f280000300a00 */
[----:B------:R-:W4:Y:S01]  /*b6c40*/  LDL.LU R70, [R1+0x1a04] ;  /* 0x001a040001467983 */ /* 0x000f220000300800 */
[----:B------:R-:W-:-:S13]  /*b6c50*/  LOP3.LUT P4, RZ, R0, 0x40000, RZ, 0xc0, !PT ;  /* 0x0004000000ff7812 */ /* 0x000fda000788c0ff */
[----:B------:R-:W1:Y:S02]  /*b6c60*/  @!P4 LDC.64 R16, c[0x0][0x5c0] ;  /* 0x00017000ff10cb82 */ /* 0x000e640000000a00 */
[----:B-1----:R-:W-:Y:S01]  /*b6c70*/  @!P4 IADD3 R16, P1, R54, R16, RZ ;  /* 0x000000103610c210 */ /* 0x002fe20007f3e0ff */
[----:B--2---:R-:W-:Y:S02]  /*b6c80*/  FMUL R18, R71, UR27 ;  /* 0x0000001b47127c20 */ /* 0x004fe40008400000 */
[----:B------:R-:W2:Y:S02]  /*b6c90*/  LDL.LU R71, [R1+0x1a08] ;  /* 0x001a080001477983 */ /* 0x000ea40000300800 */
[----:B------:R-:W-:Y:S01]  /*b6ca0*/  @!P4 IMAD.X R17, R57, 0x1, R17, P1 ;  /* 0x000000013911c824 */ /* 0x000fe200008e0611 */
[----:B------:R-:W-:-:S05]  /*b6cb0*/  F2FP.SATFINITE.E4M3.F32.PACK_AB_MERGE_C R18, RZ, R18, RZ ;  /* 0x00000012ff12723e */ /* 0x000fca00048070ff */
[----:B------:R3:W-:Y:S01]  /*b6cc0*/  @!P4 STG.E.U8 desc[UR30][R16.64+0x1b0], R18 ;  /* 0x0001b0121000c986 */ /* 0x0007e2000c10111e */
[----:B------:R-:W-:Y:S02]  /*b6cd0*/  LOP3.LUT P5, RZ, R9, 0x8000, RZ, 0xc0, !PT ;  /* 0x0000800009ff7812 */ /* 0x000fe400078ac0ff */
[----:B------:R-:W-:Y:S01]  /*b6ce0*/  LOP3.LUT R12, R12, 0xffdfffff, RZ, 0xc0, !PT ;  /* 0xffdfffff0c0c7812 */ /* 0x000fe200078ec0ff */
[----:B---3--:R-:W-:Y:S02]  /*b6cf0*/  FMUL R18, R65, UR27 ;  /* 0x0000001b41127c20 */ /* 0x008fe40008400000 */
[----:B------:R-:W3:Y:S08]  /*b6d00*/  LDL.LU R65, [R1+0x1a0c] ;  /* 0x001a0c0001417983 */ /* 0x000ef00000300800 */
[----:B------:R-:W-:-:S02]  /*b6d10*/  @P5 LOP3.LUT R12, R12, 0x200000, RZ, 0xfc, !PT ;  /* 0x002000000c0c5812 */ /* 0x000fc400078efcff */
[----:B------:R-:W-:Y:S01]  /*b6d20*/  LOP3.LUT P5, RZ, R0, 0x20000, RZ, 0xc0, !PT ;  /* 0x0002000000ff7812 */ /* 0x000fe200078ac0ff */
[----:B------:R-:W3:-:S12]  /*b6d30*/  LDL.LU.64 R78, [R1+0x230] ;  /* 0x00023000014e7983 */ /* 0x000ed80000300a00 */
[----:B------:R-:W1:Y:S01]  /*b6d40*/  @!P5 LDC.64 R16, c[0x0][0x5c0] ;  /* 0x00017000ff10db82 */ /* 0x000e620000000a00 */
[----:B------:R-:W-:Y:S02]  /*b6d50*/  LOP3.LUT P0, RZ, R9, 0x2000, RZ, 0xc0, !PT ;  /* 0x0000200009ff7812 */ /* 0x000fe4000780c0ff */
[----:B------:R-:W-:Y:S02]  /*b6d60*/  LOP3.LUT R12, R12, 0xffefffff, RZ, 0xc0, !PT ;  /* 0xffefffff0c0c7812 */ /* 0x000fe400078ec0ff */
[----:B------:R-:W-:Y:S02]  /*b6d70*/  F2FP.SATFINITE.E4M3.F32.PACK_AB_MERGE_C R18, RZ, R18, RZ ;  /* 0x00000012ff12723e */ /* 0x000fe400048070ff */
[----:B-1----:R-:W-:-:S05]  /*b6d80*/  @!P5 IADD3 R16, P1, R60, R16, RZ ;  /* 0x000000103c10d210 */ /* 0x002fca0007f3e0ff */
[----:B------:R-:W-:Y:S01]  /*b6d90*/  @!P5 IMAD.X R17, R62, 0x1, R17, P1 ;  /* 0x000000013e11d824 */ /* 0x000fe200008e0611 */
[----:B------:R-:W-:Y:S02]  /*b6da0*/  LOP3.LUT P1, RZ, R0, 0x20000, RZ, 0xc0, !PT ;  /* 0x0002000000ff7812 */ /* 0x000fe4000782c0ff */
[----:B------:R-:W-:-:S04]  /*b6db0*/  @P0 LOP3.LUT R12, R12, 0x100000, RZ, 0xfc, !PT ;  /* 0x001000000c0c0812 */ /* 0x000fc800078efcff */
[----:B------:R-:W-:-:S07]  /*b6dc0*/  LOP3.LUT P5, RZ, R12, 0x200000, RZ, 0xc0, !PT ;  /* 0x002000000cff7812 */ /* 0x000fce00078ac0ff */
[----:B------:R1:W-:Y:S02]  /*b6dd0*/  @!P1 STG.E.U8 desc[UR30][R16.64+0x1b1], R18 ;  /* 0x0001b11210009986 */ /* 0x0003e4000c10111e */
[----:B-1----:R-:W-:Y:S02]  /*b6de0*/  FMUL R16, R68, UR27 ;  /* 0x0000001b44107c20 */ /* 0x002fe40008400000 */
[----:B------:R-:W3:Y:S03]  /*b6df0*/  LDL.LU R68, [R1+0x1a10] ;  /* 0x001a100001447983 */ /* 0x000ee60000300800 */
[----:B------:R-:W-:-:S05]  /*b6e00*/  F2FP.SATFINITE.E4M3.F32.PACK_AB_MERGE_C R16, RZ, R16, RZ ;  /* 0x00000010ff10723e */ /* 0x000fca00048070ff */
[----:B----4-:R1:W-:Y:S04]  /*b6e10*/  @!P5 STG.E.U8 desc[UR30][R74.64+0x1b8], R16 ;  /* 0x0001b8104a00d986 */ /* 0x0103e8000c10111e */
[----:B-1----:R-:W4:Y:S01]  /*b6e20*/  LDL.LU.64 R74, [R1+0x228] ;  /* 0x00022800014a7983 */ /* 0x002f220000300a00 */
[----:B------:R-:W-:Y:S02]  /*b6e30*/  LOP3.LUT P2, RZ, R9, 0x4000, RZ, 0xc0, !PT ;  /* 0x0000400009ff7812 */ /* 0x000fe4000784c0ff */
[----:B------:R-:W-:Y:S01]  /*b6e40*/  LOP3.LUT P6, RZ, R0, 0x10000, RZ, 0xc0, !PT ;  /* 0x0001000000ff7812 */ /* 0x000fe200078cc0ff */
[----:B------:R-:W-:Y:S02]  /*b6e50*/  FMUL R16, R69, UR27 ;  /* 0x0000001b45107c20 */ /* 0x000fe40008400000 */
[----:B------:R-:W4:Y:S03]  /*b6e60*/  LDL.LU R69, [R1+0x1a14] ;  /* 0x001a140001457983 */ /* 0x000f260000300800 */
[----:B------:R-:W-:-:S05]  /*b6e70*/  F2FP.SATFINITE.E4M3.F32.PACK_AB_MERGE_C R16, RZ, R16, RZ ;  /* 0x00000010ff10723e */ /* 0x000fca00048070ff */
[----:B------:R1:W-:Y:S02]  /*b6e80*/  @!P2 STG.E.U8 desc[UR30][R72.64+0x1b9], R16 ;  /* 0x0001b9104800a986 */ /* 0x0003e4000c10111e */
[----:B-1----:R-:W1:Y:S01]  /*b6e90*/  @!P6 LDC.64 R16, c[0x0][0x5c0] ;  /* 0x00017000ff10eb82 */ /* 0x002e620000000a00 */
[----:B------:R-:W-:Y:S02]  /*b6ea0*/  FMUL R18, R70, UR27 ;  /* 0x0000001b46127c20 */ /* 0x000fe40008400000 */
[----:B------:R-:W4:Y:S03]  /*b6eb0*/  LDL.LU R70, [R1+0x1a18] ;  /* 0x001a180001467983 */ /* 0x000f260000300800 */
[----:B------:R-:W-:Y:S02]  /*b6ec0*/  F2FP.SATFINITE.E4M3.F32.PACK_AB_MERGE_C R18, RZ, R18, RZ ;  /* 0x00000012ff12723e */ /* 0x000fe400048070ff */
[----:B-1----:R-:W-:-:S05]  /*b6ed0*/  @!P6 IADD3 R16, P1, R66, R16, RZ ;  /* 0x000000104210e210 */ /* 0x002fca0007f3e0ff */
[----:B------:R-:W-:-:S05]  /*b6ee0*/  @!P6 IMAD.X R17, R67, 0x1, R17, P1 ;  /* 0x000000014311e824 */ /* 0x000fca00008e0611 */
[----:B------:R1:W-:Y:S01]  /*b6ef0*/  @!P6 STG.E.U8 desc[UR30][R16.64+0x1b8], R18 ;  /* 0x0001b8121000e986 */ /* 0x0003e2000c10111e */
[----:B------:R-:W-:-:S13]  /*b6f00*/  LOP3.LUT P0, RZ, R0, 0x8000, RZ, 0xc0, !PT ;  /* 0x0000800000ff7812 */ /* 0x000fda000780c0ff */
[----:B-1----:R-:W1:Y:S01]  /*b6f10*/  @!P0 LDC.64 R16, c[0x0][0x5c0] ;  /* 0x00017000ff108b82 */ /* 0x002e620000000a00 */
[----:B--2---:R-:W-:Y:S02]  /*b6f20*/  FMUL R18, R71, UR27 ;  /* 0x0000001b47127c20 */ /* 0x004fe40008400000 */
[----:B------:R-:W2:Y:S04]  /*b6f30*/  LDL.LU R71, [R1+0x1a1c] ;  /* 0x001a1c0001477983 */ /* 0x000ea80000300800 */
[----:B------:R-:W2:Y:S01]  /*b6f40*/  LDL.LU.64 R72, [R1+0x240] ;  /* 0x0002400001487983 */ /* 0x000ea20000300a00 */
[----:B-1----:R-:W-:-:S05]  /*b6f50*/  @!P0 IADD3 R16, P1, R63, R16, RZ ;  /* 0x000000103f108210 */ /* 0x002fca0007f3e0ff */
[----:B------:R-:W-:Y:S01]  /*b6f60*/  @!P0 IMAD.X R17, R64, 0x1, R17, P1 ;  /* 0x0000000140118824 */ /* 0x000fe200008e0611 */
[----:B------:R-:W-:Y:S02]  /*b6f70*/  LOP3.LUT P1, RZ, R0, 0x8000, RZ, 0xc0, !PT ;  /* 0x0000800000ff7812 */ /* 0x000fe4000782c0ff */
[----:B------:R-:W-:-:S11]  /*b6f80*/  F2FP.SATFINITE.E4M3.F32.PACK_AB_MERGE_C R18, RZ, R18, RZ ;  /* 0x00000012ff12723e */ /* 0x000fd600048070ff */
[----:B------:R3:W-:Y:S02]  /*b6f90*/  @!P1 STG.E.U8 desc[UR30][R16.64+0x1b9], R18 ;  /* 0x0001b91210009986 */ /* 0x0007e4000c10111e */
[----:B---3--:R-:W-:Y:S02]  /*b6fa0*/  FMUL R16, R65, UR27 ;  /* 0x0000001b41107c20 */ /* 0x008fe40008400000 */
[----:B------:R-:W3:Y:S01]  /*b6fb0*/  LDL.LU R65, [R1+0x1a20] ;  /* 0x001a200001417983 */ /* 0x000ee20000300800 */
[----:B------:R-:W-:Y:S02]  /*b6fc0*/  LOP3.LUT P0, RZ, R12, 0x100000, RZ, 0xc0, !PT ;  /* 0x001000000cff7812 */ /* 0x000fe4000780c0ff */
[----:B------:R-:W-:Y:S02]  /*b6fd0*/  F2FP.SATFINITE.E4M3.F32.PACK_AB_MERGE_C R16, RZ, R16, RZ ;  /* 0x00000010ff10723e */ /* 0x000fe400048070ff */
[----:B------:R-:W-:Y:S02]  /*b6fe0*/  LOP3.LUT P3, RZ, R9, 0x1000, RZ, 0xc0, !PT ;  /* 0x0000100009ff7812 */ /* 0x000fe4000786c0ff */
[----:B------:R-:W-:-:S07]  /*b6ff0*/  LOP3.LUT P4, RZ, R0, 0x4000, RZ, 0xc0, !PT ;  /* 0x0000400000ff7812 */ /* 0x000fce000788c0ff */
[----:B------:R1:W-:Y:S01]  /*b7000*/  @!P0 STG.E.U8 desc[UR30][R78.64+0x1c0], R16 ;  /* 0x0001c0104e008986 */ /* 0x0003e2000c10111e */
[----:B------:R-:W-:-:S03]  /*b7010*/  LOP3.LUT P5, RZ, R0, 0x2000, RZ, 0xc0, !PT ;  /* 0x0000200000ff7812 */ /* 0x000fc600078ac0ff */
[----:B-1----:R-:W3:Y:S01]  /*b7020*/  LDL.LU.64 R78, [R1+0x238] ;  /* 0x00023800014e7983 */ /* 0x002ee20000300a00 */
[----:B------:R-:W-:-:S03]  /*b7030*/  FMUL R16, R68, UR27 ;  /* 0x0000001b44107c20 */ /* 0x000fc60008400000 */
[----:B------:R-:W3:Y:S02]  /*b7040*/  LDL.LU R68, [R1+0x1a24] ;  /* 0x001a240001447983 */ /* 0x000ee40000300800 */
[----:B------:R-:W-:-:S05]  /*b7050*/  F2FP.SATFINITE.E4M3.F32.PACK_AB_MERGE_C R16, RZ, R16, RZ ;  /* 0x00000010ff10723e */ /* 0x000fca00048070ff */
[----:B----4-:R1:W-:Y:S02]  /*b7060*/  @!P3 STG.E.U8 desc[UR30][R74.64+0x1c1], R16 ;  /* 0x0001c1104a00b986 */ /* 0x0103e4000c10111e */
[----:B-1----:R-:W1:Y:S01]  /*b7070*/  @!P4 LDC.64 R16, c[0x0][0x5c0] ;  /* 0x00017000ff10cb82 */ /* 0x002e620000000a00 */
[----:B------:R-:W-:Y:S02]  /*b7080*/  FMUL R18, R69, UR27 ;  /* 0x0000001b45127c20 */ /* 0x000fe40008400000 */
[----:B------:R-:W4:Y:S03]  /*b7090*/  LDL.LU R69, [R1+0x1a28] ;  /* 0x001a280001457983 */ /* 0x000f260000300800 */
[----:B------:R-:W-:Y:S02]  /*b70a0*/  F2FP.SATFINITE.E4M3.F32.PACK_AB_MERGE_C R18, RZ, R18, RZ ;  /* 0x00000012ff12723e */ /* 0x000fe400048070ff */
[----:B-1----:R-:W-:-:S05]  /*b70b0*/  @!P4 IADD3 R16, P1, R53, R16, RZ ;  /* 0x000000103510c210 */ /* 0x002fca0007f3e0ff */
[----:B------:R-:W-:-:S05]  /*b70c0*/  @!P4 IMAD.X R17, R56, 0x1, R17, P1 ;  /* 0x000000013811c824 */ /* 0x000fca00008e0611 */
[----:B------:R1:W-:Y:S02]  /*b70d0*/  @!P4 STG.E.U8 desc[UR30][R16.64+0x1c0], R18 ;  /* 0x0001c0121000c986 */ /* 0x0003e4000c10111e */
[----:B-1----:R-:W1:Y:S01]  /*b70e0*/  @!P5 LDC.64 R16, c[0x0][0x5c0] ;  /* 0x00017000ff10db82 */ /* 0x002e620000000a00 */
[----:B------:R-:W-:Y:S02]  /*b70f0*/  FMUL R18, R70, UR27 ;  /* 0x0000001b46127c20 */ /* 0x000fe40008400000 */
[----:B------:R-:W4:Y:S03]  /*b7100*/  LDL.LU R70, [R1+0x1a2c] ;  /* 0x001a2c0001467983 */ /* 0x000f260000300800 */
[----:B------:R-:W-:Y:S01]  /*b7110*/  F2FP.SATFINITE.E4M3.F32.PACK_AB_MERGE_C R18, RZ, R18, RZ ;  /* 0x00000012ff12723e */ /* 0x000fe200048070ff */
[----:B------:R-:W4:Y:S01]  /*b7120*/  LDL.LU.64 R74, [R1+0x250] ;  /* 0x00025000014a7983 */ /* 0x000f220000300a00 */
[----:B-1----:R-:W-:-:S05]  /*b7130*/  @!P5 IADD3 R16, P1, R59, R16, RZ ;  /* 0x000000103b10d210 */ /* 0x002fca0007f3e0ff */
[----:B------:R-:W-:Y:S01]  /*b7140*/  @!P5 IMAD.X R17, R61, 0x1, R17, P1 ;  /* 0x000000013d11d824 */ /* 0x000fe200008e0611 */
[----:B------:R-:W-:-:S04]  /*b7150*/  LOP3.LUT P1, RZ, R9, 0x800, RZ, 0xc0, !PT ;  /* 0x0000080009ff7812 */ /* 0x000fc8000782c0ff */
[----:B------:R2:W-:Y:S02]  /*b7160*/  @!P5 STG.E.U8 desc[UR30][R16.64+0x1c1], R18 ;  /* 0x0001c1121000d986 */ /* 0x0005e4000c10111e */
[----:B--2---:R-:W-:Y:S02]  /*b7170*/  FMUL R16, R71, UR27 ;  /* 0x0000001b47107c20 */ /* 0x004fe40008400000 */
[----:B------:R-:W2:Y:S03]  /*b7180*/  LDL.LU R71, [R1+0x1a30] ;  /* 0x001a300001477983 */ /* 0x000ea60000300800 */
[----:B------:R-:W-:-:S05]  /*b7190*/  F2FP.SATFINITE.E4M3.F32.PACK_AB_MERGE_C R16, RZ, R16, RZ ;  /* 0x00000010ff10723e */ /* 0x000fca00048070ff */
[----:B------:R1:W-:Y:S04]  /*b71a0*/  @!P1 STG.E.U8 desc[UR30][R72.64+0x1c8], R16 ;  /* 0x0001c81048009986 */ /* 0x0003e8000c10111e */
[----:B-1----:R-:W2:Y:S01]  /*b71b0*/  LDL.LU.64 R72, [R1+0x248] ;  /* 0x0002480001487983 */ /* 0x002ea20000300a00 */
[----:B---3--:R-:W-:-:S03]  /*b71c0*/  FMUL R19, R65, UR27 ;  /* 0x0000001b41137c20 */ /* 0x008fc60008400000 */
[----:B------:R-:W3:Y:S01]  /*b71d0*/  LDL.LU R65, [R1+0x1a34] ;  /* 0x001a340001417983 */ /* 0x000ee20000300800 */
[----:B------:R-:W-:-:S13]  /*b71e0*/  LOP3.LUT P6, RZ, R0, 0x1000, RZ, 0xc0, !PT ;  /* 0x0000100000ff7812 */ /* 0x000fda00078cc0ff */
[----:B------:R-:W1:Y:S01]  /*b71f0*/  @!P6 LDC.64 R16, c[0x0][0x5c0] ;  /* 0x00017000ff10eb82 */ /* 0x000e620000000a00 */
[----:B------:R-:W-:Y:S02]  /*b7200*/  LOP3.LUT P2, RZ, R9, 0x400, RZ, 0xc0, !PT ;  /* 0x0000040009ff7812 */ /* 0x000fe4000784c0ff */
[----:B------:R-:W-:Y:S02]  /*b7210*/  LOP3.LUT P0, RZ, R0, 0x800, RZ, 0xc0, !PT ;  /* 0x0000080000ff7812 */ /* 0x000fe4000780c0ff */
[----:B------:R-:W-:-:S09]  /*b7220*/  F2FP.SATFINITE.E4M3.F32.PACK_AB_MERGE_C R33, RZ, R19, RZ ;  /* 0x00000013ff21723e */ /* 0x000fd200048070ff */
[----:B------:R-:W-:Y:S01]  /*b7230*/  @!P2 STG.E.U8 desc[UR30][R78.64+0x1c9], R33 ;  /* 0x0001c9214e00a986 */ /* 0x000fe2000c10111e */
[----:B-1----:R-:W-:-:S05]  /*b7240*/  @!P6 IADD3 R16, P1, R51, R16, RZ ;  /* 0x000000103310e210 */ /* 0x002fca0007f3e0ff */
[----:B------:R-:W-:Y:S02]  /*b7250*/  @!P6 IMAD.X R17, R52, 0x1, R17, P1 ;  /* 0x000000013411e824 */ /* 0x000fe400008e0611 */
[----:B------:R-:W-:-:S05]  /*b7260*/  FMUL R19, R68, UR27 ;  /* 0x0000001b44137c20 */ /* 0x000fca0008400000 */
[----:B------:R-:W-:-:S05]  /*b7270*/  F2FP.SATFINITE.E4M3.F32.PACK_AB_MERGE_C R51, RZ, R19, RZ ;  /* 0x00000013ff33723e */ /* 0x000fca00048070ff */
[----:B------:R1:W-:Y:S02]  /*b7280*/  @!P6 STG.E.U8 desc[UR30][R16.64+0x1c8], R51 ;  /* 0x0001c8331000e986 */ /* 0x0003e4000c10111e */
[----:B-1----:R-:W1:Y:S01]  /*b7290*/  @!P0 LDC.64 R16, c[0x0][0x5c0] ;  /* 0x00017000ff108b82 */ /* 0x002e620000000a00 */
[----:B----4-:R-:W-:Y:S02]  /*b72a0*/  FMUL R19, R69, UR27 ;  /* 0x0000001b45137c20 */ /* 0x010fe40008400000 */
[----:B------:R-:W4:Y:S01]  /*b72b0*/  LDL.LU R69, [R1+0x1a38] ;  /* 0x001a380001457983 */ /* 0x000f220000300800 */
[C---:B------:R-:W-:Y:S02]  /*b72c0*/  LOP3.LUT P3, RZ, R9.reuse, 0x200, RZ, 0xc0, !PT ;  /* 0x0000020009ff7812 */ /* 0x040fe4000786c0ff */
[----:B------:R-:W-:Y:S02]  /*b72d0*/  F2FP.SATFINITE.E4M3.F32.PACK_AB_MERGE_C R33, RZ, R19, RZ ;  /* 0x00000013ff21723e */ /* 0x000fe400048070ff */
[----:B------:R-:W-:-:S02]  /*b72e0*/  LOP3.LUT P4, RZ, R9, 0x100, RZ, 0xc0, !PT ;  /* 0x0000010009ff7812 */ /* 0x000fc4000788c0ff */
[----:B-1----:R-:W-:-:S05]  /*b72f0*/  @!P0 IADD3 R16, P1, R49, R16, RZ ;  /* 0x0000001031108210 */ /* 0x002fca0007f3e0ff */
[----:B------:R-:W-:-:S05]  /*b7300*/  @!P0 IMAD.X R17, R50, 0x1, R17, P1 ;  /* 0x0000000132118824 */ /* 0x000fca00008e0611 */
[----:B------:R-:W-:Y:S01]  /*b7310*/  @!P0 STG.E.U8 desc[UR30][R16.64+0x1c9], R33 ;  /* 0x0001c92110008986 */ /* 0x000fe2000c10111e */
[----:B------:R-:W-:-:S03]  /*b7320*/  FMUL R19, R70, UR27 ;  /* 0x0000001b46137c20 */ /* 0x000fc60008400000 */
[----:B------:R-:W4:Y:S02]  /*b7330*/  LDL.LU R70, [R1+0x1a3c] ;  /* 0x001a3c0001467983 */ /* 0x000f240000300800 */
[----:B------:R-:W-:Y:S02]  /*b7340*/  F2FP.SATFINITE.E4M3.F32.PACK_AB_MERGE_C R49, RZ, R19, RZ ;  /* 0x00000013ff31723e */ /* 0x000fe400048070ff */
[----:B------:R-:W4:Y:S04]  /*b7350*/  LDL.LU.64 R78, [R1+0x260] ;  /* 0x00026000014e7983 */ /* 0x000f280000300a00 */
[----:B------:R1:W-:Y:S04]  /*b7360*/  @!P3 STG.E.U8 desc[UR30][R74.64+0x1d0], R49 ;  /* 0x0001d0314a00b986 */ /* 0x0003e8000c10111e */
[----:B-1----:R-:W4:Y:S01]  /*b7370*/  LDL.LU R74, [R1+0x1a40] ;  /* 0x001a4000014a7983 */ /* 0x002f220000300800 */
[----:B--2---:R-:W-:-:S05]  /*b7380*/  FMUL R19, R71, UR27 ;  /* 0x0000001b47137c20 */ /* 0x004fca0008400000 */
[----:B------:R-:W-:-:S05]  /*b7390*/  F2FP.SATFINITE.E4M3.F32.PACK_AB_MERGE_C R50, RZ, R19, RZ ;  /* 0x00000013ff32723e */ /* 0x000fca00048070ff */
[----:B------:R1:W-:Y:S04]  /*b73a0*/  @!P4 STG.E.U8 desc[UR30][R72.64+0x1d1], R50 ;  /* 0x0001d1324800c986 */ /* 0x0003e8000c10111e */
[----:B-1----:R-:W2:Y:S04]  /*b73b0*/  LDL.LU.64 R72, [R1+0x258] ;  /* 0x0002580001487983 */ /* 0x002ea80000300a00 */
[----:B------:R-:W2:Y:S01]  /*b73c0*/  LDL.LU R71, [R1+0x1a44] ;  /* 0x001a440001477983 */ /* 0x000ea20000300800 */
[----:B---3--:R-:W-:-:S03]  /*b73d0*/  FMUL R19, R65, UR27 ;  /* 0x0000001b41137c20 */ /* 0x008fc60008400000 */
[----:B------:R-:W3:Y:S01]  /*b73e0*/  LDL.LU R65, [R1+0x1a48] ;  /* 0x001a480001417983 */ /* 0x000ee20000300800 */
[----:B------:R-:W-:Y:S02]  /*b73f0*/  LOP3.LUT P5, RZ, R12, 0x80000, RZ, 0xc0, !PT ;  /* 0x000800000cff7812 */ /* 0x000fe400078ac0ff */
[----:B------:R-:W-:Y:S01]  /*b7400*/  LOP3.LUT P2, RZ, R9, 0x80, RZ, 0xc0, !PT ;  /* 0x0000008009ff7812 */ /* 0x000fe2000784c0ff */
[----:B------:R-:W3:Y:S10]  /*b7410*/  LDL.LU R75, [R1+0x1a4c] ;  /* 0x001a4c00014b7983 */ /* 0x000ef40000300800 */
[----:B------:R-:W1:Y:S01]  /*b7420*/  @!P5 LDC.64 R16, c[0x0][0x5c0] ;  /* 0x00017000ff10db82 */ /* 0x000e620000000a00 */
[----:B------:R-:W-:-:S02]  /*b7430*/  P2R R18, PR, RZ, 0x4 ;  /* 0x00000004ff127803 */ /* 0x000fc40000000000 */
[----:B------:R-:W-:Y:S02]  /*b7440*/  LOP3.LUT P2, RZ, R0, 0x200, RZ, 0xc0, !PT ;  /* 0x0000020000ff7812 */ /* 0x000fe4000784c0ff */
[----:B------:R-:W-:Y:S02]  /*b7450*/  F2FP.SATFINITE.E4M3.F32.PACK_AB_MERGE_C R19, RZ, R19, RZ ;  /* 0x00000013ff13723e */ /* 0x000fe400048070ff */
[----:B-1----:R-:W-:-:S05]  /*b7460*/  @!P5 IADD3 R16, P1, R45, R16, RZ ;  /* 0x000000102d10d210 */ /* 0x002fca0007f3e0ff */
[----:B------:R-:W-:-:S05]  /*b7470*/  @!P5 IMAD.X R17, R46, 0x1, R17, P1 ;  /* 0x000000012e11d824 */ /* 0x000fca00008e0611 */
[----:B------:R1:W-:Y:S02]  /*b7480*/  @!P5 STG.E.U8 desc[UR30][R16.64+0x1d0], R19 ;  /* 0x0001d0131000d986 */ /* 0x0003e4000c10111e */
[----:B-1----:R-:W1:Y:S02]  /*b7490*/  @!P2 LDC.64 R16, c[0x0][0x5c0] ;  /* 0x00017000ff10ab82 */ /* 0x002e640000000a00 */
[----:B-1----:R-:W-:-:S05]  /*b74a0*/  @!P2 IADD3 R16, P1, R47, R16, RZ ;  /* 0x000000102f10a210 */ /* 0x002fca0007f3e0ff */
[----:B------:R-:W-:Y:S01]  /*b74b0*/  @!P2 IMAD.X R17, R48, 0x1, R17, P1 ;  /* 0x000000013011a824 */ /* 0x000fe200008e0611 */
[----:B------:R-:W-:Y:S01]  /*b74c0*/  ISETP.NE.AND P2, PT, R18, RZ, PT ;  /* 0x000000ff1200720c */ /* 0x000fe20003f45270 */
[----:B----4-:R-:W-:Y:S02]  /*b74d0*/  FMUL R18, R69, UR27 ;  /* 0x0000001b45127c20 */ /* 0x010fe40008400000 */
[----:B------:R-:W4:Y:S01]  /*b74e0*/  LDL.LU.64 R68, [R1+0x270] ;  /* 0x0002700001447983 */ /* 0x000f220000300a00 */
[----:B------:R-:W-:Y:S02]  /*b74f0*/  LOP3.LUT P1, RZ, R0, 0x200, RZ, 0xc0, !PT ;  /* 0x0000020000ff7812 */ /* 0x000fe4000782c0ff */
[----:B------:R-:W-:-:S11]  /*b7500*/  F2FP.SATFINITE.E4M3.F32.PACK_AB_MERGE_C R33, RZ, R18, RZ ;  /* 0x00000012ff21723e */ /* 0x000fd600048070ff */
[----:B------:R-:W-:Y:S01]  /*b7510*/  @!P1 STG.E.U8 desc[UR30][R16.64+0x1d1], R33 ;  /* 0x0001d12110009986 */ /* 0x000fe2000c10111e */
[----:B------:R-:W-:-:S03]  /*b7520*/  FMUL R18, R70, UR27 ;  /* 0x0000001b46127c20 */ /* 0x000fc60008400000 */
[----:B------:R-:W4:Y:S02]  /*b7530*/  LDL.LU R70, [R1+0x1a50] ;  /* 0x001a500001467983 */ /* 0x000f240000300800 */
[----:B------:R-:W-:-:S05]  /*b7540*/  F2FP.SATFINITE.E4M3.F32.PACK_AB_MERGE_C R45, RZ, R18, RZ ;  /* 0x00000012ff2d723e */ /* 0x000fca00048070ff */
[----:B------:R1:W-:Y:S01]  /*b7550*/  @!P2 STG.E.U8 desc[UR30][R78.64+0x1d8], R45 ;  /* 0x0001d82d4e00a986 */ /* 0x0003e2000c10111e */
[----:B------:R-:W-:-:S03]  /*b7560*/  FMUL R18, R74, UR27 ;  /* 0x0000001b4a127c20 */ /* 0x000fc60008400000 */
[----:B-1----:R-:W4:Y:S02]  /*b7570*/  LDL.LU.64 R78, [R1+0x268] ;  /* 0x00026800014e7983 */ /* 0x002f240000300a00 */
[----:B------:R-:W-:Y:S01]  /*b7580*/  F2FP.SATFINITE.E4M3.F32.PACK_AB_MERGE_C R46, RZ, R18, RZ ;  /* 0x00000012ff2e723e */ /* 0x000fe200048070ff */
[----:B--2---:R-:W-:Y:S02]  /*b7590*/  FMUL R18, R71, UR27 ;  /* 0x0000001b47127c20 */ /* 0x004fe40008400000 */
[----:B------:R-:W2:Y:S04]  /*b75a0*/  LDL.LU R71, [R1+0x1a54] ;  /* 0x001a540001477983 */ /* 0x000ea80000300800 */
[----:B------:R-:W2:Y:S01]  /*b75b0*/  LDL.LU R74, [R1+0x1a58] ;  /* 0x001a5800014a7983 */ /* 0x000ea20000300800 */
[----:B------:R-:W-:Y:S01]  /*b75c0*/  F2FP.SATFINITE.E4M3.F32.PACK_AB_MERGE_C R33, RZ, R18, RZ ;  /* 0x00000012ff21723e */ /* 0x000fe200048070ff */
[----:B---3--:R-:W-:-:S02]  /*b75d0*/  FMUL R18, R65, UR27 ;  /* 0x0000001b41127c20 */ /* 0x008fc40008400000 */
[----:B------:R-:W3:Y:S01]  /*b75e0*/  LDL.LU R65, [R1+0x1a5c] ;  /* 0x001a5c0001417983 */ /* 0x000ee20000300800 */
[----:B------:R-:W-:-:S13]  /*b75f0*/  LOP3.LUT P0, RZ, R0, 0x100, RZ, 0xc0, !PT ;  /* 0x0000010000ff7812 */ /* 0x000fda000780c0ff */
[----:B------:R-:W1:Y:S01]  /*b7600*/  @!P0 LDC.64 R16, c[0x0][0x5c0] ;  /* 0x00017000ff108b82 */ /* 0x000e620000000a00 */
[C---:B------:R-:W-:Y:S02]  /*b7610*/  LOP3.LUT P4, RZ, R9.reuse, 0x20, RZ, 0xc0, !PT ;  /* 0x0000002009ff7812 */ /* 0x040fe4000788c0ff */
[----:B------:R-:W-:Y:S02]  /*b7620*/  LOP3.LUT P6, RZ, R9, 0x40, RZ, 0xc0, !PT ;  /* 0x0000004009ff7812 */ /* 0x000fe400078cc0ff */
[----:B------:R-:W-:Y:S02]  /*b7630*/  P2R R19, PR, RZ, 0x10 ;  /* 0x00000010ff137803 */ /* 0x000fe40000000000 */
[----:B------:R-:W-:Y:S02]  /*b7640*/  LOP3.LUT P4, RZ, R0, 0x80, RZ, 0xc0, !PT ;  /* 0x0000008000ff7812 */ /* 0x000fe4000788c0ff */
[----:B-1----:R-:W-:-:S07]  /*b7650*/  @!P0 IADD3 R16, P1, R43, R16, RZ ;  /* 0x000000102b108210 */ /* 0x002fce0007f3e0ff */
[----:B------:R1:W-:Y:S01]  /*b7660*/  @!P6 STG.E.U8 desc[UR30][R72.64+0x1d9], R46 ;  /* 0x0001d92e4800e986 */ /* 0x0003e2000c10111e */
[----:B------:R-:W-:-:S05]  /*b7670*/  @!P0 IMAD.X R17, R44, 0x1, R17, P1 ;  /* 0x000000012c118824 */ /* 0x000fca00008e0611 */
[----:B------:R0:W-:Y:S04]  /*b7680*/  @!P0 STG.E.U8 desc[UR30][R16.64+0x1d8], R33 ;  /* 0x0001d82110008986 */ /* 0x0001e8000c10111e */
[----:B-1----:R-:W3:Y:S01]  /*b7690*/  LDL.LU.64 R72, [R1+0x280] ;  /* 0x0002800001487983 */ /* 0x002ee20000300a00 */
[----:B0-----:R-:W0:Y:S02]  /*b76a0*/  @!P4 LDC.64 R16, c[0x0][0x5c0] ;  /* 0x00017000ff10cb82 */ /* 0x001e240000000a00 */
[----:B0-----:R-:W-:-:S05]  /*b76b0*/  @!P4 IADD3 R16, P1, R41, R16, RZ ;  /* 0x000000102910c210 */ /* 0x001fca0007f3e0ff */
[----:B------:R-:W-:Y:S01]  /*b76c0*/  @!P4 IMAD.X R17, R42, 0x1, R17, P1 ;  /* 0x000000012a11c824 */ /* 0x000fe200008e0611 */
[----:B------:R-:W-:Y:S02]  /*b76d0*/  LOP3.LUT P1, RZ, R0, 0x80, RZ, 0xc0, !PT ;  /* 0x0000008000ff7812 */ /* 0x000fe4000782c0ff */
[----:B------:R-:W-:Y:S02]  /*b76e0*/  ISETP.NE.AND P4, PT, R19, RZ, PT ;  /* 0x000000ff1300720c */ /* 0x000fe40003f85270 */
[----:B------:R-:W-:Y:S01]  /*b76f0*/  F2FP.SATFINITE.E4M3.F32.PACK_AB_MERGE_C R19, RZ, R18, RZ ;  /* 0x00000012ff13723e */ /* 0x000fe200048070ff */
[----:B------:R-:W-:Y:S02]  /*b7700*/  FMUL R18, R75, UR27 ;  /* 0x0000001b4b127c20 */ /* 0x000fe40008400000 */
[----:B------:R-:W3:Y:S03]  /*b7710*/  LDL.LU R75, [R1+0x1a60] ;  /* 0x001a6000014b7983 */ /* 0x000ee60000300800 */
[----:B------:R-:W-:-:S03]  /*b7720*/  F2FP.SATFINITE.E4M3.F32.PACK_AB_MERGE_C R41, RZ, R18, RZ ;  /* 0x00000012ff29723e */ /* 0x000fc600048070ff */
[----:B------:R-:W-:Y:S04]  /*b7730*/  @!P1 STG.E.U8 desc[UR30][R16.64+0x1d9], R19 ;  /* 0x0001d91310009986 */ /* 0x000fe8000c10111e */
[----:B----4-:R0:W-:Y:S04]  /*b7740*/  @!P4 STG.E.U8 desc[UR30][R68.64+0x1e0], R41 ;  /* 0x0001e0294400c986 */ /* 0x0101e8000c10111e */
[----:B0-----:R-:W4:Y:S01]  /*b7750*/  LDL.LU.64 R68, [R1+0x278] ;  /* 0x0002780001447983 */ /* 0x001f220000300a00 */
[----:B------:R-:W-:-:S03]  /*b7760*/  FMUL R18, R70, UR27 ;  /* 0x0000001b46127c20 */ /* 0x000fc60008400000 */
[----:B------:R-:W4:Y:S02]  /*b7770*/  LDL.LU R70, [R1+0x1a64] ;  /* 0x001a640001467983 */ /* 0x000f240000300800 */
[----:B------:R-:W-:Y:S02]  /*b7780*/  F2FP.SATFINITE.E4M3.F32.PACK_AB_MERGE_C R33, RZ, R18, RZ ;  /* 0x00000012ff21723e */ /* 0x000fe400048070ff */
[----:B------:R-:W-:-:S13]  /*b7790*/  LOP3.LUT P5, RZ, R9, 0x10, RZ, 0xc0, !PT ;  /* 0x0000001009ff7812 */ /* 0x000fda00078ac0ff */
[----:B------:R0:W-:Y:S01]  /*b77a0*/  @!P5 STG.E.U8 desc[UR30][R78.64+0x1e1], R33 ;  /* 0x0001e1214e00d986 */ /* 0x0001e2000c10111e */
[----:B--2---:R-:W-:-:S03]  /*b77b0*/  FMUL R18, R71, UR27 ;  /* 0x0000001b47127c20 */ /* 0x004fc60008400000 */
[----:B------:R-:W2:Y:S02]  /*b77c0*/  LDL.LU R71, [R1+0x1a68] ;  /* 0x001a680001477983 */ /* 0x000ea40000300800 */
[----:B------:R-:W-:Y:S01]  /*b77d0*/  F2FP.SATFINITE.E4M3.F32.PACK_AB_MERGE_C R19, RZ, R18, RZ ;  /* 0x00000012ff13723e */ /* 0x000fe200048070ff */
[----:B------:R-:W-:Y:S01]  /*b77e0*/  FMUL R18, R74, UR27 ;  /* 0x0000001b4a127c20 */ /* 0x000fe20008400000 */
[----:B------:R-:W2:Y:S04]  /*b77f0*/  LDL.LU R77, [R1+0x1a6c] ;  /* 0x001a6c00014d7983 */ /* 0x000ea80000300800 */
[----:B0-----:R-:W-:Y:S01]  /*b7800*/  F2FP.SATFINITE.E4M3.F32.PACK_AB_MERGE_C R33, RZ, R18, RZ ;  /* 0x00000012ff21723e */ /* 0x001fe200048070ff */
[----:B------:R-:W2:Y:S01]  /*b7810*/  LDL.LU.64 R78, [R1+0x290] ;  /* 0x00029000014e7983 */ /* 0x000ea20000300a00 */
[----:B---3--:R-:W-:-:S03]  /*b7820*/  FMUL R18, R65, UR27 ;  /* 0x0000001b41127c20 */ /* 0x008fc60008400000 */
[----:B------:R-:W3:Y:S01]  /*b7830*/  LDL.LU R65, [R1+0x1a70] ;  /* 0x001a700001417983 */ /* 0x000ee20000300800 */
[----:B------:R-:W-:-:S13]  /*b7840*/  LOP3.LUT P3, RZ, R0, 0x40, RZ, 0xc0, !PT ;  /* 0x0000004000ff7812 */ /* 0x000fda000786c0ff */
[----:B------:R-:W0:Y:S01]  /*b7850*/  @!P3 LDC.64 R16, c[0x0][0x5c0] ;  /* 0x00017000ff10bb82 */ /* 0x000e220000000a00 */
[----:B------:R-:W-:Y:S02]  /*b7860*/  LOP3.LUT P2, RZ, R0, 0x20, RZ, 0xc0, !PT ;  /* 0x0000002000ff7812 */ /* 0x000fe4000784c0ff */
[----:B0-----:R-:W-:-:S05]  /*b7870*/  @!P3 IADD3 R16, P1, R37, R16, RZ ;  /* 0x000000102510b210 */ /* 0x001fca0007f3e0ff */
[----:B------:R-:W-:Y:S01]  /*b7880*/  @!P3 IMAD.X R17, R38, 0x1, R17, P1 ;  /* 0x000000012611b824 */ /* 0x000fe200008e0611 */
[----:B------:R-:W-:-:S13]  /*b7890*/  LOP3.LUT P1, RZ, R0, 0x40, RZ, 0xc0, !PT ;  /* 0x0000004000ff7812 */ /* 0x000fda000782c0ff */
[----:B------:R0:W-:Y:S02]  /*b78a0*/  @!P1 STG.E.U8 desc[UR30][R16.64+0x1e0], R19 ;  /* 0x0001e01310009986 */ /* 0x0001e4000c10111e */
[----:B0-----:R-:W0:Y:S01]  /*b78b0*/  @!P2 LDC.64 R16, c[0x0][0x5c0] ;  /* 0x00017000ff10ab82 */ /* 0x001e220000000a00 */
[----:B------:R-:W-:Y:S02]  /*b78c0*/  LOP3.LUT P6, RZ, R9, 0x4, RZ, 0xc0, !PT ;  /* 0x0000000409ff7812 */ /* 0x000fe400078cc0ff */
[----:B------:R-:W-:Y:S02]  /*b78d0*/  F2FP.SATFINITE.E4M3.F32.PACK_AB_MERGE_C R37, RZ, R18, RZ ;  /* 0x00000012ff25723e */ /* 0x000fe400048070ff */
[----:B0-----:R-:W-:-:S05]  /*b78e0*/  @!P2 IADD3 R16, P1, R39, R16, RZ ;  /* 0x000000102710a210 */ /* 0x001fca0007f3e0ff */
[----:B------:R-:W-:Y:S01]  /*b78f0*/  @!P2 IMAD.X R17, R40, 0x1, R17, P1 ;  /* 0x000000012811a824 */ /* 0x000fe200008e0611 */
[----:B------:R-:W-:Y:S01]  /*b7900*/  LOP3.LUT P1, RZ, R9, 0x8, RZ, 0xc0, !PT ;  /* 0x0000000809ff7812 */ /* 0x000fe2000782c0ff */
[----:B------:R-:W-:-:S03]  /*b7910*/  FMUL R18, R75, UR27 ;  /* 0x0000001b4b127c20 */ /* 0x000fc60008400000 */
[----:B------:R-:W-:Y:S02]  /*b7920*/  @!P2 STG.E.U8 desc[UR30][R16.64+0x1e1], R33 ;  /* 0x0001e1211000a986 */ /* 0x000fe4000c10111e */
[----:B------:R-:W-:-:S07]  /*b7930*/  F2FP.SATFINITE.E4M3.F32.PACK_AB_MERGE_C R19, RZ, R18, RZ ;  /* 0x00000012ff13723e */ /* 0x000fce00048070ff */
[----:B------:R0:W-:Y:S04]  /*b7940*/  @!P1 STG.E.U8 desc[UR30][R72.64+0x1e8], R37 ;  /* 0x0001e82548009986 */ /* 0x0001e8000c10111e */
[----:B----4-:R1:W-:Y:S04]  /*b7950*/  @!P6 STG.E.U8 desc[UR30][R68.64+0x1e9], R19 ;  /* 0x0001e9134400e986 */ /* 0x0103e8000c10111e */
[----:B0-----:R-:W4:Y:S04]  /*b7960*/  LDL.LU.64 R72, [R1+0x288] ;  /* 0x0002880001487983 */ /* 0x001f280000300a00 */
[----:B-1----:R-:W4:Y:S01]  /*b7970*/  LDL.LU R69, [R1+0x1a74] ;  /* 0x001a740001457983 */ /* 0x002f220000300800 */
[----:B------:R-:W-:-:S03]  /*b7980*/  LOP3.LUT P0, RZ, R0, 0x10, RZ, 0xc0, !PT ;  /* 0x0000001000ff7812 */ /* 0x000fc6000780c0ff */
[----:B------:R-:W4:Y:S10]  /*b7990*/  LDL.LU R68, [R1+0x1a78] ;  /* 0x001a780001447983 */ /* 0x000f340000300800 */
[----:B------:R-:W0:Y:S01]  /*b79a0*/  @!P0 LDC.64 R16, c[0x0][0x5c0] ;  /* 0x00017000ff108b82 */ /* 0x000e220000000a00 */
[----:B------:R-:W-:-:S02]  /*b79b0*/  FMUL R18, R70, UR27 ;  /* 0x0000001b46127c20 */ /* 0x000fc40008400000 */
[----:B------:R-:W4:Y:S03]  /*b79c0*/  LDL.LU R70, [R1+0x1a7c] ;  /* 0x001a7c0001467983 */ /* 0x000f260000300800 */
[----:B------:R-:W-:Y:S01]  /*b79d0*/  F2FP.SATFINITE.E4M3.F32.PACK_AB_MERGE_C R33, RZ, R18, RZ ;  /* 0x00000012ff21723e */ /* 0x000fe200048070ff */
[----:B------:R-:W4:Y:S01]  /*b79e0*/  LDL.LU.64 R74, [R1+0x298] ;  /* 0x00029800014a7983 */ /* 0x000f220000300a00 */
[----:B------:R-:W-:Y:S02]  /*b79f0*/  LOP3.LUT P4, RZ, R0, 0x8, RZ, 0xc0, !PT ;  /* 0x0000000800ff7812 */ /* 0x000fe4000788c0ff */
[----:B0-----:R-:W-:-:S05]  /*b7a00*/  @!P0 IADD3 R16, P1, R35, R16, RZ ;  /* 0x0000001023108210 */ /* 0x001fca0007f3e0ff */
[----:B------:R-:W-:Y:S01]  /*b7a10*/  @!P0 IMAD.X R17, R36, 0x1, R17, P1 ;  /* 0x0000000124118824 */ /* 0x000fe200008e0611 */
[----:B------:R-:W-:-:S13]  /*b7a20*/  LOP3.LUT P1, RZ, R0, 0x10, RZ, 0xc0, !PT ;  /* 0x0000001000ff7812 */ /* 0x000fda000782c0ff */
[----:B------:R0:W-:Y:S02]  /*b7a30*/  @!P1 STG.E.U8 desc[UR30][R16.64+0x1e8], R33 ;  /* 0x0001e82110009986 */ /* 0x0001e4000c10111e */
[----:B0-----:R-:W0:Y:S01]  /*b7a40*/  @!P4 LDC.64 R16, c[0x0][0x5c0] ;  /* 0x00017000ff10cb82 */ /* 0x001e220000000a00 */
[----:B--2---:R-:W-:Y:S02]  /*b7a50*/  FMUL R18, R71, UR27 ;  /* 0x0000001b47127c20 */ /* 0x004fe40008400000 */
[----:B------:R-:W2:Y:S03]  /*b7a60*/  LDL.LU R71, [R1+0x1a80] ;  /* 0x001a800001477983 */ /* 0x000ea60000300800 */
[----:B------:R-:W-:Y:S01]  /*b7a70*/  F2FP.SATFINITE.E4M3.F32.PACK_AB_MERGE_C R19, RZ, R18, RZ ;  /* 0x00000012ff13723e */ /* 0x000fe200048070ff */
[----:B------:R-:W-:Y:S01]  /*b7a80*/  FMUL R18, R77, UR27 ;  /* 0x0000001b4d127c20 */ /* 0x000fe20008400000 */
[----:B0-----:R-:W-:-:S04]  /*b7a90*/  @!P4 IADD3 R16, P1, R30, R16, RZ ;  /* 0x000000101e10c210 */ /* 0x001fc80007f3e0ff */
[----:B------:R-:W-:Y:S01]  /*b7aa0*/  F2FP.SATFINITE.E4M3.F32.PACK_AB_MERGE_C R30, RZ, R18, RZ ;  /* 0x00000012ff1e723e */ /* 0x000fe200048070ff */
[----:B---3--:R-:W-:Y:S02]  /*b7ab0*/  FMUL R18, R65, UR27 ;  /* 0x0000001b41127c20 */ /* 0x008fe40008400000 */
[----:B------:R-:W3:Y:S01]  /*b7ac0*/  LDL.LU R65, [R1+0x1a84] ;  /* 0x001a840001417983 */ /* 0x000ee20000300800 */
[----:B------:R-:W-:-:S05]  /*b7ad0*/  @!P4 IMAD.X R17, R34, 0x1, R17, P1 ;  /* 0x000000012211c824 */ /* 0x000fca00008e0611 */
[----:B------:R0:W-:Y:S01]  /*b7ae0*/  @!P4 STG.E.U8 desc[UR30][R16.64+0x1e9], R19 ;  /* 0x0001e9131000c986 */ /* 0x0001e2000c10111e */
[----:B------:R-:W-:Y:S02]  /*b7af0*/  LOP3.LUT P4, RZ, R12, 0x10000, RZ, 0xc0, !PT ;  /* 0x000100000cff7812 */ /* 0x000fe4000788c0ff */
[----:B------:R-:W-:-:S11]  /*b7b00*/  LOP3.LUT P5, RZ, R9, 0x2, RZ, 0xc0, !PT ;  /* 0x0000000209ff7812 */ /* 0x000fd600078ac0ff */
[----:B0-----:R-:W0:Y:S01]  /*b7b10*/  @!P4 LDC.64 R16, c[0x0][0x5c0] ;  /* 0x00017000ff10cb82 */ /* 0x001e220000000a00 */
[----:B------:R-:W-:Y:S02]  /*b7b20*/  LOP3.LUT P1, RZ, R9, 0x1, RZ, 0xc0, !PT ;  /* 0x0000000109ff7812 */ /* 0x000fe4000782c0ff */
[----:B------:R-:W-:Y:S01]  /*b7b30*/  F2FP.SATFINITE.E4M3.F32.PACK_AB_MERGE_C R33, RZ, R18, RZ ;  /* 0x00000012ff21723e */ /* 0x000fe200048070ff */
[----:B------:R-:W-:Y:S01]  /*b7b40*/  @!P5 STG.E.U8 desc[UR30][R78.64+0x1f0], R30 ;  /* 0x0001f01e4e00d986 */ /* 0x000fe2000c10111e */
[----:B------:R-:W-:Y:S02]  /*b7b50*/  LOP3.LUT P2, RZ, R0, 0x1, RZ, 0xc0, !PT ;  /* 0x0000000100ff7812 */ /* 0x000fe4000784c0ff */
[----:B------:R-:W-:Y:S02]  /*b7b60*/  LOP3.LUT P6, RZ, R4, 0x80000000, RZ, 0xc0, !PT ;  /* 0x8000000004ff7812 */ /* 0x000fe400078cc0ff */
[----:B------:R-:W-:-:S05]  /*b7b70*/  LOP3.LUT P5, RZ, R12, 0x8000, RZ, 0xc0, !PT ;  /* 0x000080000cff7812 */ /* 0x000fca00078ac0ff */
[----:B----4-:R-:W-:Y:S01]  /*b7b80*/  @!P1 STG.E.U8 desc[UR30][R72.64+0x1f1], R33 ;  /* 0x0001f12148009986 */ /* 0x010fe2000c10111e */
[----:B0-----:R-:W-:Y:S01]  /*b7b90*/  @!P4 IADD3 R16, P1, R20, R16, RZ ;  /* 0x000000101410c210 */ /* 0x001fe20007f3e0ff */
[----:B------:R-:W-:-:S04]  /*b7ba0*/  FMUL R18, R69, UR27 ;  /* 0x0000001b45127c20 */ /* 0x000fc80008400000 */
[----:B------:R-:W-:Y:S01]  /*b7bb0*/  @!P4 IMAD.X R17, R21, 0x1, R17, P1 ;  /* 0x000000011511c824 */ /* 0x000fe200008e0611 */
[----:B------:R-:W4:Y:S01]  /*b7bc0*/  LDL.LU R69, [R1+0x1a88] ;  /* 0x001a880001457983 */ /* 0x000f220000300800 */
[----:B------:R-:W-:-:S05]  /*b7bd0*/  F2FP.SATFINITE.E4M3.F32.PACK_AB_MERGE_C R21, RZ, R18, RZ ;  /* 0x00000012ff15723e */ /* 0x000fca00048070ff */
[----:B------:R0:W-:Y:S02]  /*b7be0*/  @!P4 STG.E.U8 desc[UR30][R16.64+0x1f0], R21 ;  /* 0x0001f0151000c986 */ /* 0x0001e4000c10111e */
[----:B0-----:R-:W0:Y:S01]  /*b7bf0*/  @!P2 LDC.64 R16, c[0x0][0x5c0] ;  /* 0x00017000ff10ab82 */ /* 0x001e220000000a00 */
[----:B------:R-:W-:Y:S01]  /*b7c00*/  FMUL R18, R68, UR27 ;  /* 0x0000001b44127c20 */ /* 0x000fe20008400000 */
[----:B0-----:R-:W-:-:S04]  /*b7c10*/  @!P2 IADD3 R16, P1, R23, R16, RZ ;  /* 0x000000101710a210 */ /* 0x001fc80007f3e0ff */
[----:B------:R-:W-:Y:S01]  /*b7c20*/  F2FP.SATFINITE.E4M3.F32.PACK_AB_MERGE_C R23, RZ, R18, RZ ;  /* 0x00000012ff17723e */ /* 0x000fe200048070ff */
[----:B------:R-:W-:Y:S01]  /*b7c30*/  FMUL R18, R70, UR27 ;  /* 0x0000001b46127c20 */ /* 0x000fe20008400000 */
[----:B------:R-:W-:Y:S01]  /*b7c40*/  @!P2 IMAD.X R17, R28, 0x1, R17, P1 ;  /* 0x000000011c11a824 */ /* 0x000fe200008e0611 */
[----:B------:R-:W4:Y:S03]  /*b7c50*/  LDL.LU R70, [R1+0x1a8c] ;  /* 0x001a8c0001467983 */ /* 0x000f260000300800 */
[----:B------:R-:W-:Y:S01]  /*b7c60*/  F2FP.SATFINITE.E4M3.F32.PACK_AB_MERGE_C R28, RZ, R18, RZ ;  /* 0x00000012ff1c723e */ /* 0x000fe200048070ff */
[----:B------:R-:W-:Y:S04]  /*b7c70*/  @!P2 STG.E.U8 desc[UR30][R16.64+0x1f1], R23 ;  /* 0x0001f1171000a986 */ /* 0x000fe8000c10111e */
[----:B------:R-:W-:Y:S01]  /*b7c80*/  @!P6 STG.E.U8 desc[UR30][R74.64+0x1f8], R28 ;  /* 0x0001f81c4a00e986 */ /* 0x000fe2000c10111e */
[----:B--2---:R-:W-:-:S03]  /*b7c90*/  FMUL R20, R71, UR27 ;  /* 0x0000001b47147c20 */ /* 0x004fc60008400000 */
[----:B------:R-:W2:Y:S02]  /*b7ca0*/  LDL.LU R71, [R1+0x1a90] ;  /* 0x001a900001477983 */ /* 0x000ea40000300800 */
[----:B------:R-:W-:-:S05]  /*b7cb0*/  F2FP.SATFINITE.E4M3.F32.PACK_AB_MERGE_C R30, RZ, R20, RZ ;  /* 0x00000014ff1e723e */ /* 0x000fca00048070ff */
[----:B------:R0:W-:Y:S04]  /*b7cc0*/  @!P5 STG.E.U8 desc[UR30][R14.64+0x1f9], R30 ;  /* 0x0001f91e0e00d986 */ /* 0x0001e8000c10111e */
[----:B0-----:R-:W2:Y:S01]  /*b7cd0*/  LDL.LU.64 R14, [R1+0x1cb0] ;  /* 0x001cb000010e7983 */ /* 0x001ea20000300a00 */
[----:B---3--:R-:W-:-:S03]  /*b7ce0*/  FMUL R23, R65, UR27 ;  /* 0x0000001b41177c20 */ /* 0x008fc60008400000 */
[----:B------:R-:W3:Y:S01]  /*b7cf0*/  LDL.LU R65, [R1+0x1a94] ;  /* 0x001a940001417983 */ /* 0x000ee20000300800 */
[C---:B------:R-:W-:Y:S02]  /*b7d00*/  LOP3.LUT P0, RZ, R12.reuse, 0x20000, RZ, 0xc0, !PT ;  /* 0x000200000cff7812 */ /* 0x040fe4000780c0ff */
[----:B------:R-:W-:-:S11]  /*b7d10*/  LOP3.LUT P3, RZ, R12, 0x40000, RZ, 0xc0, !PT ;  /* 0x000400000cff7812 */ /* 0x000fd6000786c0ff */
[----:B------:R-:W0:Y:S01]  /*b7d20*/  @!P0 LDC.64 R18, c[0x0][0x5c0] ;  /* 0x00017000ff128b82 */ /* 0x000e220000000a00 */
[----:B------:R-:W-:-:S07]  /*b7d30*/  LOP3.LUT P4, RZ, R12, 0x4000, RZ, 0xc0, !PT ;  /* 0x000040000cff7812 */ /* 0x000fce000788c0ff */
[----:B------:R-:W1:Y:S01]  /*b7d40*/  @!P3 LDC.64 R16, c[0x0][0x5c0] ;  /* 0x00017000ff10bb82 */ /* 0x000e620000000a00 */
[----:B------:R-:W-:-:S13]  /*b7d50*/  ISETP.LT.OR P1, PT, R31, 0x101, !P4 ;  /* 0x000001011f00780c */ /* 0x000fda0006721670 */
[----:B------:R-:W2:Y:S01]  /*b7d60*/  @!P1 LDC.64 R20, c[0x0][0x5c0] ;  /* 0x00017000ff149b82 */ /* 0x000ea20000000a00 */
[----:B0-----:R-:W-:Y:S02]  /*b7d70*/  @!P0 IADD3 R18, P2, R27, R18, RZ ;  /* 0x000000121b128210 */ /* 0x001fe40007f5e0ff */
[----:B------:R-:W-:-:S03]  /*b7d80*/  F2FP.SATFINITE.E4M3.F32.PACK_AB_MERGE_C R27, RZ, R23, RZ ;  /* 0x00000017ff1b723e */ /* 0x000fc600048070ff */
[----:B------:R-:W-:Y:S01]  /*b7d90*/  @!P0 IMAD.X R19, R29, 0x1, R19, P2 ;  /* 0x000000011d138824 */ /* 0x000fe200010e0613 */
[----:B------:R-:W-:-:S04]  /*b7da0*/  ISETP.LT.OR P2, PT, R31, 0x102, !P4 ;  /* 0x000001021f00780c */ /* 0x000fc80006741670 */
[----:B------:R0:W-:Y:S01]  /*b7db0*/  @!P0 STG.E.U8 desc[UR30][R18.64+0x1f8], R27 ;  /* 0x0001f81b12008986 */ /* 0x0001e2000c10111e */
[----:B-1----:R-:W-:Y:S01]  /*b7dc0*/  @!P3 IADD3 R16, P0, R22, R16, RZ ;  /* 0x000000101610b210 */ /* 0x002fe20007f1e0ff */
[----:B0-----:R-:W-:Y:S02]  /*b7dd0*/  @!P1 IMAD.MOV.U32 R18, RZ, RZ, R24 ;  /* 0x000000ffff129224 */ /* 0x001fe400078e0018 */
[----:B------:R-:W-:Y:S02]  /*b7de0*/  @!P1 IMAD.MOV.U32 R19, RZ, RZ, R32 ;  /* 0x000000ffff139224 */ /* 0x000fe400078e0020 */
[----:B------:R-:W-:-:S03]  /*b7df0*/  @!P3 IMAD.X R17, R26, 0x1, R17, P0 ;  /* 0x000000011a11b824 */ /* 0x000fc600000e0611 */
[----:B------:R-:W-:Y:S01]  /*b7e00*/  @!P2 IMAD.MOV.U32 R27, RZ, RZ, R32 ;  /* 0x000000ffff1ba224 */ /* 0x000fe200078e0020 */
[----:B------:R-:W-:Y:S01]  /*b7e10*/  LOP3.LUT P5, RZ, R12, 0x2000, RZ, 0xc0, !PT ;  /* 0x000020000cff7812 */ /* 0x000fe200078ac0ff */
[----:B------:R-:W-:Y:S01]  /*b7e20*/  BSSY B1, `(.L_x_170) ;  /* 0x000002a000017945 */ /* 0x000fe20003800000 */
[----:B----4-:R-:W-:-:S05]  /*b7e30*/  FMUL R22, R69, UR27 ;  /* 0x0000001b45167c20 */ /* 0x010fca0008400000 */
[----:B------:R-:W-:Y:S02]  /*b7e40*/  F2FP.SATFINITE.E4M3.F32.PACK_AB_MERGE_C R29, RZ, R22, RZ ;  /* 0x00000016ff1d723e */ /* 0x000fe400048070ff */
[----:B------:R-:W0:Y:S03]  /*b7e50*/  @!P2 LDC.64 R22, c[0x0][0x5c0] ;  /* 0x00017000ff16ab82 */ /* 0x000e260000000a00 */
[----:B------:R1:W-:Y:S01]  /*b7e60*/  @!P3 STG.E.U8 desc[UR30][R16.64+0x1f9], R29 ;  /* 0x0001f91d1000b986 */ /* 0x0003e2000c10111e */
[----:B------:R-:W-:-:S13]  /*b7e70*/  ISETP.LT.OR P3, PT, R31, 0x109, !P4 ;  /* 0x000001091f00780c */ /* 0x000fda0006761670 */
[----:B-1----:R-:W1:Y:S01]  /*b7e80*/  @!P3 LDC.64 R16, c[0x0][0x5c0] ;  /* 0x00017000ff10bb82 */ /* 0x002e620000000a00 */
[----:B--2---:R-:W-:Y:S01]  /*b7e90*/  FMUL R28, R71, UR27 ;  /* 0x0000001b471c7c20 */ /* 0x004fe20008400000 */
[----:B------:R-:W-:-:S04]  /*b7ea0*/  @!P1 IMAD.WIDE.U32 R18, R14, 0x180, R18 ;  /* 0x000001800e129825 */ /* 0x000fc800078e0012 */
[----:B------:R-:W-:Y:S01]  /*b7eb0*/  @!P1 IMAD R26, R15, 0x180, RZ ;  /* 0x000001800f1a9824 */ /* 0x000fe200078e02ff */
[----:B------:R-:W-:Y:S01]  /*b7ec0*/  @!P1 IADD3 R20, P0, R18, R20, RZ ;  /* 0x0000001412149210 */ /* 0x000fe20007f1e0ff */
[----:B------:R-:W-:-:S03]  /*b7ed0*/  FMUL R18, R70, UR27 ;  /* 0x0000001b46127c20 */ /* 0x000fc60008400000 */
[----:B------:R-:W-:Y:S01]  /*b7ee0*/  @!P1 IADD3.X R21, R21, R19, R26, P0, !PT ;  /* 0x0000001315159210 */ /* 0x000fe200007fe41a */
[----:B------:R-:W-:Y:S01]  /*b7ef0*/  @!P2 IMAD.MOV.U32 R26, RZ, RZ, R24 ;  /* 0x000000ffff1aa224 */ /* 0x000fe200078e0018 */
[----:B------:R-:W-:-:S03]  /*b7f00*/  F2FP.SATFINITE.E4M3.F32.PACK_AB_MERGE_C R33, RZ, R18, RZ ;  /* 0x00000012ff21723e */ /* 0x000fc600048070ff */
[----:B------:R-:W-:Y:S01]  /*b7f10*/  @!P2 IMAD.WIDE.U32 R26, R14, 0x180, R26 ;  /* 0x000001800e1aa825 */ /* 0x000fe200078e001a */
[----:B------:R-:W-:Y:S01]  /*b7f20*/  ISETP.LT.OR P0, PT, R31, 0x10a, !P4 ;  /* 0x0000010a1f00780c */ /* 0x000fe20006701670 */
[----:B------:R2:W-:Y:S02]  /*b7f30*/  @!P1 STG.E.U8 desc[UR30][R20.64+0x100], R33 ;  /* 0x0001002114009986 */ /* 0x0005e4000c10111e */
[----:B------:R-:W-:Y:S01]  /*b7f40*/  @!P2 IMAD R29, R15, 0x180, RZ ;  /* 0x000001800f1da824 */ /* 0x000fe200078e02ff */
[----:B0-----:R-:W-:-:S04]  /*b7f50*/  @!P2 IADD3 R22, P1, R26, R22, RZ ;  /* 0x000000161a16a210 */ /* 0x001fc80007f3e0ff */
[----:B------:R-:W-:Y:S02]  /*b7f60*/  @!P2 IADD3.X R23, R23, R27, R29, P1, !PT ;  /* 0x0000001b1717a210 */ /* 0x000fe40000ffe41d */
[----:B------:R-:W-:-:S03]  /*b7f70*/  F2FP.SATFINITE.E4M3.F32.PACK_AB_MERGE_C R27, RZ, R28, RZ ;  /* 0x0000001cff1b723e */ /* 0x000fc600048070ff */
[----:B------:R-:W0:Y:S02]  /*b7f80*/  @!P0 LDC.64 R18, c[0x0][0x5c0] ;  /* 0x00017000ff128b82 */ /* 0x000e240000000a00 */
[----:B------:R4:W-:Y:S01]  /*b7f90*/  @!P2 STG.E.U8 desc[UR30][R22.64+0x101], R27 ;  /* 0x0001011b1600a986 */ /* 0x0009e2000c10111e */
[----:B------:R-:W-:Y:S01]  /*b7fa0*/  ISETP.LT.OR P1, PT, R31, 0x101, !P5 ;  /* 0x000001011f00780c */ /* 0x000fe20006f21670 */
[----:B--2---:R-:W-:Y:S02]  /*b7fb0*/  @!P3 IMAD.MOV.U32 R20, RZ, RZ, R24 ;  /* 0x000000ffff14b224 */ /* 0x004fe400078e0018 */
[----:B------:R-:W-:Y:S02]  /*b7fc0*/  @!P3 IMAD.MOV.U32 R21, RZ, RZ, R32 ;  /* 0x000000ffff15b224 */ /* 0x000fe400078e0020 */
[----:B------:R-:W-:-:S04]  /*b7fd0*/  @!P3 IMAD.WIDE.U32 R20, R14, 0x180, R20 ;  /* 0x000001800e14b825 */ /* 0x000fc800078e0014 */
[----:B---3--:R-:W-:-:S05]  /*b7fe0*/  FMUL R26, R65, UR27 ;  /* 0x0000001b411a7c20 */ /* 0x008fca0008400000 */
[----:B------:R-:W-:Y:S01]  /*b7ff0*/  F2FP.SATFINITE.E4M3.F32.PACK_AB_MERGE_C R29, RZ, R26, RZ ;  /* 0x0000001aff1d723e */ /* 0x000fe200048070ff */
[----:B-1--4-:R-:W-:Y:S06]  /*b8000*/  @P1 BRA `(.L_x_171) ;  /* 0x00000000002c1947 */ /* 0x012fec0003800000 */
[----:B------:R-:W-:Y:S01]  /*b8010*/  IMAD.MOV.U32 R22, RZ, RZ, R24 ;  /* 0x000000ffff167224 */ /* 0x000fe200078e0018 */
[----:B------:R-:W-:Y:S01]  /*b8020*/  ULDC.64 UR14, c[0x0][0x5c0] ;  /* 0x00017000000e7ab9 */ /* 0x000fe20000000a00 */
[----:B------:R-:W-:Y:S02]  /*b8030*/  IMAD.MOV.U32 R23, RZ, RZ, R32 ;  /* 0x000000ffff177224 */ /* 0x000fe400078e0020 */
[----:B------:R-:W-:Y:S02]  /*b8040*/  IMAD R27, R15, 0x180, RZ ;  /* 0x000001800f1b7824 */ /* 0x000fe400078e02ff */
[----:B------:R-:W-:-:S04]  /*b8050*/  IMAD.WIDE.U32 R22, R14, 0x180, R22 ;  /* 0x000001800e167825 */ /* 0x000fc800078e0016 */
[----:B------:R-:W-:Y:S02]  /*b8060*/  IMAD.U32 R33, RZ, RZ, UR14 ;  /* 0x0000000eff217e24 */ /* 0x000fe4000f8e00ff */
[----:B------:R-:W-:Y:S02]  /*b8070*/  IMAD.U32 R26, RZ, RZ, UR15 ;  /* 0x0000000fff1a7e24 */ /* 0x000fe4000f8e00ff */
[----:B------:R-:W-:Y:S01]  /*b8080*/  IMAD.IADD R27, R23, 0x1, R27 ;  /* 0x00000001171b7824 */ /* 0x000fe200078e021b */
[----:B------:R-:W-:-:S04]  /*b8090*/  IADD3 R22, P1, P2, R22, UR11, R33 ;  /* 0x0000000b16167c10 */ /* 0x000fc8000fa3e021 */
[----:B------:R-:W-:-:S05]  /*b80a0*/  IADD3.X R23, R27, UR10, R26, P1, P2 ;  /* 0x0000000a1b177c10 */ /* 0x000fca0008fe441a */
[----:B------:R1:W-:Y:S04]  /*b80b0*/  STG.E.U8 desc[UR30][R22.64+0x100], R29 ;  /* 0x0001001d16007986 */ /* 0x0003e8000c10111e */
.L_x_171:
[----:B------:R-:W-:Y:S05]  /*b80c0*/  BSYNC B1 ;  /* 0x0000000000017941 */ /* 0x000fea0003800000 */
.L_x_170:
[----:B-1----:R-:W2:Y:S01]  /*b80d0*/  LDL.LU R22, [R1+0x1a98] ;  /* 0x001a980001167983 */ /* 0x002ea20000300800 */
[----:B------:R-:W-:Y:S01]  /*b80e0*/  ISETP.LT.OR P1, PT, R31, 0x102, !P5 ;  /* 0x000001021f00780c */ /* 0x000fe20006f21670 */
[----:B------:R-:W-:Y:S01]  /*b80f0*/  @!P3 IMAD R23, R15, 0x180, RZ ;  /* 0x000001800f17b824 */ /* 0x000fe200078e02ff */
[----:B------:R-:W-:Y:S01]  /*b8100*/  @!P3 IADD3 R16, P2, R20, R16, RZ ;  /* 0x000000101410b210 */ /* 0x000fe20007f5e0ff */
[----:B------:R-:W-:Y:S03]  /*b8110*/  BSSY B1, `(.L_x_172) ;  /* 0x0000010000017945 */ /* 0x000fe60003800000 */
[----:B------:R-:W-:Y:S01]  /*b8120*/  @!P3 IADD3.X R17, R17, R21, R23, P2, !PT ;  /* 0x000000151111b210 */ /* 0x000fe200017fe417 */
[----:B--2---:R-:W-:-:S05]  /*b8130*/  FMUL R22, R22, UR27 ;  /* 0x0000001b16167c20 */ /* 0x004fca0008400000 */
[----:B------:R-:W-:Y:S01]  /*b8140*/  F2FP.SATFINITE.E4M3.F32.PACK_AB_MERGE_C R23, RZ, R22, RZ ;  /* 0x00000016ff17723e */ /* 0x000fe200048070ff */
[----:B------:R-:W-:Y:S06]  /*b8150*/  @P1 BRA `(.L_x_173) ;  /* 0x00000000002c1947 */ /* 0x000fec0003800000 */
        /* <DEDUP_REMOVED lines=11> */
.L_x_173:
[----:B------:R-:W-:Y:S05]  /*b8210*/  BSYNC B1 ;  /* 0x0000000000017941 */ /* 0x000fea0003800000 */
.L_x_172:
[----:B-1----:R-:W2:Y:S04]  /*b8220*/  LDL.LU R20, [R1+0x1a9c] ;  /* 0x001a9c0001147983 */ /* 0x002ea80000300800 */
[----:B------:R-:W3:Y:S04]  /*b8230*/  LDL.LU R28, [R1+0x1aa0] ;  /* 0x001aa000011c7983 */ /* 0x000ee80000300800 */
[----:B------:R-:W4:Y:S01]  /*b8240*/  LDL.LU R33, [R1+0x1aa4] ;  /* 0x001aa40001217983 */ /* 0x000f220000300800 */
[----:B------:R-:W-:Y:S01]  /*b8250*/  @!P0 IMAD.MOV.U32 R26, RZ, RZ, R24 ;  /* 0x000000ffff1a8224 */ /* 0x000fe200078e0018 */
[C---:B------:R-:W-:Y:S01]  /*b8260*/  ISETP.LT.OR P2, PT, R31.reuse, 0x111, !P4 ;  /* 0x000001111f00780c */ /* 0x040fe20006741670 */
[----:B------:R-:W-:Y:S01]  /*b8270*/  @!P0 IMAD.MOV.U32 R27, RZ, RZ, R32 ;  /* 0x000000ffff1b8224 */ /* 0x000fe200078e0020 */
[----:B------:R-:W-:Y:S01]  /*b8280*/  ISETP.LT.OR P1, PT, R31, 0x112, !P4 ;  /* 0x000001121f00780c */ /* 0x000fe20006721670 */
[----:B------:R-:W-:Y:S01]  /*b8290*/  @!P0 IMAD R30, R15, 0x180, RZ ;  /* 0x000001800f1e8824 */ /* 0x000fe200078e02ff */
[----:B------:R-:W-:Y:S01]  /*b82a0*/  BSSY B1, `(.L_x_174) ;  /* 0x000001e000017945 */ /* 0x000fe20003800000 */
[----:B------:R-:W-:-:S10]  /*b82b0*/  @!P0 IMAD.WIDE.U32 R26, R14, 0x180, R26 ;  /* 0x000001800e1a8825 */ /* 0x000fd400078e001a */
[----:B------:R-:W1:Y:S01]  /*b82c0*/  @!P1 LDC.64 R22, c[0x0][0x5c0] ;  /* 0x00017000ff169b82 */ /* 0x000e620000000a00 */
[----:B--2---:R-:W-:Y:S01]  /*b82d0*/  FMUL R20, R20, UR27 ;  /* 0x0000001b14147c20 */ /* 0x004fe20008400000 */
[----:B---3--:R-:W-:-:S04]  /*b82e0*/  FMUL R28, R28, UR27 ;  /* 0x0000001b1c1c7c20 */ /* 0x008fc80008400000 */
[----:B------:R-:W-:Y:S02]  /*b82f0*/  F2FP.SATFINITE.E4M3.F32.PACK_AB_MERGE_C R29, RZ, R20, RZ ;  /* 0x00000014ff1d723e */ /* 0x000fe400048070ff */
[----:B------:R-:W2:Y:S03]  /*b8300*/  @!P2 LDC.64 R20, c[0x0][0x5c0] ;  /* 0x00017000ff14ab82 */ /* 0x000ea60000000a00 */
[----:B------:R3:W-:Y:S01]  /*b8310*/  @!P3 STG.E.U8 desc[UR30][R16.64+0x108], R29 ;  /* 0x0001081d1000b986 */ /* 0x0007e2000c10111e */
[----:B0-----:R-:W-:Y:S01]  /*b8320*/  @!P0 IADD3 R18, P3, R26, R18, RZ ;  /* 0x000000121a128210 */ /* 0x001fe20007f7e0ff */
[----:B----4-:R-:W-:-:S03]  /*b8330*/  FMUL R26, R33, UR27 ;  /* 0x0000001b211a7c20 */ /* 0x010fc60008400000 */
[----:B------:R-:W-:Y:S02]  /*b8340*/  @!P0 IADD3.X R19, R19, R27, R30, P3, !PT ;  /* 0x0000001b13138210 */ /* 0x000fe40001ffe41e */
[----:B------:R-:W-:Y:S02]  /*b8350*/  F2FP.SATFINITE.E4M3.F32.PACK_AB_MERGE_C R27, RZ, R28, RZ ;  /* 0x0000001cff1b723e */ /* 0x000fe400048070ff */
[----:B------:R-:W-:-:S03]  /*b8360*/  ISETP.LT.OR P3, PT, R31, 0x109, !P5 ;  /* 0x000001091f00780c */ /* 0x000fc60006f61670 */
[----:B------:R0:W-:Y:S01]  /*b8370*/  @!P0 STG.E.U8 desc[UR30][R18.64+0x109], R27 ;  /* 0x0001091b12008986 */ /* 0x0001e2000c10111e */
[----:B---3--:R-:W-:Y:S01]  /*b8380*/  @!P2 IMAD.MOV.U32 R16, RZ, RZ, R24 ;  /* 0x000000ffff10a224 */ /* 0x008fe200078e0018 */
[----:B------:R-:W-:Y:S01]  /*b8390*/  F2FP.SATFINITE.E4M3.F32.PACK_AB_MERGE_C R29, RZ, R26, RZ ;  /* 0x0000001aff1d723e */ /* 0x000fe200048070ff */
[----:B------:R-:W-:Y:S02]  /*b83a0*/  @!P2 IMAD.MOV.U32 R17, RZ, RZ, R32 ;  /* 0x000000ffff11a224 */ /* 0x000fe400078e0020 */
[----:B------:R-:W-:-:S05]  /*b83b0*/  @!P2 IMAD.WIDE.U32 R16, R14, 0x180, R16 ;  /* 0x000001800e10a825 */ /* 0x000fca00078e0010 */
[----:B-1----:R-:W-:Y:S05]  /*b83c0*/  @P3 BRA `(.L_x_175) ;  /* 0x00000000002c3947 */ /* 0x002fea0003800000 */
[----:B0-----:R-:W-:Y:S01]  /*b83d0*/  IMAD.MOV.U32 R18, RZ, RZ, R24 ;  /* 0x000000ffff127224 */ /* 0x001fe200078e0018 */
        /* <DEDUP_REMOVED lines=10> */
.L_x_175:
[----:B------:R-:W-:Y:S05]  /*b8480*/  BSYNC B1 ;  /* 0x0000000000017941 */ /* 0x000fea0003800000 */
.L_x_174:
[----:B01----:R-:W3:Y:S01]  /*b8490*/  LDL.LU R18, [R1+0x1aa8] ;  /* 0x001aa80001127983 */ /* 0x003ee20000300800 */
[----:B------:R-:W-:Y:S01]  /*b84a0*/  ISETP.LT.OR P0, PT, R31, 0x10a, !P5 ;  /* 0x0000010a1f00780c */ /* 0x000fe20006f01670 */
[----:B------:R-:W-:Y:S01]  /*b84b0*/  @!P2 IMAD R19, R15, 0x180, RZ ;  /* 0x000001800f13a824 */ /* 0x000fe200078e02ff */
[----:B--2---:R-:W-:Y:S01]  /*b84c0*/  @!P2 IADD3 R20, P3, R16, R20, RZ ;  /* 0x000000141014a210 */ /* 0x004fe20007f7e0ff */
[----:B------:R-:W-:Y:S03]  /*b84d0*/  BSSY B1, `(.L_x_176) ;  /* 0x0000010000017945 */ /* 0x000fe60003800000 */
[----:B------:R-:W-:Y:S01]  /*b84e0*/  @!P2 IADD3.X R21, R21, R17, R19, P3, !PT ;  /* 0x000000111515a210 */ /* 0x000fe20001ffe413 */
[----:B---3--:R-:W-:-:S05]  /*b84f0*/  FMUL R18, R18, UR27 ;  /* 0x0000001b12127c20 */ /* 0x008fca0008400000 */
        /* <DEDUP_REMOVED lines=13> */
.L_x_177:
[----:B------:R-:W-:Y:S05]  /*b85d0*/  BSYNC B1 ;  /* 0x0000000000017941 */ /* 0x000fea0003800000 */
.L_x_176:
[----:B0-----:R-:W2:Y:S04]  /*b85e0*/  LDL.LU R16, [R1+0x1aac] ;  /* 0x001aac0001107983 */ /* 0x001ea80000300800 */
        /* <DEDUP_REMOVED lines=9> */
[----:B------:R-:W0:Y:S01]  /*b8680*/  @!P0 LDC.64 R18, c[0x0][0x5c0] ;  /* 0x00017000ff128b82 */ /* 0x000e220000000a00 */
[----:B--2---:R-:W-:Y:S01]  /*b8690*/  FMUL R16, R16, UR27 ;  /* 0x0000001b10107c20 */ /* 0x004fe20008400000 */
[----:B---3--:R-:W-:-:S04]  /*b86a0*/  FMUL R28, R28, UR27 ;  /* 0x0000001b1c1c7c20 */ /* 0x008fc80008400000 */
[----:B------:R-:W-:Y:S02]  /*b86b0*/  F2FP.SATFINITE.E4M3.F32.PACK_AB_MERGE_C R29, RZ, R16, RZ ;  /* 0x00000010ff1d723e */ /* 0x000fe400048070ff */
[----:B------:R-:W1:Y:S03]  /*b86c0*/  @!P3 LDC.64 R16, c[0x0][0x5c0] ;  /* 0x00017000ff10bb82 */ /* 0x000e660000000a00 */
[----:B------:R2:W-:Y:S01]  /*b86d0*/  @!P2 STG.E.U8 desc[UR30][R20.64+0x110], R29 ;  /* 0x0001101d1400a986 */ /* 0x0005e2000c10111e */
[----:B------:R-:W-:Y:S01]  /*b86e0*/  @!P1 IADD3 R22, P2, R26, R22, RZ ;  /* 0x000000161a169210 */ /* 0x000fe20007f5e0ff */
[----:B----4-:R-:W-:-:S03]  /*b86f0*/  FMUL R26, R33, UR27 ;  /* 0x0000001b211a7c20 */ /* 0x010fc60008400000 */
[----:B------:R-:W-:Y:S02]  /*b8700*/  @!P1 IADD3.X R23, R23, R27, R30, P2, !PT ;  /* 0x0000001b17179210 */ /* 0x000fe400017fe41e */
[----:B------:R-:W-:Y:S02]  /*b8710*/  F2FP.SATFINITE.E4M3.F32.PACK_AB_MERGE_C R27, RZ, R28, RZ ;  /* 0x0000001cff1b723e */ /* 0x000fe400048070ff */
[----:B------:R-:W-:-:S03]  /*b8720*/  ISETP.LT.OR P2, PT, R31, 0x111, !P5 ;  /* 0x000001111f00780c */ /* 0x000fc60006f41670 */
[----:B------:R3:W-:Y:S01]  /*b8730*/  @!P1 STG.E.U8 desc[UR30][R22.64+0x111], R27 ;  /* 0x0001111b16009986 */ /* 0x0007e2000c10111e */
[----:B--2---:R-:W-:Y:S01]  /*b8740*/  @!P3 IMAD.MOV.U32 R20, RZ, RZ, R24 ;  /* 0x000000ffff14b224 */ /* 0x004fe200078e0018 */
[----:B------:R-:W-:Y:S01]  /*b8750*/  F2FP.SATFINITE.E4M3.F32.PACK_AB_MERGE_C R29, RZ, R26, RZ ;  /* 0x0000001aff1d723e */ /* 0x000fe200048070ff */
[----:B------:R-:W-:Y:S02]  /*b8760*/  @!P3 IMAD.MOV.U32 R21, RZ, RZ, R32 ;  /* 0x000000ffff15b224 */ /* 0x000fe400078e0020 */
[----:B------:R-:W-:-:S05]  /*b8770*/  @!P3 IMAD.WIDE.U32 R20, R14, 0x180, R20 ;  /* 0x000001800e14b825 */ /* 0x000fca00078e0014 */
[----:B0-----:R-:W-:Y:S05]  /*b8780*/  @P2 BRA `(.L_x_179) ;  /* 0x00000000002c2947 */ /* 0x001fea0003800000 */
[----:B---3--:R-:W-:Y:S01]  /*b8790*/  IMAD.MOV.U32 R22, RZ, RZ, R24 ;  /* 0x000000ffff167224 */ /* 0x008fe200078e0018 */
        /* <DEDUP_REMOVED lines=10> */
.L_x_179:
[----:B------:R-:W-:Y:S05]  /*b8840*/  BSYNC B1 ;  /* 0x0000000000017941 */ /* 0x000fea0003800000 */
.L_x_178:
[----:B0--3--:R-:W2:Y:S01]  /*b8850*/  LDL.LU R22, [R1+0x1ab8] ;  /* 0x001ab80001167983 */ /* 0x009ea20000300800 */
[----:B------:R-:W-:Y:S01]  /*b8860*/  ISETP.LT.OR P1, PT, R31, 0x112, !P5 ;  /* 0x000001121f00780c */ /* 0x000fe20006f21670 */
[----:B------:R-:W-:Y:S01]  /*b8870*/  @!P3 IMAD R23, R15, 0x180, RZ ;  /* 0x000001800f17b824 */ /* 0x000fe200078e02ff */
[----:B-1----:R-:W-:Y:S01]  /*b8880*/  @!P3 IADD3 R16, P2, R20, R16, RZ ;  /* 0x000000101410b210 */ /* 0x002fe20007f5e0ff */
        /* <DEDUP_REMOVED lines=16> */
.L_x_181:
[----:B------:R-:W-:Y:S05]  /*b8990*/  BSYNC B1 ;  /* 0x0000000000017941 */ /* 0x000fea0003800000 */
.L_x_180:
        /* <DEDUP_REMOVED lines=38> */
.L_x_183:
[----:B------:R-:W-:Y:S05]  /*b8c00*/  BSYNC B1 ;  /* 0x0000000000017941 */ /* 0x000fea0003800000 */
.L_x_182:
        /* <DEDUP_REMOVED lines=20> */
.L_x_185:
[----:B------:R-:W-:Y:S05]  /*b8d50*/  BSYNC B1 ;  /* 0x0000000000017941 */ /* 0x000fea0003800000 */
.L_x_184:
        /* <DEDUP_REMOVED lines=38> */
.L_x_187:
[----:B------:R-:W-:Y:S05]  /*b8fc0*/  BSYNC B1 ;  /* 0x0000000000017941 */ /* 0x000fea0003800000 */
.L_x_186:
        /* <DEDUP_REMOVED lines=20> */
.L_x_189:
[----:B------:R-:W-:Y:S05]  /*b9110*/  BSYNC B1 ;  /* 0x0000000000017941 */ /* 0x000fea0003800000 */
.L_x_188:
        /* <DEDUP_REMOVED lines=38> */
.L_x_191:
[----:B------:R-:W-:Y:S05]  /*b9380*/  BSYNC B1 ;  /* 0x0000000000017941 */ /* 0x000fea0003800000 */
.L_x_190:
        /* <DEDUP_REMOVED lines=20> */
.L_x_193:
[----:B------:R-:W-:Y:S05]  /*b94d0*/  BSYNC B1 ;  /* 0x0000000000017941 */ /* 0x000fea0003800000 */
.L_x_192:
        /* <DEDUP_REMOVED lines=38> */
.L_x_195:
[----:B------:R-:W-:Y:S05]  /*b9740*/  BSYNC B1 ;  /* 0x0000000000017941 */ /* 0x000fea0003800000 */
.L_x_194:
        /* <DEDUP_REMOVED lines=20> */
.L_x_197:
[----:B------:R-:W-:Y:S05]  /*b9890*/  BSYNC B1 ;  /* 0x0000000000017941 */ /* 0x000fea0003800000 */
.L_x_196:
        /* <DEDUP_REMOVED lines=38> */
.L_x_199:
[----:B------:R-:W-:Y:S05]  /*b9b00*/  BSYNC B1 ;  /* 0x0000000000017941 */ /* 0x000fea0003800000 */
.L_x_198:
        /* <DEDUP_REMOVED lines=20> */
.L_x_201:
[----:B------:R-:W-:Y:S05]  /*b9c50*/  BSYNC B1 ;  /* 0x0000000000017941 */ /* 0x000fea0003800000 */
.L_x_200:
        /* <DEDUP_REMOVED lines=38> */
.L_x_203:
[----:B------:R-:W-:Y:S05]  /*b9ec0*/  BSYNC B1 ;  /* 0x0000000000017941 */ /* 0x000fea0003800000 */
.L_x_202:
        /* <DEDUP_REMOVED lines=20> */
.L_x_205:
[----:B------:R-:W-:Y:S05]  /*ba010*/  BSYNC B1 ;  /* 0x0000000000017941 */ /* 0x000fea0003800000 */
.L_x_204:
        /* <DEDUP_REMOVED lines=14> */
[----:B------:R-:W1:Y:S01]  /*ba100*/  @!P2 LDC.64 R20, c[0x0][0x5c0] ;  /* 0x00017000ff14ab82 */ /* 0x000e620000000a00 */
[----:B------:R-:W-:Y:S02]  /*ba110*/  F2FP.SATFINITE.E4M3.F32.PACK_AB_MERGE_C R33, RZ, R28, RZ ;  /* 0x0000001cff21723e */ /* 0x000fe400048070ff */
[----:B------:R2:W-:Y:S01]  /*ba120*/  @!P3 STG.E.U8 desc[UR30][R16.64+0x148], R29 ;  /* 0x0001481d1000b986 */ /* 0x0005e2000c10111e */
[----:B------:R-:W-:Y:S01]  /*ba130*/  @!P0 IADD3 R26, P3, R26, R18, RZ ;  /* 0x000000121a1a8210 */ /* 0x000fe20007f7e0ff */
[----:B----4-:R-:W-:-:S03]  /*ba140*/  FMUL R28, R34, UR27 ;  /* 0x0000001b221c7c20 */ /* 0x010fc60008400000 */
[----:B------:R-:W-:Y:S02]  /*ba150*/  @!P0 IADD3.X R27, R19, R27, R30, P3, !PT ;  /* 0x0000001b131b8210 */ /* 0x000fe40001ffe41e */
[----:B------:R-:W-:-:S03]  /*ba160*/  ISETP.LT.OR P3, PT, R31, 0x149, !P5 ;  /* 0x000001491f00780c */ /* 0x000fc60006f61670 */
[----:B------:R3:W-:Y:S01]  /*ba170*/  @!P0 STG.E.U8 desc[UR30][R26.64+0x149], R33 ;  /* 0x000149211a008986 */ /* 0x0007e2000c10111e */
[----:B--2---:R-:W-:Y:S01]  /*ba180*/  @!P2 IMAD.MOV.U32 R16, RZ, RZ, R24 ;  /* 0x000000ffff10a224 */ /* 0x004fe200078e0018 */
[----:B------:R-:W-:Y:S01]  /*ba190*/  F2FP.SATFINITE.E4M3.F32.PACK_AB_MERGE_C R29, RZ, R28, RZ ;  /* 0x0000001cff1d723e */ /* 0x000fe200048070ff */
[----:B------:R-:W-:Y:S02]  /*ba1a0*/  @!P2 IMAD.MOV.U32 R17, RZ, RZ, R32 ;  /* 0x000000ffff11a224 */ /* 0x000fe400078e0020 */
[----:B------:R-:W-:-:S05]  /*ba1b0*/  @!P2 IMAD.WIDE.U32 R18, R14, 0x180, R16 ;  /* 0x000001800e12a825 */ /* 0x000fca00078e0010 */
[----:B0-----:R-:W-:Y:S05]  /*ba1c0*/  @P3 BRA `(.L_x_207) ;  /* 0x00000000002c3947 */ /* 0x001fea0003800000 */
[----:B------:R-:W-:Y:S01]  /*ba1d0*/  IMAD.MOV.U32 R16, RZ, RZ, R24 ;  /* 0x000000ffff107224 */ /* 0x000fe200078e0018 */
[----:B------:R-:W-:Y:S01]  /*ba1e0*/  ULDC.64 UR14, c[0x0][0x5c0] ;  /* 0x00017000000e7ab9 */ /* 0x000fe20000000a00 */
[----:B------:R-:W-:Y:S02]  /*ba1f0*/  IMAD.MOV.U32 R17, RZ, RZ, R32 ;  /* 0x000000ffff117224 */ /* 0x000fe400078e0020 */
[----:B---3--:R-:W-:Y:S02]  /*ba200*/  IMAD R27, R15, 0x180, RZ ;  /* 0x000001800f1b7824 */ /* 0x008fe400078e02ff */
[----:B------:R-:W-:-:S04]  /*ba210*/  IMAD.WIDE.U32 R16, R14, 0x180, R16 ;  /* 0x000001800e107825 */ /* 0x000fc800078e0010 */
[----:B------:R-:W-:Y:S02]  /*ba220*/  IMAD.U32 R33, RZ, RZ, UR14 ;  /* 0x0000000eff217e24 */ /* 0x000fe4000f8e00ff */
[----:B------:R-:W-:Y:S02]  /*ba230*/  IMAD.U32 R26, RZ, RZ, UR15 ;  /* 0x0000000fff1a7e24 */ /* 0x000fe4000f8e00ff */
[----:B------:R-:W-:Y:S01]  /*ba240*/  IMAD.IADD R27, R17, 0x1, R27 ;  /* 0x00000001111b7824 */ /* 0x000fe200078e021b */
[----:B------:R-:W-:-:S04]  /*ba250*/  IADD3 R16, P0, P3, R16, UR11, R33 ;  /* 0x0000000b10107c10 */ /* 0x000fc8000fb1e021 */
[----:B------:R-:W-:-:S05]  /*ba260*/  IADD3.X R17, R27, UR10, R26, P0, P3 ;  /* 0x0000000a1b117c10 */ /* 0x000fca00087e641a */
[----:B------:R0:W-:Y:S04]  /*ba270*/  STG.E.U8 desc[UR30][R16.64+0x148], R29 ;  /* 0x0001481d10007986 */ /* 0x0001e8000c10111e */
.L_x_207:
[----:B------:R-:W-:Y:S05]  /*ba280*/  BSYNC B1 ;  /* 0x0000000000017941 */ /* 0x000fea0003800000 */
.L_x_206:
[----:B0-----:R-:W2:Y:S01]  /*ba290*/  LDL.LU R16, [R1+0x1b28] ;  /* 0x001b280001107983 */ /* 0x001ea20000300800 */
        /* <DEDUP_REMOVED lines=19> */
.L_x_209:
[----:B------:R-:W-:Y:S05]  /*ba3d0*/  BSYNC B1 ;  /* 0x0000000000017941 */ /* 0x000fea0003800000 */
.L_x_208:
[----:B0-----:R-:W2:Y:S04]  /*ba3e0*/  LDL.LU R16, [R1+0x1b2c] ;  /* 0x001b2c0001107983 */ /* 0x001ea80000300800 */
[----:B------:R-:W4:Y:S04]  /*ba3f0*/  LDL.LU R28, [R1+0x1b30] ;  /* 0x001b3000011c7983 */ /* 0x000f280000300800 */
[----:B------:R-:W4:Y:S01]  /*ba400*/  LDL.LU R34, [R1+0x1b34] ;  /* 0x001b340001227983 */ /* 0x000f220000300800 */
[----:B---3--:R-:W-:Y:S01]  /*ba410*/  @!P1 IMAD.MOV.U32 R26, RZ, RZ, R24 ;  /* 0x000000ffff1a9224 */ /* 0x008fe200078e0018 */
[C---:B------:R-:W-:Y:S01]  /*ba420*/  ISETP.LT.OR P3, PT, R31.reuse, 0x159, !P4 ;  /* 0x000001591f00780c */ /* 0x040fe20006761670 */
[----:B------:R-:W-:Y:S01]  /*ba430*/  @!P1 IMAD.MOV.U32 R27, RZ, RZ, R32 ;  /* 0x000000ffff1b9224 */ /* 0x000fe200078e0020 */
[----:B------:R-:W-:Y:S01]  /*ba440*/  ISETP.LT.OR P0, PT, R31, 0x15a, !P4 ;  /* 0x0000015a1f00780c */ /* 0x000fe20006701670 */
[----:B------:R-:W-:Y:S01]  /*ba450*/  @!P1 IMAD R30, R15, 0x180, RZ ;  /* 0x000001800f1e9824 */ /* 0x000fe200078e02ff */
[----:B------:R-:W-:Y:S01]  /*ba460*/  BSSY B1, `(.L_x_210) ;  /* 0x000001e000017945 */ /* 0x000fe20003800000 */
[----:B------:R-:W-:-:S08]  /*ba470*/  @!P1 IMAD.WIDE.U32 R26, R14, 0x180, R26 ;  /* 0x000001800e1a9825 */ /* 0x000fd000078e001a */
[----:B------:R-:W0:Y:S01]  /*ba480*/  @!P3 LDC.64 R18, c[0x0][0x5c0] ;  /* 0x00017000ff12bb82 */ /* 0x000e220000000a00 */
[----:B--2---:R-:W-:Y:S01]  /*ba490*/  FMUL R16, R16, UR27 ;  /* 0x0000001b10107c20 */ /* 0x004fe20008400000 */
[----:B----4-:R-:W-:-:S04]  /*ba4a0*/  FMUL R28, R28, UR27 ;  /* 0x0000001b1c1c7c20 */ /* 0x010fc80008400000 */
[----:B------:R-:W-:Y:S02]  /*ba4b0*/  F2FP.SATFINITE.E4M3.F32.PACK_AB_MERGE_C R29, RZ, R16, RZ ;  /* 0x00000010ff1d723e */ /* 0x000fe400048070ff */
[----:B------:R-:W1:Y:S01]  /*ba4c0*/  @!P0 LDC.64 R16, c[0x0][0x5c0] ;  /* 0x00017000ff108b82 */ /* 0x000e620000000a00 */
[----:B------:R-:W-:Y:S02]  /*ba4d0*/  F2FP.SATFINITE.E4M3.F32.PACK_AB_MERGE_C R33, RZ, R28, RZ ;  /* 0x0000001cff21723e */ /* 0x000fe400048070ff */
[----:B------:R2:W-:Y:S01]  /*ba4e0*/  @!P2 STG.E.U8 desc[UR30][R20.64+0x150], R29 ;  /* 0x0001501d1400a986 */ /* 0x0005e2000c10111e */
[----:B------:R-:W-:Y:S01]  /*ba4f0*/  @!P1 IADD3 R26, P2, R26, R22, RZ ;  /* 0x000000161a1a9210 */ /* 0x000fe20007f5e0ff */
[----:B------:R-:W-:-:S03]  /*ba500*/  FMUL R28, R34, UR27 ;  /* 0x0000001b221c7c20 */ /* 0x000fc60008400000 */
        /* <DEDUP_REMOVED lines=19> */
.L_x_211:
[----:B------:R-:W-:Y:S05]  /*ba640*/  BSYNC B1 ;  /* 0x0000000000017941 */ /* 0x000fea0003800000 */
.L_x_210:
[----:B0-----:R-:W2:Y:S01]  /*ba650*/  LDL.LU R20, [R1+0x1b38] ;  /* 0x001b380001147983 */ /* 0x001ea20000300800 */
        /* <DEDUP_REMOVED lines=19> */
.L_x_213:
[----:B------:R-:W-:Y:S05]  /*ba790*/  BSYNC B1 ;  /* 0x0000000000017941 */ /* 0x000fea0003800000 */
.L_x_212:
        /* <DEDUP_REMOVED lines=14> */
[----:B------:R-:W2:Y:S01]  /*ba880*/  @!P1 LDC.64 R18, c[0x0][0x5c0] ;  /* 0x00017000ff129b82 */ /* 0x000ea20000000a00 */
[----:B------:R-:W-:Y:S02]  /*ba890*/  F2FP.SATFINITE.E4M3.F32.PACK_AB_MERGE_C R33, RZ, R28, RZ ;  /* 0x0000001cff21723e */ /* 0x000fe400048070ff */
[----:B------:R3:W-:Y:S01]  /*ba8a0*/  @!P3 STG.E.U8 desc[UR30][R22.64+0x158], R29 ;  /* 0x0001581d1600b986 */ /* 0x0007e2000c10111e */
[----:B-1----:R-:W-:Y:S01]  /*ba8b0*/  @!P0 IADD3 R26, P3, R26, R16, RZ ;  /* 0x000000101a1a8210 */ /* 0x002fe20007f7e0ff */
[----:B------:R-:W-:Y:S01]  /*ba8c0*/  FMUL R28, R34, UR27 ;  /* 0x0000001b221c7c20 */ /* 0x000fe20008400000 */
[----:B------:R-:W-:Y:S02]  /*ba8d0*/  @!P2 IMAD.MOV.U32 R16, RZ, RZ, R24 ;  /* 0x000000ffff10a224 */ /* 0x000fe400078e0018 */
[----:B------:R-:W-:Y:S01]  /*ba8e0*/  @!P0 IADD3.X R27, R17, R27, R30, P3, !PT ;  /* 0x0000001b111b8210 */ /* 0x000fe20001ffe41e */
[----:B------:R-:W-:Y:S01]  /*ba8f0*/  @!P2 IMAD.MOV.U32 R17, RZ, RZ, R32 ;  /* 0x000000ffff11a224 */ /* 0x000fe200078e0020 */
[----:B------:R-:W-:-:S03]  /*ba900*/  ISETP.LT.OR P3, PT, R31, 0x159, !P5 ;  /* 0x000001591f00780c */ /* 0x000fc60006f61670 */
[----:B------:R1:W-:Y:S01]  /*ba910*/  @!P0 STG.E.U8 desc[UR30][R26.64+0x159], R33 ;  /* 0x000159211a008986 */ /* 0x0003e2000c10111e */
[----:B------:R-:W-:Y:S01]  /*ba920*/  @!P2 IMAD.WIDE.U32 R16, R14, 0x180, R16 ;  /* 0x000001800e10a825 */ /* 0x000fe200078e0010 */
[----:B---3--:R-:W-:-:S08]  /*ba930*/  F2FP.SATFINITE.E4M3.F32.PACK_AB_MERGE_C R29, RZ, R28, RZ ;  /* 0x0000001cff1d723e */ /* 0x008fd000048070ff */
[----:B0-----:R-:W-:Y:S05]  /*ba940*/  @P3 BRA `(.L_x_215) ;  /* 0x00000000002c3947 */ /* 0x001fea0003800000 */
[----:B------:R-:W-:Y:S01]  /*ba950*/  IMAD.MOV.U32 R22, RZ, RZ, R24 ;  /* 0x000000ffff167224 */ /* 0x000fe200078e0018 */
[----:B------:R-:W-:Y:S01]  /*ba960*/  ULDC.64 UR14, c[0x0][0x5c0] ;  /* 0x00017000000e7ab9 */ /* 0x000fe20000000a00 */
[----:B------:R-:W-:Y:S02]  /*ba970*/  IMAD.MOV.U32 R23, RZ, RZ, R32 ;  /* 0x000000ffff177224 */ /* 0x000fe400078e0020 */
[----:B-1----:R-:W-:Y:S02]  /*ba980*/  IMAD R27, R15, 0x180, RZ ;  /* 0x000001800f1b7824 */ /* 0x002fe400078e02ff */
[----:B------:R-:W-:-:S04]  /*ba990*/  IMAD.WIDE.U32 R22, R14, 0x180, R22 ;  /* 0x000001800e167825 */ /* 0x000fc800078e0016 */
[----:B------:R-:W-:Y:S02]  /*ba9a0*/  IMAD.U32 R33, RZ, RZ, UR14 ;  /* 0x0000000eff217e24 */ /* 0x000fe4000f8e00ff */
[----:B------:R-:W-:Y:S02]  /*ba9b0*/  IMAD.U32 R26, RZ, RZ, UR15 ;  /* 0x0000000fff1a7e24 */ /* 0x000fe4000f8e00ff */
[----:B------:R-:W-:Y:S01]  /*ba9c0*/  IMAD.IADD R27, R23, 0x1, R27 ;  /* 0x00000001171b7824 */ /* 0x000fe200078e021b */
[----:B------:R-:W-:-:S04]  /*ba9d0*/  IADD3 R22, P0, P3, R22, UR11, R33 ;  /* 0x0000000b16167c10 */ /* 0x000fc8000fb1e021 */
[----:B------:R-:W-:-:S05]  /*ba9e0*/  IADD3.X R23, R27, UR10, R26, P0, P3 ;  /* 0x0000000a1b177c10 */ /* 0x000fca00087e641a */
[----:B------:R0:W-:Y:S04]  /*ba9f0*/  STG.E.U8 desc[UR30][R22.64+0x158], R29 ;  /* 0x0001581d16007986 */ /* 0x0001e8000c10111e */
.L_x_215:
[----:B------:R-:W-:Y:S05]  /*baa00*/  BSYNC B1 ;  /* 0x0000000000017941 */ /* 0x000fea0003800000 */
.L_x_214:
[----:B0-----:R-:W1:Y:S01]  /*baa10*/  LDL.LU R22, [R1+0x1b48] ;  /* 0x001b480001167983 */ /* 0x001e620000300800 */
[----:B------:R-:W-:Y:S01]  /*baa20*/  ISETP.LT.OR P0, PT, R31, 0x15a, !P5 ;  /* 0x0000015a1f00780c */ /* 0x000fe20006f01670 */
[----:B------:R-:W-:Y:S01]  /*baa30*/  @!P2 IMAD R23, R15, 0x180, RZ ;  /* 0x000001800f17a824 */ /* 0x000fe200078e02ff */
[----:B------:R-:W-:Y:S01]  /*baa40*/  BSSY B1, `(.L_x_216) ;  /* 0x0000011000017945 */ /* 0x000fe20003800000 */
[----:B-1----:R-:W-:Y:S01]  /*baa50*/  FMUL R26, R22, UR27 ;  /* 0x0000001b161a7c20 */ /* 0x002fe20008400000 */
[----:B------:R-:W-:-:S04]  /*baa60*/  @!P2 IADD3 R22, P3, R16, R20, RZ ;  /* 0x000000141016a210 */ /* 0x000fc80007f7e0ff */
[----:B------:R-:W-:Y:S02]  /*baa70*/  @!P2 IADD3.X R23, R21, R17, R23, P3, !PT ;  /* 0x000000111517a210 */ /* 0x000fe40001ffe417 */
[----:B------:R-:W-:-:S03]  /*baa80*/  F2FP.SATFINITE.E4M3.F32.PACK_AB_MERGE_C R21, RZ, R26, RZ ;  /* 0x0000001aff15723e */ /* 0x000fc600048070ff */
[----:B------:R-:W-:Y:S05]  /*baa90*/  @P0 BRA `(.L_x_217) ;  /* 0x00000000002c0947 */ /* 0x000fea0003800000 */
        /* <DEDUP_REMOVED lines=11> */
.L_x_217:
[----:B------:R-:W-:Y:S05]  /*bab50*/  BSYNC B1 ;  /* 0x0000000000017941 */ /* 0x000fea0003800000 */
.L_x_216:
[----:B0-----:R-:W3:Y:S04]  /*bab60*/  LDL.LU R16, [R1+0x1b4c] ;  /* 0x001b4c0001107983 */ /* 0x001ee80000300800 */
[----:B------:R-:W4:Y:S04]  /*bab70*/  LDL.LU R28, [R1+0x1b50] ;  /* 0x001b5000011c7983 */ /* 0x000f280000300800 */
[----:B------:R-:W2:Y:S01]  /*bab80*/  LDL.LU R34, [R1+0x1b54] ;  /* 0x001b540001227983 */ /* 0x000ea20000300800 */
[C---:B------:R-:W-:Y:S01]  /*bab90*/  ISETP.LT.OR P3, PT, R31.reuse, 0x169, !P4 ;  /* 0x000001691f00780c */ /* 0x040fe20006761670 */
[----:B------:R-:W-:Y:S01]  /*baba0*/  @!P1 IMAD.MOV.U32 R26, RZ, RZ, R24 ;  /* 0x000000ffff1a9224 */ /* 0x000fe200078e0018 */
[----:B------:R-:W-:Y:S01]  /*babb0*/  ISETP.LT.OR P0, PT, R31, 0x16a, !P4 ;  /* 0x0000016a1f00780c */ /* 0x000fe20006701670 */
[----:B------:R-:W-:Y:S01]  /*babc0*/  @!P1 IMAD.MOV.U32 R27, RZ, RZ, R32 ;  /* 0x000000ffff1b9224 */ /* 0x000fe200078e0020 */
[----:B------:R-:W-:Y:S01]  /*babd0*/  BSSY B1, `(.L_x_218) ;  /* 0x000001f000017945 */ /* 0x000fe20003800000 */
[----:B------:R-:W-:-:S02]  /*babe0*/  @!P1 IMAD R30, R15, 0x180, RZ ;  /* 0x000001800f1e9824 */ /* 0x000fc400078e02ff */
[----:B------:R-:W-:-:S06]  /*babf0*/  @!P1 IMAD.WIDE.U32 R26, R14, 0x180, R26 ;  /* 0x000001800e1a9825 */ /* 0x000fcc00078e001a */
[----:B------:R-:W0:Y:S01]  /*bac00*/  @!P3 LDC.64 R20, c[0x0][0x5c0] ;  /* 0x00017000ff14bb82 */ /* 0x000e220000000a00 */
[----:B---3--:R-:W-:Y:S01]  /*bac10*/  FMUL R16, R16, UR27 ;  /* 0x0000001b10107c20 */ /* 0x008fe20008400000 */
[----:B----4-:R-:W-:-:S04]  /*bac20*/  FMUL R28, R28, UR27 ;  /* 0x0000001b1c1c7c20 */ /* 0x010fc80008400000 */
[----:B------:R-:W-:Y:S02]  /*bac30*/  F2FP.SATFINITE.E4M3.F32.PACK_AB_MERGE_C R29, RZ, R16, RZ ;  /* 0x00000010ff1d723e */ /* 0x000fe400048070ff */
[----:B------:R-:W1:Y:S01]  /*bac40*/  @!P0 LDC.64 R16, c[0x0][0x5c0] ;  /* 0x00017000ff108b82 */ /* 0x000e620000000a00 */
[----:B------:R-:W-:Y:S02]  /*bac50*/  F2FP.SATFINITE.E4M3.F32.PACK_AB_MERGE_C R33, RZ, R28, RZ ;  /* 0x0000001cff21723e */ /* 0x000fe400048070ff */
[----:B------:R3:W-:Y:S01]  /*bac60*/  @!P2 STG.E.U8 desc[UR30][R22.64+0x160], R29 ;  /* 0x0001601d1600a986 */ /* 0x0007e2000c10111e */
[----:B--2---:R-:W-:Y:S01]  /*bac70*/  @!P1 IADD3 R18, P2, R26, R18, RZ ;  /* 0x000000121a129210 */ /* 0x004fe20007f5e0ff */
[----:B------:R-:W-:-:S03]  /*bac80*/  FMUL R28, R34, UR27 ;  /* 0x0000001b221c7c20 */ /* 0x000fc60008400000 */
[----:B------:R-:W-:Y:S02]  /*bac90*/  @!P1 IADD3.X R19, R19, R27, R30, P2, !PT ;  /* 0x0000001b13139210 */ /* 0x000fe400017fe41e */
[----:B------:R-:W-:-:S03]  /*baca0*/  ISETP.LT.OR P2, PT, R31, 0x161, !P5 ;  /* 0x000001611f00780c */ /* 0x000fc60006f41670 */
[----:B------:R2:W-:Y:S01]  /*bacb0*/  @!P1 STG.E.U8 desc[UR30][R18.64+0x161], R33 ;  /* 0x0001612112009986 */ /* 0x0005e2000c10111e */
[----:B---3--:R-:W-:Y:S01]  /*bacc0*/  F2FP.SATFINITE.E4M3.F32.PACK_AB_MERGE_C R23, RZ, R28, RZ ;  /* 0x0000001cff17723e */ /* 0x008fe200048070ff */
[----:B--2---:R-:W-:Y:S02]  /*bacd0*/  @!P3 IMAD.MOV.U32 R18, RZ, RZ, R24 ;  /* 0x000000ffff12b224 */ /* 0x004fe400078e0018 */
[----:B------:R-:W-:Y:S02]  /*bace0*/  @!P3 IMAD.MOV.U32 R19, RZ, RZ, R32 ;  /* 0x000000ffff13b224 */ /* 0x000fe400078e0020 */
[----:B------:R-:W-:-:S04]  /*bacf0*/  @!P3 IMAD.WIDE.U32 R26, R14, 0x180, R18 ;  /* 0x000001800e1ab825 */ /* 0x000fc800078e0012 */
[----:B0-----:R-:W-:Y:S05]  /*bad00*/  @P2 BRA `(.L_x_219) ;  /* 0x00000000002c2947 */ /* 0x001fea0003800000 */
        /* <DEDUP_REMOVED lines=11> */
.L_x_219:
[----:B------:R-:W-:Y:S05]  /*badc0*/  BSYNC B1 ;  /* 0x0000000000017941 */ /* 0x000fea0003800000 */
.L_x_218:
        /* <DEDUP_REMOVED lines=20> */
.L_x_221:
[----:B------:R-:W-:Y:S05]  /*baf10*/  BSYNC B1 ;  /* 0x0000000000017941 */ /* 0x000fea0003800000 */
.L_x_220:
[----:B0-----:R-:W2:Y:S04]  /*baf20*/  LDL.LU R18, [R1+0x1b5c] ;  /* 0x001b5c0001127983 */ /* 0x001ea80000300800 */
[----:B------:R-:W3:Y:S04]  /*baf30*/  LDL.LU R28, [R1+0x1b60] ;  /* 0x001b6000011c7983 */ /* 0x000ee80000300800 */
[----:B------:R-:W4:Y:S01]  /*baf40*/  LDL.LU R34, [R1+0x1b64] ;  /* 0x001b640001227983 */ /* 0x000f220000300800 */
        /* <DEDUP_REMOVED lines=8> */
[----:B--2---:R-:W-:Y:S01]  /*bafd0*/  FMUL R18, R18, UR27 ;  /* 0x0000001b12127c20 */ /* 0x004fe20008400000 */
[----:B---3--:R-:W-:-:S04]  /*bafe0*/  FMUL R28, R28, UR27 ;  /* 0x0000001b1c1c7c20 */ /* 0x008fc80008400000 */
[----:B------:R-:W-:Y:S02]  /*baff0*/  F2FP.SATFINITE.E4M3.F32.PACK_AB_MERGE_C R29, RZ, R18, RZ ;  /* 0x00000012ff1d723e */ /* 0x000fe400048070ff */
[----:B------:R-:W2:Y:S01]  /*bb000*/  @!P1 LDC.64 R18, c[0x0][0x5c0] ;  /* 0x00017000ff129b82 */ /* 0x000ea20000000a00 */
[----:B------:R-:W-:Y:S02]  /*bb010*/  F2FP.SATFINITE.E4M3.F32.PACK_AB_MERGE_C R33, RZ, R28, RZ ;  /* 0x0000001cff21723e */ /* 0x000fe400048070ff */
[----:B------:R3:W-:Y:S01]  /*bb020*/  @!P3 STG.E.U8 desc[UR30][R22.64+0x168], R29 ;  /* 0x0001681d1600b986 */ /* 0x0007e2000c10111e */
[----:B-1----:R-:W-:Y:S01]  /*bb030*/  @!P0 IADD3 R16, P3, R26, R16, RZ ;  /* 0x000000101a108210 */ /* 0x002fe20007f7e0ff */
[----:B----4-:R-:W-:-:S03]  /*bb040*/  FMUL R28, R34, UR27 ;  /* 0x0000001b221c7c20 */ /* 0x010fc60008400000 */
[----:B------:R-:W-:Y:S02]  /*bb050*/  @!P0 IADD3.X R17, R17, R27, R30, P3, !PT ;  /* 0x0000001b11118210 */ /* 0x000fe40001ffe41e */
[----:B------:R-:W-:-:S03]  /*bb060*/  ISETP.LT.OR P3, PT, R31, 0x169, !P5 ;  /* 0x000001691f00780c */ /* 0x000fc60006f61670 */
[----:B------:R1:W-:Y:S01]  /*bb070*/  @!P0 STG.E.U8 desc[UR30][R16.64+0x169], R33 ;  /* 0x0001692110008986 */ /* 0x0003e2000c10111e */
[----:B---3--:R-:W-:Y:S01]  /*bb080*/  F2FP.SATFINITE.E4M3.F32.PACK_AB_MERGE_C R23, RZ, R28, RZ ;  /* 0x0000001cff17723e */ /* 0x008fe200048070ff */
[----:B-1----:R-:W-:Y:S02]  /*bb090*/  @!P2 IMAD.MOV.U32 R16, RZ, RZ, R24 ;  /* 0x000000ffff10a224 */ /* 0x002fe400078e0018 */
        /* <DEDUP_REMOVED lines=14> */
.L_x_223:
[----:B------:R-:W-:Y:S05]  /*bb180*/  BSYNC B1 ;  /* 0x0000000000017941 */ /* 0x000fea0003800000 */
.L_x_222:
[----:B0-----:R-:W3:Y:S01]  /*bb190*/  LDL.LU R16, [R1+0x1b68] ;  /* 0x001b680001107983 */ /* 0x001ee20000300800 */
[----:B------:R-:W-:Y:S01]  /*bb1a0*/  ISETP.LT.OR P0, PT, R31, 0x16a, !P5 ;  /* 0x0000016a1f00780c */ /* 0x000fe20006f01670 */
[----:B------:R-:W-:Y:S01]  /*bb1b0*/  @!P2 IMAD R17, R15, 0x180, RZ ;  /* 0x000001800f11a824 */ /* 0x000fe200078e02ff */
[----:B------:R-:W-:Y:S01]  /*bb1c0*/  @!P2 IADD3 R22, P3, R26, R20, RZ ;  /* 0x000000141a16a210 */ /* 0x000fe20007f7e0ff */
        /* <DEDUP_REMOVED lines=16> */
.L_x_225:
[----:B------:R-:W-:Y:S05]  /*bb2d0*/  BSYNC B1 ;  /* 0x0000000000017941 */ /* 0x000fea0003800000 */
.L_x_224:
        /* <DEDUP_REMOVED lines=38> */
.L_x_227:
[----:B------:R-:W-:Y:S05]  /*bb540*/  BSYNC B1 ;  /* 0x0000000000017941 */ /* 0x000fea0003800000 */
.L_x_226:
        /* <DEDUP_REMOVED lines=20> */
.L_x_229:
[----:B------:R-:W-:Y:S05]  /*bb690*/  BSYNC B1 ;  /* 0x0000000000017941 */ /* 0x000fea0003800000 */
.L_x_228:
        /* <DEDUP_REMOVED lines=38> */
.L_x_231:
[----:B------:R-:W-:Y:S05]  /*bb900*/  BSYNC B1 ;  /* 0x0000000000017941 */ /* 0x000fea0003800000 */
.L_x_230:
        /* <DEDUP_REMOVED lines=20> */
.L_x_233:
[----:B------:R-:W-:Y:S05]  /*bba50*/  BSYNC B1 ;  /* 0x0000000000017941 */ /* 0x000fea0003800000 */
.L_x_232:
        /* <DEDUP_REMOVED lines=38> */
.L_x_235:
[----:B------:R-:W-:Y:S05]  /*bbcc0*/  BSYNC B1 ;  /* 0x0000000000017941 */ /* 0x000fea0003800000 */
.L_x_234:
        /* <DEDUP_REMOVED lines=20> */
.L_x_237:
[----:B------:R-:W-:Y:S05]  /*bbe10*/  BSYNC B1 ;  /* 0x0000000000017941 */ /* 0x000fea0003800000 */
.L_x_236:
        /* <DEDUP_REMOVED lines=38> */
.L_x_239:
[----:B------:R-:W-:Y:S05]  /*bc080*/  BSYNC B1 ;  /* 0x0000000000017941 */ /* 0x000fea0003800000 */
.L_x_238:
        /* <DEDUP_REMOVED lines=20> */
.L_x_241:
[----:B------:R-:W-:Y:S05]  /*bc1d0*/  BSYNC B1 ;  /* 0x0000000000017941 */ /* 0x000fea0003800000 */
.L_x_240:
        /* <DEDUP_REMOVED lines=38> */
.L_x_243:
[----:B------:R-:W-:Y:S05]  /*bc440*/  BSYNC B1 ;  /* 0x0000000000017941 */ /* 0x000fea0003800000 */
.L_x_242:
        /* <DEDUP_REMOVED lines=20> */
.L_x_245:
[----:B------:R-:W-:Y:S05]  /*bc590*/  BSYNC B1 ;  /* 0x0000000000017941 */ /* 0x000fea0003800000 */
.L_x_244:
[----:B0-----:R-:W2:Y:S04]  /*bc5a0*/  LDL.LU R18, [R1+0x1bbc] ;  /* 0x001bbc0001127983 */ /* 0x001ea80000300800 */
[----:B------:R-:W3:Y:S04]  /*bc5b0*/  LDL.LU R22, [R1+0x1bc0] ;  /* 0x001bc00001167983 */ /* 0x000ee80000300800 */
[----:B------:R-:W4:Y:S01]  /*bc5c0*/  LDL.LU R30, [R1+0x1bc4] ;  /* 0x001bc400011e7983 */ /* 0x000f220000300800 */
[C---:B------:R-:W-:Y:S01]  /*bc5d0*/  ISETP.LT.OR P2, PT, R31.reuse, 0x1a1, !P4 ;  /* 0x000001a11f00780c */ /* 0x040fe20006741670 */
[----:B------:R-:W-:Y:S01]  /*bc5e0*/  @!P0 IMAD.MOV.U32 R19, RZ, RZ, R32 ;  /* 0x000000ffff138224 */ /* 0x000fe200078e0020 */
[----:B------:R-:W-:Y:S01]  /*bc5f0*/  ISETP.LT.OR P1, PT, R31, 0x1a2, !P4 ;  /* 0x000001a21f00780c */ /* 0x000fe20006721670 */
[----:B------:R-:W-:Y:S01]  /*bc600*/  @!P0 IMAD R26, R15, 0x180, RZ ;  /* 0x000001800f1a8824 */ /* 0x000fe200078e02ff */
[----:B------:R-:W-:Y:S09]  /*bc610*/  BSSY B1, `(.L_x_246) ;  /* 0x000001f000017945 */ /* 0x000ff20003800000 */
[----:B------:R-:W0:Y:S08]  /*bc620*/  @!P2 LDC.64 R28, c[0x0][0x5c0] ;  /* 0x00017000ff1cab82 */ /* 0x000e300000000a00 */
[----:B------:R-:W0:Y:S01]  /*bc630*/  @!P1 LDC.64 R34, c[0x0][0x5c0] ;  /* 0x00017000ff229b82 */ /* 0x000e220000000a00 */
[----:B--2---:R-:W-:Y:S01]  /*bc640*/  FMUL R18, R18, UR27 ;  /* 0x0000001b12127c20 */ /* 0x004fe20008400000 */
[----:B---3--:R-:W-:-:S04]  /*bc650*/  FMUL R22, R22, UR27 ;  /* 0x0000001b16167c20 */ /* 0x008fc80008400000 */
[----:B------:R-:W-:Y:S01]  /*bc660*/  F2FP.SATFINITE.E4M3.F32.PACK_AB_MERGE_C R23, RZ, R18, RZ ;  /* 0x00000012ff17723e */ /* 0x000fe200048070ff */
[----:B------:R-:W-:Y:S01]  /*bc670*/  @!P0 IMAD.MOV.U32 R18, RZ, RZ, R24 ;  /* 0x000000ffff128224 */ /* 0x000fe200078e0018 */
[----:B------:R-:W-:-:S03]  /*bc680*/  F2FP.SATFINITE.E4M3.F32.PACK_AB_MERGE_C R27, RZ, R22, RZ ;  /* 0x00000016ff1b723e */ /* 0x000fc600048070ff */
[----:B------:R-:W-:Y:S01]  /*bc690*/  @!P0 IMAD.WIDE.U32 R18, R14, 0x180, R18 ;  /* 0x000001800e128825 */ /* 0x000fe200078e0012 */
[----:B------:R2:W-:Y:S03]  /*bc6a0*/  @!P3 STG.E.U8 desc[UR30][R20.64+0x198], R23 ;  /* 0x000198171400b986 */ /* 0x0005e6000c10111e */
[----:B----4-:R-:W-:Y:S01]  /*bc6b0*/  FMUL R22, R30, UR27 ;  /* 0x0000001b1e167c20 */ /* 0x010fe20008400000 */
[----:B-1----:R-:W-:-:S04]  /*bc6c0*/  @!P0 IADD3 R16, P3, R18, R16, RZ ;  /* 0x0000001012108210 */ /* 0x002fc80007f7e0ff */
[----:B------:R-:W-:Y:S02]  /*bc6d0*/  @!P0 IADD3.X R17, R17, R19, R26, P3, !PT ;  /* 0x0000001311118210 */ /* 0x000fe40001ffe41a */
[----:B------:R-:W-:Y:S02]  /*bc6e0*/  ISETP.LT.OR P3, PT, R31, 0x199, !P5 ;  /* 0x000001991f00780c */ /* 0x000fe40006f61670 */
[----:B--2---:R-:W-:Y:S01]  /*bc6f0*/  F2FP.SATFINITE.E4M3.F32.PACK_AB_MERGE_C R21, RZ, R22, RZ ;  /* 0x00000016ff15723e */ /* 0x004fe200048070ff */
[----:B------:R1:W-:Y:S02]  /*bc700*/  @!P0 STG.E.U8 desc[UR30][R16.64+0x199], R27 ;  /* 0x0001991b10008986 */ /* 0x0003e4000c10111e */
        /* <DEDUP_REMOVED lines=15> */
.L_x_247:
[----:B------:R-:W-:Y:S05]  /*bc800*/  BSYNC B1 ;  /* 0x0000000000017941 */ /* 0x000fea0003800000 */
.L_x_246:
        /* <DEDUP_REMOVED lines=20> */
.L_x_249:
[----:B------:R-:W-:Y:S05]  /*bc950*/  BSYNC B1 ;  /* 0x0000000000017941 */ /* 0x000fea0003800000 */
.L_x_248:
        /* <DEDUP_REMOVED lines=9> */
[----:B------:R-:W1:Y:S01]  /*bc9f0*/  @!P0 LDC.64 R36, c[0x0][0x5c0] ;  /* 0x00017000ff248b82 */ /* 0x000e620000000a00 */
[----:B--2---:R-:W-:Y:S01]  /*bca00*/  FMUL R16, R16, UR27 ;  /* 0x0000001b10107c20 */ /* 0x004fe20008400000 */
[----:B---3--:R-:W-:-:S04]  /*bca10*/  FMUL R20, R20, UR27 ;  /* 0x0000001b14147c20 */ /* 0x008fc80008400000 */
[----:B------:R-:W-:Y:S01]  /*bca20*/  F2FP.SATFINITE.E4M3.F32.PACK_AB_MERGE_C R23, RZ, R16, RZ ;  /* 0x00000010ff17723e */ /* 0x000fe200048070ff */
[----:B------:R-:W-:Y:S02]  /*bca30*/  @!P1 IMAD.MOV.U32 R16, RZ, RZ, R24 ;  /* 0x000000ffff109224 */ /* 0x000fe400078e0018 */
[----:B----4-:R-:W-:Y:S01]  /*bca40*/  FMUL R22, R22, UR27 ;  /* 0x0000001b16167c20 */ /* 0x010fe20008400000 */
[----:B------:R-:W-:Y:S01]  /*bca50*/  F2FP.SATFINITE.E4M3.F32.PACK_AB_MERGE_C R27, RZ, R20, RZ ;  /* 0x00000014ff1b723e */ /* 0x000fe200048070ff */
[----:B------:R-:W-:Y:S01]  /*bca60*/  @!P1 IMAD.WIDE.U32 R16, R14, 0x180, R16 ;  /* 0x000001800e109825 */ /* 0x000fe200078e0010 */
[----:B------:R2:W-:Y:S02]  /*bca70*/  @!P2 STG.E.U8 desc[UR30][R18.64+0x1a0], R23 ;  /* 0x0001a0171200a986 */ /* 0x0005e4000c10111e */
[----:B------:R-:W-:-:S04]  /*bca80*/  @!P1 IADD3 R16, P2, R16, R34, RZ ;  /* 0x0000002210109210 */ /* 0x000fc80007f5e0ff */
[----:B------:R-:W-:Y:S02]  /*bca90*/  @!P1 IADD3.X R17, R35, R17, R21, P2, !PT ;  /* 0x0000001123119210 */ /* 0x000fe400017fe415 */
[----:B------:R-:W-:Y:S02]  /*bcaa0*/  ISETP.LT.OR P2, PT, R31, 0x1a1, !P5 ;  /* 0x000001a11f00780c */ /* 0x000fe40006f41670 */
[----:B--2---:R-:W-:Y:S01]  /*bcab0*/  F2FP.SATFINITE.E4M3.F32.PACK_AB_MERGE_C R19, RZ, R22, RZ ;  /* 0x00000016ff13723e */ /* 0x004fe200048070ff */
[----:B------:R2:W-:Y:S02]  /*bcac0*/  @!P1 STG.E.U8 desc[UR30][R16.64+0x1a1], R27 ;  /* 0x0001a11b10009986 */ /* 0x0005e4000c10111e */
[----:B--2---:R-:W-:Y:S02]  /*bcad0*/  @!P3 IMAD.MOV.U32 R16, RZ, RZ, R24 ;  /* 0x000000ffff10b224 */ /* 0x004fe400078e0018 */
[----:B------:R-:W-:Y:S02]  /*bcae0*/  @!P3 IMAD.MOV.U32 R17, RZ, RZ, R32 ;  /* 0x000000ffff11b224 */ /* 0x000fe400078e0020 */
[----:B------:R-:W-:-:S04]  /*bcaf0*/  @!P3 IMAD.WIDE.U32 R20, R14, 0x180, R16 ;  /* 0x000001800e14b825 */ /* 0x000fc800078e0010 */
[----:B01----:R-:W-:Y:S05]  /*bcb00*/  @P2 BRA `(.L_x_251) ;  /* 0x00000000002c2947 */ /* 0x003fea0003800000 */
        /* <DEDUP_REMOVED lines=11> */
.L_x_251:
[----:B------:R-:W-:Y:S05]  /*bcbc0*/  BSYNC B1 ;  /* 0x0000000000017941 */ /* 0x000fea0003800000 */
.L_x_250:
        /* <DEDUP_REMOVED lines=20> */
.L_x_253:
[----:B------:R-:W-:Y:S05]  /*bcd10*/  BSYNC B1 ;  /* 0x0000000000017941 */ /* 0x000fea0003800000 */
.L_x_252:
        /* <DEDUP_REMOVED lines=38> */
.L_x_255:
[----:B------:R-:W-:Y:S05]  /*bcf80*/  BSYNC B1 ;  /* 0x0000000000017941 */ /* 0x000fea0003800000 */
.L_x_254:
        /* <DEDUP_REMOVED lines=20> */
.L_x_257:
[----:B------:R-:W-:Y:S05]  /*bd0d0*/  BSYNC B1 ;  /* 0x0000000000017941 */ /* 0x000fea0003800000 */
.L_x_256:
        /* <DEDUP_REMOVED lines=38> */
.L_x_259:
[----:B------:R-:W-:Y:S05]  /*bd340*/  BSYNC B1 ;  /* 0x0000000000017941 */ /* 0x000fea0003800000 */
.L_x_258:
        /* <DEDUP_REMOVED lines=20> */
.L_x_261:
[----:B------:R-:W-:Y:S05]  /*bd490*/  BSYNC B1 ;  /* 0x0000000000017941 */ /* 0x000fea0003800000 */
.L_x_260:
        /* <DEDUP_REMOVED lines=38> */
.L_x_263:
[----:B------:R-:W-:Y:S05]  /*bd700*/  BSYNC B1 ;  /* 0x0000000000017941 */ /* 0x000fea0003800000 */
.L_x_262:
        /* <DEDUP_REMOVED lines=20> */
.L_x_265:
[----:B------:R-:W-:Y:S05]  /*bd850*/  BSYNC B1 ;  /* 0x0000000000017941 */ /* 0x000fea0003800000 */
.L_x_264:
        /* <DEDUP_REMOVED lines=38> */
.L_x_267:
[----:B------:R-:W-:Y:S05]  /*bdac0*/  BSYNC B1 ;  /* 0x0000000000017941 */ /* 0x000fea0003800000 */
.L_x_266:
        /* <DEDUP_REMOVED lines=20> */
.L_x_269:
[----:B------:R-:W-:Y:S05]  /*bdc10*/  BSYNC B1 ;  /* 0x0000000000017941 */ /* 0x000fea0003800000 */
.L_x_268:
        /* <DEDUP_REMOVED lines=38> */
.L_x_271:
[----:B------:R-:W-:Y:S05]  /*bde80*/  BSYNC B1 ;  /* 0x0000000000017941 */ /* 0x000fea0003800000 */
.L_x_270:
        /* <DEDUP_REMOVED lines=20> */
.L_x_273:
[----:B------:R-:W-:Y:S05]  /*bdfd0*/  BSYNC B1 ;  /* 0x0000000000017941 */ /* 0x000fea0003800000 */
.L_x_272:
        /* <DEDUP_REMOVED lines=38> */
.L_x_275:
[----:B------:R-:W-:Y:S05]  /*be240*/  BSYNC B1 ;  /* 0x0000000000017941 */ /* 0x000fea0003800000 */
.L_x_274:
        /* <DEDUP_REMOVED lines=20> */
.L_x_277:
[----:B------:R-:W-:Y:S05]  /*be390*/  BSYNC B1 ;  /* 0x0000000000017941 */ /* 0x000fea0003800000 */
.L_x_276:
        /* <DEDUP_REMOVED lines=38> */
.L_x_279:
[----:B------:R-:W-:Y:S05]  /*be600*/  BSYNC B1 ;  /* 0x0000000000017941 */ /* 0x000fea0003800000 */
.L_x_278:
        /* <DEDUP_REMOVED lines=20> */
.L_x_281:
[----:B------:R-:W-:Y:S05]  /*be750*/  BSYNC B1 ;  /* 0x0000000000017941 */ /* 0x000fea0003800000 */
.L_x_280:
        /* <DEDUP_REMOVED lines=38> */
.L_x_283:
[----:B------:R-:W-:Y:S05]  /*be9c0*/  BSYNC B1 ;  /* 0x0000000000017941 */ /* 0x000fea0003800000 */
.L_x_282:
        /* <DEDUP_REMOVED lines=20> */
.L_x_285:
[----:B------:R-:W-:Y:S05]  /*beb10*/  BSYNC B1 ;  /* 0x0000000000017941 */ /* 0x000fea0003800000 */
.L_x_284:
[----:B0-----:R-:W2:Y:S04]  /*beb20*/  LDL.LU R16, [R1+0x1c5c] ;  /* 0x001c5c0001107983 */ /* 0x001ea80000300800 */
[----:B------:R-:W3:Y:S04]  /*beb30*/  LDL.LU R20, [R1+0x1c60] ;  /* 0x001c600001147983 */ /* 0x000ee80000300800 */
[----:B------:R-:W4:Y:S01]  /*beb40*/  LDL.LU R26, [R1+0x1c64] ;  /* 0x001c6400011a7983 */ /* 0x000f220000300800 */
[----:B------:R-:W-:Y:S01]  /*beb50*/  @!P0 IMAD.MOV.U32 R17, RZ, RZ, R32 ;  /* 0x000000ffff118224 */ /* 0x000fe200078e0020 */
[----:B------:R-:W-:Y:S01]  /*beb60*/  ISETP.LT.OR P2, PT, R31, 0x1f1, !P4 ;  /* 0x000001f11f00780c */ /* 0x000fe20006741670 */
[----:B------:R-:W-:Y:S01]  /*beb70*/  @!P0 IMAD R22, R15, 0x180, RZ ;  /* 0x000001800f168824 */ /* 0x000fe200078e02ff */
[----:B------:R-:W-:Y:S01]  /*beb80*/  ISETP.LT.OR P1, PT, R31, 0x1f2, !P4 ;  /* 0x000001f21f00780c */ /* 0x000fe20006721670 */
[----:B------:R-:W-:Y:S10]  /*beb90*/  BSSY B1, `(.L_x_286) ;  /* 0x000001c000017945 */ /* 0x000ff40003800000 */
[----:B------:R-:W0:Y:S08]  /*beba0*/  @!P2 LDC.64 R28, c[0x0][0x5c0] ;  /* 0x00017000ff1cab82 */ /* 0x000e300000000a00 */
[----:B------:R-:W1:Y:S01]  /*bebb0*/  @!P1 LDC.64 R34, c[0x0][0x5c0] ;  /* 0x00017000ff229b82 */ /* 0x000e620000000a00 */
        /* <DEDUP_REMOVED lines=8> */
[----:B------:R-:W-:-:S04]  /*bec40*/  @!P0 IADD3 R16, P3, R16, R36, RZ ;  /* 0x0000002410108210 */ /* 0x000fc80007f7e0ff */
[----:B------:R-:W-:Y:S02]  /*bec50*/  F2FP.SATFINITE.E4M3.F32.PACK_AB_MERGE_C R27, RZ, R20, RZ ;  /* 0x00000014ff1b723e */ /* 0x000fe400048070ff */
[----:B------:R-:W-:Y:S02]  /*bec60*/  @!P0 IADD3.X R17, R37, R17, R22, P3, !PT ;  /* 0x0000001125118210 */ /* 0x000fe40001ffe416 */
[----:B------:R-:W-:-:S03]  /*bec70*/  ISETP.LT.OR P3, PT, R31, 0x1e9, !P5 ;  /* 0x000001e91f00780c */ /* 0x000fc60006f61670 */
[----:B------:R2:W-:Y:S10]  /*bec80*/  @!P0 STG.E.U8 desc[UR30][R16.64+0x1e9], R23 ;  /* 0x0001e91710008986 */ /* 0x0005f4000c10111e */
[----:B01----:R-:W-:Y:S05]  /*bec90*/  @P3 BRA `(.L_x_287) ;  /* 0x00000000002c3947 */ /* 0x003fea0003800000 */
[----:B--2---:R-:W-:Y:S01]  /*beca0*/  IMAD.MOV.U32 R16, RZ, RZ, R24 ;  /* 0x000000ffff107224 */ /* 0x004fe200078e0018 */
        /* <DEDUP_REMOVED lines=10> */
.L_x_287:
[----:B------:R-:W-:Y:S05]  /*bed50*/  BSYNC B1 ;  /* 0x0000000000017941 */ /* 0x000fea0003800000 */
.L_x_286:
[----:B0-2---:R-:W2:Y:S01]  /*bed60*/  LDL.LU R16, [R1+0x1c68] ;  /* 0x001c680001107983 */ /* 0x005ea20000300800 */
[----:B------:R-:W-:Y:S01]  /*bed70*/  ISETP.LT.OR P0, PT, R31, 0x1ea, !P5 ;  /* 0x000001ea1f00780c */ /* 0x000fe20006f01670 */
[----:B------:R-:W-:Y:S01]  /*bed80*/  BSSY B1, `(.L_x_288) ;  /* 0x000000f000017945 */ /* 0x000fe20003800000 */
[----:B--2---:R-:W-:-:S05]  /*bed90*/  FMUL R16, R16, UR27 ;  /* 0x0000001b10107c20 */ /* 0x004fca0008400000 */
[----:B------:R-:W-:-:S06]  /*beda0*/  F2FP.SATFINITE.E4M3.F32.PACK_AB_MERGE_C R19, RZ, R16, RZ ;  /* 0x00000010ff13723e */ /* 0x000fcc00048070ff */
        /* <DEDUP_REMOVED lines=12> */
.L_x_289:
[----:B------:R-:W-:Y:S05]  /*bee70*/  BSYNC B1 ;  /* 0x0000000000017941 */ /* 0x000fea0003800000 */
.L_x_288:
[----:B------:R-:W2:Y:S04]  /*bee80*/  LDL.LU R18, [R1+0x1c6c] ;  /* 0x001c6c0001127983 */ /* 0x000ea80000300800 */
[----:B------:R-:W3:Y:S04]  /*bee90*/  LDL.LU R22, [R1+0x1c70] ;  /* 0x001c700001167983 */ /* 0x000ee80000300800 */
[----:B------:R-:W4:Y:S01]  /*beea0*/  LDL.LU R26, [R1+0x1c74] ;  /* 0x001c7400011a7983 */ /* 0x000f220000300800 */
[----:B0-----:R-:W-:Y:S01]  /*beeb0*/  @!P2 IMAD.MOV.U32 R16, RZ, RZ, R24 ;  /* 0x000000ffff10a224 */ /* 0x001fe200078e0018 */
[C---:B------:R-:W-:Y:S01]  /*beec0*/  ISETP.LT.OR P0, PT, R31.reuse, 0x1f9, !P4 ;  /* 0x000001f91f00780c */ /* 0x040fe20006701670 */
[----:B------:R-:W-:Y:S01]  /*beed0*/  @!P2 IMAD.MOV.U32 R17, RZ, RZ, R32 ;  /* 0x000000ffff11a224 */ /* 0x000fe200078e0020 */
[----:B------:R-:W-:Y:S01]  /*beee0*/  ISETP.LT.OR P4, PT, R31, 0x1fa, !P4 ;  /* 0x000001fa1f00780c */ /* 0x000fe20006781670 */
[----:B------:R-:W-:Y:S01]  /*beef0*/  @!P2 IMAD R21, R15, 0x180, RZ ;  /* 0x000001800f15a824 */ /* 0x000fe200078e02ff */
[----:B------:R-:W-:Y:S01]  /*bef00*/  BSSY B1, `(.L_x_290) ;  /* 0x0000021000017945 */ /* 0x000fe20003800000 */
[----:B------:R-:W-:-:S04]  /*bef10*/  @!P2 IMAD.WIDE.U32 R16, R14, 0x180, R16 ;  /* 0x000001800e10a825 */ /* 0x000fc800078e0010 */
[----:B------:R-:W-:Y:S01]  /*bef20*/  @!P1 IMAD.MOV.U32 R19, RZ, RZ, R32 ;  /* 0x000000ffff139224 */ /* 0x000fe200078e0020 */
[----:B------:R-:W-:-:S03]  /*bef30*/  @!P2 IADD3 R16, P3, R16, R28, RZ ;  /* 0x0000001c1010a210 */ /* 0x000fc60007f7e0ff */
[----:B------:R-:W0:Y:S01]  /*bef40*/  @!P0 LDC.64 R36, c[0x0][0x5c0] ;  /* 0x00017000ff248b82 */ /* 0x000e220000000a00 */
[----:B------:R-:W-:-:S07]  /*bef50*/  @!P2 IADD3.X R17, R29, R17, R21, P3, !PT ;  /* 0x000000111d11a210 */ /* 0x000fce0001ffe415 */
[----:B------:R-:W1:Y:S01]  /*bef60*/  @!P4 LDC.64 R38, c[0x0][0x5c0] ;  /* 0x00017000ff26cb82 */ /* 0x000e620000000a00 */
[----:B--2---:R-:W-:Y:S01]  /*bef70*/  FMUL R20, R18, UR27 ;  /* 0x0000001b12147c20 */ /* 0x004fe20008400000 */
[----:B------:R-:W-:-:S04]  /*bef80*/  @!P1 IMAD.MOV.U32 R18, RZ, RZ, R24 ;  /* 0x000000ffff129224 */ /* 0x000fc800078e0018 */
[----:B------:R-:W-:Y:S01]  /*bef90*/  @!P1 IMAD.WIDE.U32 R18, R14, 0x180, R18 ;  /* 0x000001800e129825 */ /* 0x000fe200078e0012 */
[----:B------:R-:W-:-:S03]  /*befa0*/  F2FP.SATFINITE.E4M3.F32.PACK_AB_MERGE_C R21, RZ, R20, RZ ;  /* 0x00000014ff15723e */ /* 0x000fc600048070ff */
[----:B---3--:R-:W-:Y:S01]  /*befb0*/  FMUL R20, R22, UR27 ;  /* 0x0000001b16147c20 */ /* 0x008fe20008400000 */
[----:B------:R-:W-:Y:S01]  /*befc0*/  @!P1 IMAD R22, R15, 0x180, RZ ;  /* 0x000001800f169824 */ /* 0x000fe200078e02ff */
[----:B------:R-:W-:Y:S01]  /*befd0*/  @!P1 IADD3 R18, P3, R18, R34, RZ ;  /* 0x0000002212129210 */ /* 0x000fe20007f7e0ff */
[----:B------:R2:W-:Y:S02]  /*befe0*/  @!P2 STG.E.U8 desc[UR30][R16.64+0x1f0], R21 ;  /* 0x0001f0151000a986 */ /* 0x0005e4000c10111e */
[----:B------:R-:W-:Y:S01]  /*beff0*/  F2FP.SATFINITE.E4M3.F32.PACK_AB_MERGE_C R23, RZ, R20, RZ ;  /* 0x00000014ff17723e */ /* 0x000fe200048070ff */
[----:B----4-:R-:W-:Y:S01]  /*bf000*/  FMUL R20, R26, UR27 ;  /* 0x0000001b1a147c20 */ /* 0x010fe20008400000 */
[----:B------:R-:W-:Y:S02]  /*bf010*/  @!P1 IADD3.X R19, R35, R19, R22, P3, !PT ;  /* 0x0000001323139210 */ /* 0x000fe40001ffe416 */
[----:B------:R-:W-:Y:S02]  /*bf020*/  ISETP.LT.OR P2, PT, R31, 0x1f1, !P5 ;  /* 0x000001f11f00780c */ /* 0x000fe40006f41670 */
[----:B------:R-:W-:Y:S01]  /*bf030*/  F2FP.SATFINITE.E4M3.F32.PACK_AB_MERGE_C R27, RZ, R20, RZ ;  /* 0x00000014ff1b723e */ /* 0x000fe200048070ff */
        /* <DEDUP_REMOVED lines=13> */
.L_x_291:
[----:B------:R-:W-:Y:S05]  /*bf110*/  BSYNC B1 ;  /* 0x0000000000017941 */ /* 0x000fea0003800000 */
.L_x_290:
[----:B0-2---:R-:W2:Y:S04]  /*bf120*/  LDL.LU R16, [R1+0x1c7c] ;  /* 0x001c7c0001107983 */ /* 0x005ea80000300800 */
[----:B------:R-:W3:Y:S04]  /*bf130*/  LDL.LU R23, [R1+0x1c80] ;  /* 0x001c800001177983 */ /* 0x000ee80000300800 */
[----:B------:R-:W4:Y:S01]  /*bf140*/  LDL.LU R27, [R1+0x1c78] ;  /* 0x001c7800011b7983 */ /* 0x000f220000300800 */
[----:B------:R-:W-:Y:S01]  /*bf150*/  @!P0 IMAD.MOV.U32 R17, RZ, RZ, R32 ;  /* 0x000000ffff118224 */ /* 0x000fe200078e0020 */
[----:B------:R-:W-:Y:S01]  /*bf160*/  ISETP.LT.OR P1, PT, R31, 0x1f2, !P5 ;  /* 0x000001f21f00780c */ /* 0x000fe20006f21670 */
[----:B------:R-:W-:Y:S01]  /*bf170*/  @!P4 IMAD.MOV.U32 R18, RZ, RZ, R24 ;  /* 0x000000ffff12c224 */ /* 0x000fe200078e0018 */
[----:B------:R-:W-:Y:S01]  /*bf180*/  BSSY B1, `(.L_x_292) ;  /* 0x000001d000017945 */ /* 0x000fe20003800000 */
[----:B------:R-:W-:-:S02]  /*bf190*/  @!P4 IMAD.MOV.U32 R19, RZ, RZ, R32 ;  /* 0x000000ffff13c224 */ /* 0x000fc400078e0020 */
[----:B------:R-:W-:Y:S02]  /*bf1a0*/  @!P4 IMAD R26, R15, 0x180, RZ ;  /* 0x000001800f1ac824 */ /* 0x000fe400078e02ff */
[----:B------:R-:W-:-:S04]  /*bf1b0*/  @!P4 IMAD.WIDE.U32 R20, R14, 0x180, R18 ;  /* 0x000001800e14c825 */ /* 0x000fc800078e0012 */
[----:B------:R-:W-:Y:S01]  /*bf1c0*/  @!P0 IMAD R19, R15, 0x180, RZ ;  /* 0x000001800f138824 */ /* 0x000fe200078e02ff */
[----:B------:R-:W-:-:S04]  /*bf1d0*/  @!P4 IADD3 R20, P3, R20, R38, RZ ;  /* 0x000000261414c210 */ /* 0x000fc80007f7e0ff */
[----:B------:R-:W-:Y:S01]  /*bf1e0*/  @!P4 IADD3.X R21, R39, R21, R26, P3, !PT ;  /* 0x000000152715c210 */ /* 0x000fe20001ffe41a */
[----:B--2---:R-:W-:Y:S01]  /*bf1f0*/  FMUL R22, R16, UR27 ;  /* 0x0000001b10167c20 */ /* 0x004fe20008400000 */
[----:B------:R-:W-:Y:S02]  /*bf200*/  @!P0 IMAD.MOV.U32 R16, RZ, RZ, R24 ;  /* 0x000000ffff108224 */ /* 0x000fe400078e0018 */
[----:B---3--:R-:W-:Y:S02]  /*bf210*/  FMUL R23, R23, UR27 ;  /* 0x0000001b17177c20 */ /* 0x008fe40008400000 */
[----:B------:R-:W-:-:S03]  /*bf220*/  @!P0 IMAD.WIDE.U32 R16, R14, 0x180, R16 ;  /* 0x000001800e108825 */ /* 0x000fc600078e0010 */
[----:B------:R-:W-:Y:S02]  /*bf230*/  F2FP.SATFINITE.E4M3.F32.PACK_AB_MERGE_C R29, RZ, R23, RZ ;  /* 0x00000017ff1d723e */ /* 0x000fe400048070ff */
[----:B------:R-:W-:Y:S01]  /*bf240*/  @!P0 IADD3 R18, P2, R16, R36, RZ ;  /* 0x0000002410128210 */ /* 0x000fe20007f5e0ff */
[----:B----4-:R-:W-:Y:S01]  /*bf250*/  FMUL R16, R27, UR27 ;  /* 0x0000001b1b107c20 */ /* 0x010fe20008400000 */
[----:B------:R-:W-:Y:S02]  /*bf260*/  F2FP.SATFINITE.E4M3.F32.PACK_AB_MERGE_C R27, RZ, R22, RZ ;  /* 0x00000016ff1b723e */ /* 0x000fe400048070ff */
[----:B------:R-:W-:Y:S02]  /*bf270*/  @!P0 IADD3.X R19, R37, R17, R19, P2, !PT ;  /* 0x0000001125138210 */ /* 0x000fe400017fe413 */
        /* <DEDUP_REMOVED lines=13> */
.L_x_293:
[----:B------:R-:W-:Y:S05]  /*bf350*/  BSYNC B1 ;  /* 0x0000000000017941 */ /* 0x000fea0003800000 */
.L_x_292:
[----:B0-----:R-:W2:Y:S04]  /*bf360*/  LDL.LU R16, [R1+0x1c84] ;  /* 0x001c840001107983 */ /* 0x001ea80000300800 */
[----:B------:R-:W3:Y:S01]  /*bf370*/  LDL.LU R17, [R1+0x1c88] ;  /* 0x001c880001117983 */ /* 0x000ee20000300800 */
[----:B------:R-:W-:Y:S03]  /*bf380*/  BSSY B1, `(.L_x_294) ;  /* 0x0000014000017945 */ /* 0x000fe60003800000 */
[----:B------:R0:W-:Y:S01]  /*bf390*/  @!P0 STG.E.U8 desc[UR30][R18.64+0x1f8], R27 ;  /* 0x0001f81b12008986 */ /* 0x0001e2000c10111e */
[C---:B------:R-:W-:Y:S02]  /*bf3a0*/  ISETP.LT.OR P0, PT, R31.reuse, 0x1f9, !P5 ;  /* 0x000001f91f00780c */ /* 0x040fe40006f01670 */
[----:B------:R-:W-:Y:S01]  /*bf3b0*/  ISETP.LT.OR P5, PT, R31, 0x1fa, !P5 ;  /* 0x000001fa1f00780c */ /* 0x000fe20006fa1670 */
[----:B------:R0:W-:Y:S01]  /*bf3c0*/  @!P4 STG.E.U8 desc[UR30][R20.64+0x1f9], R29 ;  /* 0x0001f91d1400c986 */ /* 0x0001e2000c10111e */
[----:B--2---:R-:W-:Y:S01]  /*bf3d0*/  FMUL R16, R16, UR27 ;  /* 0x0000001b10107c20 */ /* 0x004fe20008400000 */
[----:B---3--:R-:W-:-:S04]  /*bf3e0*/  FMUL R22, R17, UR27 ;  /* 0x0000001b11167c20 */ /* 0x008fc80008400000 */
[----:B------:R-:W-:-:S04]  /*bf3f0*/  F2FP.SATFINITE.E4M3.F32.PACK_AB_MERGE_C R23, RZ, R16, RZ ;  /* 0x00000010ff17723e */ /* 0x000fc800048070ff */
        /* <DEDUP_REMOVED lines=12> */
.L_x_295:
[----:B------:R-:W-:Y:S05]  /*bf4c0*/  BSYNC B1 ;  /* 0x0000000000017941 */ /* 0x000fea0003800000 */
.L_x_294:
[----:B0-----:R-:W-:Y:S01]  /*bf4d0*/  F2FP.SATFINITE.E4M3.F32.PACK_AB_MERGE_C R17, RZ, R22, RZ ;  /* 0x00000016ff11723e */ /* 0x001fe200048070ff */
[----:B------:R-:W-:Y:S06]  /*bf4e0*/  @P5 BRA `(.L_x_41) ;  /* 0x0000000000285947 */ /* 0x000fec0003800000 */
[----:B------:R-:W-:Y:S01]  /*bf4f0*/  IMAD.MOV.U32 R25, RZ, RZ, R32 ;  /* 0x000000ffff197224 */ /* 0x000fe200078e0020 */
[----:B------:R-:W-:Y:S01]  /*bf500*/  ULDC.64 UR14, c[0x0][0x5c0] ;  /* 0x00017000000e7ab9 */ /* 0x000fe20000000a00 */
        /* <DEDUP_REMOVED lines=8> */
.L_x_41:
[----:B------:R-:W-:Y:S05]  /*bf590*/  BSYNC B0 ;  /* 0x0000000000007941 */ /* 0x000fea0003800000 */
.L_x_37:
[----:B-1----:R-:W3:Y:S04]  /*bf5a0*/  LDL.LU R15, [R1+0x1c9c] ;  /* 0x001c9c00010f7983 */ /* 0x002ee80000300800 */
[----:B------:R-:W3:Y:S01]  /*bf5b0*/  LDL.LU R14, [R1+0x1ca0] ;  /* 0x001ca000010e7983 */ /* 0x000ee20000300800 */
[----:B------:R-:W-:Y:S01]  /*bf5c0*/  ULDC UR14, c[0x0][0xc] ;  /* 0x00000300000e7ab9 */ /* 0x000fe20000000800 */
[----:B------:R-:W-:Y:S01]  /*bf5d0*/  ULDC UR15, c[0x0][0x10] ;  /* 0x00000400000f7ab9 */ /* 0x000fe20000000800 */
[----:B--2---:R-:W3:Y:S01]  /*bf5e0*/  LDC R17, c[0x0][0x14] ;  /* 0x00000500ff117b82 */ /* 0x004ee20000000800 */
[----:B------:R-:W-:Y:S01]  /*bf5f0*/  UIMAD.WIDE.U32 UR14, UR14, UR15, URZ ;  /* 0x0000000f0e0e72a5 */ /* 0x000fe2000f8e003f */
[----:B0-----:R0:W5:Y:S01]  /*bf600*/  LDL R38, [R1+0x5fc] ;  /* 0x0005fc0001267983 */ /* 0x0011620000100800 */
[----:B------:R-:W-:-:S04]  /*bf610*/  UMOV UR28, 0xffffffff ;  /* 0xffffffff001c7882 */ /* 0x000fc80000000000 */
[----:B---3--:R-:W-:-:S04]  /*bf620*/  IMAD.WIDE.U32 R14, R17, UR14, R14 ;  /* 0x0000000e110e7c25 */ /* 0x008fc8000f8e000e */
[----:B------:R-:W-:Y:S01]  /*bf630*/  IMAD R17, R17, UR15, RZ ;  /* 0x0000000f11117c24 */ /* 0x000fe2000f8e02ff */
[----:B------:R-:W-:Y:S01]  /*bf640*/  ULDC.64 UR14, c[0x0][0x650] ;  /* 0x00019400000e7ab9 */ /* 0x000fe20000000a00 */
[----:B------:R-:W-:Y:S01]  /*bf650*/  IMAD.MOV.U32 R31, RZ, RZ, R14 ;  /* 0x000000ffff1f7224 */ /* 0x000fe200078e000e */
[----:B------:R-:W-:Y:S01]  /*bf660*/  ISETP.GE.U32.AND P0, PT, R14, UR14, PT ;  /* 0x0000000e0e007c0c */ /* 0x000fe2000bf06070 */
[----:B------:R-:W-:Y:S01]  /*bf670*/  IMAD.IADD R33, R15, 0x1, R17 ;  /* 0x000000010f217824 */ /* 0x000fe200078e0211 */
[----:B------:R-:W-:Y:S01]  /*bf680*/  PRMT R15, RZ, 0x7610, R15 ;  /* 0x00007610ff0f7816 */ /* 0x000fe2000000000f */
[----:B------:R-:W-:-:S03]  /*bf690*/  IMAD.MOV.U32 R14, RZ, RZ, -0x1 ;  /* 0xffffffffff0e7424 */ /* 0x000fc600078e00ff */
[----:B------:R0:W-:Y:S01]  /*bf6a0*/  STL [R1+0x1c9c], R33 ;  /* 0x001c9c2101007387 */ /* 0x0001e20000100800 */
[----:B------:R-:W-:-:S03]  /*bf6b0*/  ISETP.GE.U32.AND.EX P0, PT, R33, UR15, PT, P0 ;  /* 0x0000000f21007c0c */ /* 0x000fc6000bf06100 */
[----:B------:R0:W-:Y:S04]  /*bf6c0*/  STL [R1+0x1ca0], R31 ;  /* 0x001ca01f01007387 */ /* 0x0001e80000100800 */
[----:B------:R0:W-:Y:S06]  /*bf6d0*/  STL [R1+0x1c90], R14 ;  /* 0x001c900e01007387 */ /* 0x0001ec0000100800 */
[----:B------:R-:W-:Y:S05]  /*bf6e0*/  @P0 BRA `(.L_x_296) ;  /* 0x00000004007c0947 */ /* 0x000fea0003800000 */
[----:B------:R-:W0:Y:S01]  /*bf6f0*/  S2R R26, SR_CTAID.X ;  /* 0x00000000001a7919 */ /* 0x000e220000002500 */
[----:B------:R-:W1:Y:S01]  /*bf700*/  LDC.64 R20, c[0x0][0x628] ;  /* 0x00018a00ff147b82 */ /* 0x000e620000000a00 */
[----:B------:R-:W-:Y:S01]  /*bf710*/  ULDC UR6, c[0x0][0x150] ;  /* 0x0000540000067ab9 */ /* 0x000fe20000000800 */
[----:B------:R-:W-:Y:S01]  /*bf720*/  IMAD.MOV.U32 R18, RZ, RZ, R31 ;  /* 0x000000ffff127224 */ /* 0x000fe200078e001f */
[----:B------:R-:W2:Y:S01]  /*bf730*/  S2R R28, SR_CTAID.Y ;  /* 0x00000000001c7919 */ /* 0x000ea20000002600 */
[----:B------:R-:W-:-:S04]  /*bf740*/  IMAD.MOV.U32 R19, RZ, RZ, R33 ;  /* 0x000000ffff137224 */ /* 0x000fc800078e0021 */
[----:B------:R-:W3:Y:S08]  /*bf750*/  LDC R29, c[0x0][0x144] ;  /* 0x00005100ff1d7b82 */ /* 0x000ef00000000800 */
[----:B------:R-:W2:Y:S08]  /*bf760*/  LDC R22, c[0x0][0x630] ;  /* 0x00018c00ff167b82 */ /* 0x000eb00000000800 */
[----:B------:R-:W2:Y:S01]  /*bf770*/  LDC.64 R24, c[0x0][0x620] ;  /* 0x00018800ff187b82 */ /* 0x000ea20000000a00 */
[----:B-1----:R-:W-:-:S04]  /*bf780*/  ISETP.NE.U32.AND P0, PT, R20, RZ, PT ;  /* 0x000000ff1400720c */ /* 0x002fc80003f05070 */
[----:B------:R-:W-:Y:S02]  /*bf790*/  ISETP.NE.AND.EX P0, PT, R21, RZ, PT, P0 ;  /* 0x000000ff1500720c */ /* 0x000fe40003f05300 */
[----:B0-----:R-:W-:-:S05]  /*bf7a0*/  I2FP.F32.U32 R14, R26 ;  /* 0x0000001a000e7245 */ /* 0x001fca0000201000 */
[----:B------:R-:W-:-:S04]  /*bf7b0*/  FMUL R14, R14, UR6 ;  /* 0x000000060e0e7c20 */ /* 0x000fc80008400000 */
[----:B------:R0:W1:Y:S02]  /*bf7c0*/  F2I.U32.TRUNC.NTZ R27, R14 ;  /* 0x0000000e001b7305 */ /* 0x000064000020f000 */
[----:B---3--:R-:W-:Y:S05]  /*bf7d0*/  @!P0 BRA `(.L_x_297) ;  /* 0x0000000000288947 */ /* 0x008fea0003800000 */
[----:B0-----:R-:W0:Y:S02]  /*bf7e0*/  LDC R14, c[0x0][0x634] ;  /* 0x00018d00ff0e7b82 */ /* 0x001e240000000800 */
[----:B0-----:R-:W-:-:S05]  /*bf7f0*/  IADD3 R19, P0, R31, R14, RZ ;  /* 0x0000000e1f137210 */ /* 0x001fca0007f1e0ff */
[----:B------:R-:W-:-:S04]  /*bf800*/  IMAD.X R23, RZ, RZ, R33, P0 ;  /* 0x000000ffff177224 */ /* 0x000fc800000e0621 */
[----:B------:R-:W-:-:S04]  /*bf810*/  IMAD.WIDE.U32 R14, R23, R20, RZ ;  /* 0x00000014170e7225 */ /* 0x000fc800078e00ff */
[----:B-----5:R-:W-:-:S04]  /*bf820*/  IMAD.WIDE.U32 R16, P0, R19, R21, R14 ;  /* 0x0000001513107225 */ /* 0x020fc8000780000e */
[----:B------:R-:W-:-:S04]  /*bf830*/  IMAD.WIDE.U32 R14, R19, R20, RZ ;  /* 0x00000014130e7225 */ /* 0x000fc800078e00ff */
[----:B------:R-:W-:Y:S01]  /*bf840*/  IMAD.X R19, RZ, RZ, RZ, P0 ;  /* 0x000000ffff137224 */ /* 0x000fe200000e06ff */
[----:B------:R-:W-:Y:S01]  /*bf850*/  IADD3 RZ, P0, R15, R16, RZ ;  /* 0x000000100fff7210 */ /* 0x000fe20007f1e0ff */
[----:B------:R-:W-:-:S04]  /*bf860*/  IMAD.MOV.U32 R18, RZ, RZ, R17 ;  /* 0x000000ffff127224 */ /* 0x000fc800078e0011 */
[----:B------:R-:W-:-:S08]  /*bf870*/  IMAD.WIDE.U32.X R18, R23, R21, R18, P0 ;  /* 0x0000001517127225 */ /* 0x000fd000000e0412 */
.L_x_297:
[-CC-:B--2---:R-:W-:Y:S01]  /*bf880*/  SHF.R.U64 R37, R18, R22.reuse, R19.reuse ;  /* 0x0000001612257219 */ /* 0x184fe20000001213 */
[----:B------:R-:W2:Y:S01]  /*bf890*/  LDC.64 R34, c[0x0][0x640] ;  /* 0x00019000ff227b82 */ /* 0x000ea20000000a00 */
[----:B0-----:R-:W-:Y:S01]  /*bf8a0*/  SHF.R.U32.HI R14, RZ, R22, R19 ;  /* 0x00000016ff0e7219 */ /* 0x001fe20000011613 */
[----:B-1----:R-:W-:Y:S01]  /*bf8b0*/  IMAD.MOV R27, RZ, RZ, -R27 ;  /* 0x000000ffff1b7224 */ /* 0x002fe200078e0a1b */
[----:B------:R-:W-:Y:S01]  /*bf8c0*/  IADD3 R17, P0, RZ, -R37, RZ ;  /* 0x80000025ff117210 */ /* 0x000fe20007f1e0ff */
[----:B------:R-:W-:Y:S01]  /*bf8d0*/  ULDC UR6, c[0x0][0x154] ;  /* 0x0000550000067ab9 */ /* 0x000fe20000000800 */
[----:B------:R-:W-:Y:S02]  /*bf8e0*/  IMAD.MOV.U32 R19, RZ, RZ, 0x1 ;  /* 0x00000001ff137424 */ /* 0x000fe400078e00ff */
[----:B------:R-:W-:Y:S01]  /*bf8f0*/  IMAD R27, R29, R27, R26 ;  /* 0x0000001b1d1b7224 */ /* 0x000fe200078e021a */
[----:B------:R-:W0:Y:S01]  /*bf900*/  LDC R18, c[0x0][0x618] ;  /* 0x00018600ff127b82 */ /* 0x000e220000000800 */
[----:B------:R-:W-:-:S02]  /*bf910*/  IMAD.X R15, RZ, RZ, ~R14, P0 ;  /* 0x000000ffff0f7224 */ /* 0x000fc400000e0e0e */
[----:B------:R-:W-:Y:S02]  /*bf920*/  IMAD.MOV.U32 R14, RZ, RZ, R31 ;  /* 0x000000ffff0e7224 */ /* 0x000fe400078e001f */
[-C--:B-----5:R-:W-:Y:S02]  /*bf930*/  IMAD R16, R15, R24.reuse, RZ ;  /* 0x000000180f107224 */ /* 0x0a0fe400078e02ff */
[----:B------:R-:W-:Y:S01]  /*bf940*/  IMAD.MOV.U32 R15, RZ, RZ, R33 ;  /* 0x000000ffff0f7224 */ /* 0x000fe200078e0021 */
[----:B------:R-:W1:Y:S01]  /*bf950*/  LDC R30, c[0x0][0x608] ;  /* 0x00018200ff1e7b82 */ /* 0x000e620000000800 */
[----:B------:R-:W-:-:S04]  /*bf960*/  IMAD.WIDE.U32 R14, R17, R24, R14 ;  /* 0x00000018110e7225 */ /* 0x000fc800078e000e */
[----:B------:R-:W-:-:S03]  /*bf970*/  IMAD R17, R17, R25, R16 ;  /* 0x0000001911117224 */ /* 0x000fc600078e0210 */
[----:B------:R-:W3:Y:S01]  /*bf980*/  LDC R32, c[0x0][0x658] ;  /* 0x00019600ff207b82 */ /* 0x000ee20000000800 */
[----:B------:R-:W-:Y:S01]  /*bf990*/  I2FP.F32.U32 R16, R28 ;  /* 0x0000001c00107245 */ /* 0x000fe20000201000 */
[----:B------:R-:W-:Y:S01]  /*bf9a0*/  IMAD.IADD R15, R15, 0x1, R17 ;  /* 0x000000010f0f7824 */ /* 0x000fe200078e0211 */
[----:B--2---:R-:W-:Y:S01]  /*bf9b0*/  ISETP.NE.U32.AND P0, PT, R34, RZ, PT ;  /* 0x000000ff2200720c */ /* 0x004fe20003f05070 */
[----:B------:R-:W-:Y:S02]  /*bf9c0*/  IMAD.MOV.U32 R17, RZ, RZ, -0x1 ;  /* 0xffffffffff117424 */ /* 0x000fe400078e00ff */
[----:B------:R-:W-:Y:S02]  /*bf9d0*/  FMUL R16, R16, UR6 ;  /* 0x0000000610107c20 */ /* 0x000fe40008400000 */
[----:B------:R-:W2:Y:S01]  /*bf9e0*/  LDC R25, c[0x0][0x148] ;  /* 0x00005200ff197b82 */ /* 0x000ea20000000800 */
[----:B0-----:R-:W-:Y:S01]  /*bf9f0*/  SHF.R.U64 R22, R14, R18, R15 ;  /* 0x000000120e167219 */ /* 0x001fe2000000120f */
[----:B------:R0:W0:Y:S01]  /*bfa00*/  F2I.U32.TRUNC.NTZ R23, R16 ;  /* 0x0000001000177305 */ /* 0x000022000020f000 */
[----:B------:R-:W-:-:S02]  /*bfa10*/  ISETP.NE.AND.EX P0, PT, R35, RZ, PT, P0 ;  /* 0x000000ff2300720c */ /* 0x000fc40003f05300 */
[----:B------:R-:W-:-:S03]  /*bfa20*/  SHF.R.U32.HI R15, RZ, R18, R15 ;  /* 0x00000012ff0f7219 */ /* 0x000fc6000001160f */
[----:B------:R-:W0:Y:S01]  /*bfa30*/  LDC R26, c[0x0][0x600] ;  /* 0x00018000ff1a7b82 */ /* 0x000e220000000800 */
[-CC-:B-1----:R-:W-:Y:S02]  /*bfa40*/  SHF.R.U64 R20, R22, R30.reuse, R15.reuse ;  /* 0x0000001e16147219 */ /* 0x182fe4000000120f */
[----:B------:R-:W-:-:S05]  /*bfa50*/  SHF.R.U32.HI R15, RZ, R30, R15 ;  /* 0x0000001eff0f7219 */ /* 0x000fca000001160f */
[----:B------:R-:W1:Y:S01]  /*bfa60*/  LDC R31, c[0x0][0x648] ;  /* 0x00019200ff1f7b82 */ /* 0x000e620000000800 */
[-CC-:B---3--:R-:W-:Y:S02]  /*bfa70*/  SHF.R.U64 R24, R20, R32.reuse, R15.reuse ;  /* 0x0000002014187219 */ /* 0x188fe4000000120f */
[-C--:B------:R-:W-:Y:S02]  /*bfa80*/  SHF.L.U32 R17, R17, R32.reuse, RZ ;  /* 0x0000002011117219 */ /* 0x080fe400000006ff */
[-C--:B------:R-:W-:Y:S01]  /*bfa90*/  SHF.R.U32.HI R15, RZ, R32.reuse, R15 ;  /* 0x00000020ff0f7219 */ /* 0x080fe2000001160f */
[----:B------:R-:W-:Y:S01]  /*bfaa0*/  IMAD.MOV.U32 R14, RZ, RZ, R24 ;  /* 0x000000ffff0e7224 */ /* 0x000fe200078e0018 */
[----:B------:R-:W-:Y:S01]  /*bfab0*/  SHF.L.U32 R32, R19, R32, RZ ;  /* 0x0000002013207219 */ /* 0x000fe200000006ff */
[----:B------:R-:W3:Y:S01]  /*bfac0*/  LDC R33, c[0x0][0x638] ;  /* 0x00018e00ff217b82 */ /* 0x000ee20000000800 */
[----:B------:R-:W-:-:S07]  /*bfad0*/  LOP3.LUT R29, RZ, R17, RZ, 0x33, !PT ;  /* 0x00000011ff1d7212 */ /* 0x000fce00078e33ff */
[----:B------:R-:W0:Y:S01]  /*bfae0*/  LDC R36, c[0x0][0x610] ;  /* 0x00018400ff247b82 */ /* 0x000e220000000800 */
[----:B------:R-:W-:Y:S05]  /*bfaf0*/  @!P0 BRA `(.L_x_298) ;  /* 0x0000000000288947 */ /* 0x000fea0003800000 */
[----:B------:R-:W5:Y:S02]  /*bfb00*/  LDC R19, c[0x0][0x64c] ;  /* 0x00019300ff137b82 */ /* 0x000f640000000800 */
[----:B-----5:R-:W-:-:S05]  /*bfb10*/  IADD3 R19, P0, R24, R19, RZ ;  /* 0x0000001318137210 */ /* 0x020fca0007f1e0ff */
[----:B------:R-:W-:-:S04]  /*bfb20*/  IMAD.X R21, RZ, RZ, R15, P0 ;  /* 0x000000ffff157224 */ /* 0x000fc800000e060f */
[----:B------:R-:W-:-:S04]  /*bfb30*/  IMAD.WIDE.U32 R14, R21, R34, RZ ;  /* 0x00000022150e7225 */ /* 0x000fc800078e00ff */
[----:B0-----:R-:W-:-:S04]  /*bfb40*/  IMAD.WIDE.U32 R16, P0, R19, R35, R14 ;  /* 0x0000002313107225 */ /* 0x001fc8000780000e */
[----:B------:R-:W-:-:S04]  /*bfb50*/  IMAD.WIDE.U32 R14, R19, R34, RZ ;  /* 0x00000022130e7225 */ /* 0x000fc800078e00ff */
[----:B------:R-:W-:Y:S01]  /*bfb60*/  IMAD.X R19, RZ, RZ, RZ, P0 ;  /* 0x000000ffff137224 */ /* 0x000fe200000e06ff */
[----:B------:R-:W-:Y:S01]  /*bfb70*/  IADD3 RZ, P0, R15, R16, RZ ;  /* 0x000000100fff7210 */ /* 0x000fe20007f1e0ff */
[----:B------:R-:W-:-:S04]  /*bfb80*/  IMAD.MOV.U32 R18, RZ, RZ, R17 ;  /* 0x000000ffff127224 */ /* 0x000fc800078e0011 */
[----:B------:R-:W-:-:S08]  /*bfb90*/  IMAD.WIDE.U32.X R14, R21, R35, R18, P0 ;  /* 0x00000023150e7225 */ /* 0x000fd000000e0412 */
.L_x_298:
[----:B0-----:R-:W0:Y:S01]  /*bfba0*/  LDC R16, c[0x0][0x65c] ;  /* 0x00019700ff107b82 */ /* 0x001e220000000800 */
[----:B-1----:R-:W-:Y:S01]  /*bfbb0*/  SHF.R.U64 R14, R14, R31, R15 ;  /* 0x0000001f0e0e7219 */ /* 0x002fe2000000120f */
[----:B------:R-:W-:Y:S01]  /*bfbc0*/  VIADD R19, R26, 0xffffffff ;  /* 0xffffffff1a137836 */ /* 0x000fe20000000000 */
[----:B------:R-:W-:Y:S01]  /*bfbd0*/  LOP3.LUT R17, R20, R29, RZ, 0xc0, !PT ;  /* 0x0000001d14117212 */ /* 0x000fe200078ec0ff */
[----:B------:R-:W-:Y:S01]  /*bfbe0*/  IMAD.MOV R23, RZ, RZ, -R23 ;  /* 0x000000ffff177224 */ /* 0x000fe200078e0a17 */
[----:B------:R-:W-:Y:S01]  /*bfbf0*/  R2UR UR28, R37 ;  /* 0x00000000251c72ca */ /* 0x000fe200000e0000 */
[----:B------:R-:W-:Y:S01]  /*bfc00*/  IMAD.MOV R15, RZ, RZ, -R14 ;  /* 0x000000ffff0f7224 */ /* 0x000fe200078e0a0e */
[----:B------:R-:W-:Y:S01]  /*bfc10*/  LOP3.LUT R22, R22, R19, RZ, 0xc0, !PT ;  /* 0x0000001316167212 */ /* 0x000fe200078ec0ff */
[----:B------:R-:W-:Y:S02]  /*bfc20*/  IMAD R14, R32, R14, R17 ;  /* 0x0000000e200e7224 */ /* 0x000fe400078e0211 */
[----:B---3--:R-:W-:-:S04]  /*bfc30*/  IMAD R15, R15, R33, R24 ;  /* 0x000000210f0f7224 */ /* 0x008fc800078e0218 */
[----:B------:R-:W-:Y:S01]  /*bfc40*/  IMAD R15, R15, R26, R22 ;  /* 0x0000001a0f0f7224 */ /* 0x000fe200078e0216 */
[----:B0-----:R-:W-:Y:S01]  /*bfc50*/  ISETP.NE.AND P0, PT, R16, 0x1, PT ;  /* 0x000000011000780c */ /* 0x001fe20003f05270 */
[----:B------:R-:W-:-:S12]  /*bfc60*/  IMAD.MOV.U32 R16, RZ, RZ, 0x1 ;  /* 0x00000001ff107424 */ /* 0x000fd800078e00ff */
[----:B--2---:R-:W-:-:S04]  /*bfc70*/  @P0 IMAD R27, R25, R23, R28 ;  /* 0x00000017191b0224 */ /* 0x004fc800078e021c */
[----:B------:R-:W-:-:S05]  /*bfc80*/  IMAD R14, R14, R36, R27 ;  /* 0x000000240e0e7224 */ /* 0x000fca00078e021b */
[----:B------:R-:W-:Y:S02]  /*bfc90*/  SEL R17, R15, R14, !P0 ;  /* 0x0000000e0f117207 */ /* 0x000fe40004000000 */
[----:B------:R-:W-:Y:S02]  /*bfca0*/  SEL R38, R14, R15, !P0 ;  /* 0x0000000f0e267207 */ /* 0x000fe40004000000 */
[----:B------:R-:W-:Y:S01]  /*bfcb0*/  PRMT R15, R16, 0x7610, R15 ;  /* 0x00007610100f7816 */ /* 0x000fe2000000000f */
[----:B------:R1:W-:Y:S04]  /*bfcc0*/  STL [R1+0x1c90], R17 ;  /* 0x001c901101007387 */ /* 0x0003e80000100800 */
[----:B------:R1:W-:Y:S02]  /*bfcd0*/  STL [R1+0x5fc], R38 ;  /* 0x0005fc2601007387 */ /* 0x0003e40000100800 */
.L_x_296:
[----:B0----5:R-:W-:Y:S01]  /*bfce0*/  IMAD.MOV.U32 R14, RZ, RZ, R38 ;  /* 0x000000ffff0e7224 */ /* 0x021fe200078e0026 */
[----:B------:R-:W-:Y:S01]  /*bfcf0*/  UIMAD.WIDE.U32 UR14, UR5, 0x24924925, URZ ;  /* 0x24924925050e78a5 */ /* 0x000fe2000f8e003f */
[----:B------:R-:W-:-:S03]  /*bfd00*/  LOP3.LUT P0, RZ, R15, 0xff, RZ, 0xc0, !PT ;  /* 0x000000ff0fff7812 */ /* 0x000fc6000780c0ff */
[----:B------:R2:W-:Y:S01]  /*bfd10*/  STL [R1+0x1c8c], R14 ;  /* 0x001c8c0e01007387 */ /* 0x0005e20000100800 */
[----:B------:R-:W-:-:S04]  /*bfd20*/  UIADD3 UR6, UR5, -UR15, URZ ;  /* 0x8000000f05067290 */ /* 0x000fc8000fffe03f */
[----:B------:R-:W-:-:S04]  /*bfd30*/  ULEA.HI UR6, UR6, UR15, URZ, 0x1f ;  /* 0x0000000f06067291 */ /* 0x000fc8000f8ff83f */
[----:B------:R-:W-:-:S04]  /*bfd40*/  USHF.R.U32.HI UR6, URZ, 0x2, UR6 ;  /* 0x000000023f067899 */ /* 0x000fc80008011606 */
[----:B------:R-:W-:Y:S01]  /*bfd50*/  UIMAD UR5, UR6, -0x7, UR5 ;  /* 0xfffffff9060578a4 */ /* 0x000fe2000f8e0205 */
[----:B--2---:R-:W-:Y:S11]  /*bfd60*/  @P0 BRA `(.L_x_299) ;  /* 0xfffff414009c0947 */ /* 0x004ff6000383ffff */
[----:B------:R-:W-:Y:S05]  /*bfd70*/  EXIT ;  /* 0x000000000000794d */ /* 0x000fea0003800000 */
.L_x_7:
[----:B------:R-:W2:Y:S01]  /*bfd80*/  LDL R163, [R1+0x1ca0] ;  /* 0x001ca00001a37983 */ /* 0x000ea20000100800 */
[----:B------:R-:W-:-:S03]  /*bfd90*/  ULDC.64 UR4, c[0x0][0x650] ;  /* 0x0001940000047ab9 */ /* 0x000fc60000000a00 */
[----:B------:R-:W3:Y:S01]  /*bfda0*/  LDL R162, [R1+0x1c9c] ;  /* 0x001c9c0001a27983 */ /* 0x000ee20000100800 */
[----:B------:R-:W-:Y:S01]  /*bfdb0*/  PRMT R6, RZ, 0x7610, R6 ;  /* 0x00007610ff067816 */ /* 0x000fe20000000006 */
[----:B------:R-:W-:Y:S02]  /*bfdc0*/  IMAD.MOV.U32 R5, RZ, RZ, -0x1 ;  /* 0xffffffffff057424 */ /* 0x000fe400078e00ff */
[----:B------:R-:W-:Y:S02]  /*bfdd0*/  IMAD.MOV.U32 R4, RZ, RZ, -0x1 ;  /* 0xffffffffff047424 */ /* 0x000fe400078e00ff */
[----:B------:R-:W-:Y:S01]  /*bfde0*/  IMAD.MOV.U32 R10, RZ, RZ, -0x1 ;  /* 0xffffffffff0a7424 */ /* 0x000fe200078e00ff */
[----:B--2---:R-:W-:-:S04]  /*bfdf0*/  ISETP.GE.U32.AND P0, PT, R163, UR4, PT ;  /* 0x00000004a3007c0c */ /* 0x004fc8000bf06070 */
[----:B---3--:R-:W-:-:S13]  /*bfe00*/  ISETP.GE.U32.AND.EX P0, PT, R162, UR5, PT, P0 ;  /* 0x00000005a2007c0c */ /* 0x008fda000bf06100 */
[----:B------:R-:W-:Y:S05]  /*bfe10*/  @P0 BRA `(.L_x_300) ;  /* 0x0000000400340947 */ /* 0x000fea0003800000 */
        /* <DEDUP_REMOVED lines=10> */
[----:B0-----:R-:W-:-:S04]  /*bfec0*/  IMAD.X R15, RZ, RZ, R162, P0 ;  /* 0x000000ffff0f7224 */ /* 0x001fc800000e06a2 */
[----:B------:R-:W-:-:S04]  /*bfed0*/  IMAD.WIDE.U32 R4, R15, R12, RZ ;  /* 0x0000000c0f047225 */ /* 0x000fc800078e00ff */
[----:B------:R-:W-:-:S04]  /*bfee0*/  IMAD.WIDE.U32 R6, P0, R9, R13, R4 ;  /* 0x0000000d09067225 */ /* 0x000fc80007800004 */
[----:B------:R-:W-:-:S04]  /*bfef0*/  IMAD.WIDE.U32 R4, R9, R12, RZ ;  /* 0x0000000c09047225 */ /* 0x000fc800078e00ff */
[----:B------:R-:W-:Y:S01]  /*bff00*/  IMAD.X R9, RZ, RZ, RZ, P0 ;  /* 0x000000ffff097224 */ /* 0x000fe200000e06ff */
[----:B------:R-:W-:Y:S01]  /*bff10*/  IADD3 RZ, P0, R5, R6, RZ ;  /* 0x0000000605ff7210 */ /* 0x000fe20007f1e0ff */
[----:B------:R-:W-:-:S04]  /*bff20*/  IMAD.MOV.U32 R8, RZ, RZ, R7 ;  /* 0x000000ffff087224 */ /* 0x000fc800078e0007 */
[----:B------:R-:W-:-:S08]  /*bff30*/  IMAD.WIDE.U32.X R8, R15, R13, R8, P0 ;  /* 0x0000000d0f087225 */ /* 0x000fd000000e0408 */
.L_x_301:
[----:B0-----:R-:W0:Y:S01]  /*bff40*/  LDC.64 R20, c[0x0][0x640] ;  /* 0x00019000ff147b82 */ /* 0x001e220000000a00 */
[-CC-:B------:R-:W-:Y:S02]  /*bff50*/  SHF.R.U64 R12, R8, R10.reuse, R9.reuse ;  /* 0x0000000a080c7219 */ /* 0x180fe40000001209 */
[----:B------:R-:W-:Y:S02]  /*bff60*/  SHF.R.U32.HI R4, RZ, R10, R9 ;  /* 0x0000000aff047219 */ /* 0x000fe40000011609 */
[----:B------:R-:W-:-:S03]  /*bff70*/  IADD3 R7, P0, RZ, -R12, RZ ;  /* 0x8000000cff077210 */ /* 0x000fc60007f1e0ff */
[----:B------:R-:W1:Y:S02]  /*bff80*/  LDC R8, c[0x0][0x618] ;  /* 0x00018600ff087b82 */ /* 0x000e640000000800 */
[----:B------:R-:W-:Y:S02]  /*bff90*/  IMAD.X R5, RZ, RZ, ~R4, P0 ;  /* 0x000000ffff057224 */ /* 0x000fe400000e0e04 */
[----:B------:R-:W-:Y:S02]  /*bffa0*/  IMAD.MOV.U32 R4, RZ, RZ, R163 ;  /* 0x000000ffff047224 */ /* 0x000fe400078e00a3 */
[-C--:B------:R-:W-:Y:S02]  /*bffb0*/  IMAD R6, R5, R16.reuse, RZ ;  /* 0x0000001005067224 */ /* 0x080fe400078e02ff */
[----:B------:R-:W2:Y:S01]  /*bffc0*/  LDC R18, c[0x0][0x608] ;  /* 0x00018200ff127b82 */ /* 0x000ea20000000800 */
[----:B------:R-:W-:Y:S02]  /*bffd0*/  IMAD.MOV.U32 R5, RZ, RZ, R162 ;  /* 0x000000ffff057224 */ /* 0x000fe400078e00a2 */
[----:B------:R-:W-:-:S05]  /*bffe0*/  IMAD.WIDE.U32 R4, R7, R16, R4 ;  /* 0x0000001007047225 */ /* 0x000fca00078e0004 */
[----:B------:R-:W3:Y:S01]  /*bfff0*/  LDC R19, c[0x0][0x658] ;  /* 0x00019600ff137b82 */ /* 0x000ee20000000800 */
[----:B------:R-:W-:Y:S01]  /*c0000*/  IMAD R7, R7, R17, R6 ;  /* 0x0000001107077224 */ /* 0x000fe200078e0206 */
[----:B0-----:R-:W-:Y:S01]  /*c0010*/  ISETP.NE.U32.AND P0, PT, R20, RZ, PT ;  /* 0x000000ff1400720c */ /* 0x001fe20003f05070 */
[----:B------:R-:W-:Y:S02]  /*c0020*/  IMAD.MOV.U32 R6, RZ, RZ, -0x1 ;  /* 0xffffffffff067424 */ /* 0x000fe400078e00ff */
[----:B------:R-:W-:Y:S01]  /*c0030*/  IMAD.IADD R5, R5, 0x1, R7 ;  /* 0x0000000105057824 */ /* 0x000fe200078e0207 */
[----:B------:R-:W-:Y:S02]  /*c0040*/  ISETP.NE.AND.EX P0, PT, R21, RZ, PT, P0 ;  /* 0x000000ff1500720c */ /* 0x000fe40003f05300 */
[----:B------:R-:W0:Y:S02]  /*c0050*/  LDC R17, c[0x0][0x600] ;  /* 0x00018000ff117b82 */ /* 0x000e240000000800 */
[----:B-1----:R-:W-:-:S02]  /*c0060*/  SHF.R.U64 R10, R4, R8, R5 ;  /* 0x00000008040a7219 */ /* 0x002fc40000001205 */
[----:B------:R-:W-:-:S04]  /*c0070*/  SHF.R.U32.HI R5, RZ, R8, R5 ;  /* 0x00000008ff057219 */ /* 0x000fc80000011605 */
[----:B------:R-:W1:Y:S01]  /*c0080*/  LDC R22, c[0x0][0x648] ;  /* 0x00019200ff167b82 */ /* 0x000e620000000800 */
[-CC-:B--2---:R-:W-:Y:S02]  /*c0090*/  SHF.R.U64 R15, R10, R18.reuse, R5.reuse ;  /* 0x000000120a0f7219 */ /* 0x184fe40000001205 */
[----:B------:R-:W-:Y:S01]  /*c00a0*/  SHF.R.U32.HI R4, RZ, R18, R5 ;  /* 0x00000012ff047219 */ /* 0x000fe20000011605 */
[----:B------:R-:W-:-:S04]  /*c00b0*/  IMAD.MOV.U32 R18, RZ, RZ, 0x1 ;  /* 0x00000001ff127424 */ /* 0x000fc800078e00ff */
[----:B------:R-:W2:Y:S01]  /*c00c0*/  LDC R23, c[0x0][0x638] ;  /* 0x00018e00ff177b82 */ /* 0x000ea20000000800 */
[-CC-:B---3--:R-:W-:Y:S02]  /*c00d0*/  SHF.R.U64 R16, R15, R19.reuse, R4.reuse ;  /* 0x000000130f107219 */ /* 0x188fe40000001204 */
[-C--:B------:R-:W-:Y:S02]  /*c00e0*/  SHF.L.U32 R6, R6, R19.reuse, RZ ;  /* 0x0000001306067219 */ /* 0x080fe400000006ff */
[----:B------:R-:W-:Y:S01]  /*c00f0*/  SHF.R.U32.HI R5, RZ, R19, R4 ;  /* 0x00000013ff057219 */ /* 0x000fe20000011604 */
[----:B------:R-:W-:Y:S01]  /*c0100*/  IMAD.MOV.U32 R4, RZ, RZ, R16 ;  /* 0x000000ffff047224 */ /* 0x000fe200078e0010 */
[----:B------:R-:W-:Y:S01]  /*c0110*/  LOP3.LUT R24, RZ, R6, RZ, 0x33, !PT ;  /* 0x00000006ff187212 */ /* 0x000fe200078e33ff */
[----:B------:R-:W3:Y:S01]  /*c0120*/  LDC R25, c[0x0][0x610] ;  /* 0x00018400ff197b82 */ /* 0x000ee20000000800 */
[----:B------:R-:W-:Y:S05]  /*c0130*/  @!P0 BRA `(.L_x_302) ;  /* 0x0000000000288947 */ /* 0x000fea0003800000 */
        /* <DEDUP_REMOVED lines=10> */
.L_x_302:
[----:B------:R-:W4:Y:S01]  /*c01e0*/  LDC R6, c[0x0][0x65c] ;  /* 0x00019700ff067b82 */ /* 0x000f220000000800 */
[----:B-1----:R-:W-:Y:S01]  /*c01f0*/  SHF.R.U64 R4, R4, R22, R5 ;  /* 0x0000001604047219 */ /* 0x002fe20000001205 */
[----:B0-----:R-:W-:Y:S01]  /*c0200*/  VIADD R7, R17, 0xffffffff ;  /* 0xffffffff11077836 */ /* 0x001fe20000000000 */
[----:B------:R-:W-:Y:S02]  /*c0210*/  SHF.L.U32 R18, R18, R19, RZ ;  /* 0x0000001312127219 */ /* 0x000fe400000006ff */
[----:B------:R-:W-:Y:S01]  /*c0220*/  LOP3.LUT R3, R15, R24, RZ, 0xc0, !PT ;  /* 0x000000180f037212 */ /* 0x000fe200078ec0ff */
[----:B------:R-:W-:Y:S01]  /*c0230*/  IMAD.MOV R5, RZ, RZ, -R4 ;  /* 0x000000ffff057224 */ /* 0x000fe200078e0a04 */
[----:B------:R-:W-:Y:S01]  /*c0240*/  LOP3.LUT R7, R10, R7, RZ, 0xc0, !PT ;  /* 0x000000070a077212 */ /* 0x000fe200078ec0ff */
[----:B------:R-:W-:Y:S02]  /*c0250*/  IMAD.MOV.U32 R10, RZ, RZ, R12 ;  /* 0x000000ffff0a7224 */ /* 0x000fe400078e000c */
[----:B------:R-:W-:Y:S01]  /*c0260*/  IMAD R3, R18, R4, R3 ;  /* 0x0000000412037224 */ /* 0x000fe200078e0203 */
[----:B----4-:R-:W-:Y:S01]  /*c0270*/  ISETP.NE.AND P0, PT, R6, 0x1, PT ;  /* 0x000000010600780c */ /* 0x010fe20003f05270 */
[----:B------:R-:W-:-:S12]  /*c0280*/  IMAD.MOV.U32 R6, RZ, RZ, 0x1 ;  /* 0x00000001ff067424 */ /* 0x000fd800078e00ff */
[----:B------:R-:W-:Y:S02]  /*c0290*/  @P0 IMAD R0, R11, R14, R2 ;  /* 0x0000000e0b000224 */ /* 0x000fe400078e0202 */
[----:B--2---:R-:W-:Y:S02]  /*c02a0*/  IMAD R2, R5, R23, R16 ;  /* 0x0000001705027224 */ /* 0x004fe400078e0210 */
[----:B---3--:R-:W-:Y:S02]  /*c02b0*/  IMAD R0, R3, R25, R0 ;  /* 0x0000001903007224 */ /* 0x008fe400078e0200 */
[----:B------:R-:W-:-:S05]  /*c02c0*/  IMAD R5, R2, R17, R7 ;  /* 0x0000001102057224 */ /* 0x000fca00078e0207 */
[----:B------:R-:W-:Y:S02]  /*c02d0*/  SEL R4, R5, R0, !P0 ;  /* 0x0000000005047207 */ /* 0x000fe40004000000 */
[----:B------:R-:W-:-:S07]  /*c02e0*/  SEL R5, R0, R5, !P0 ;  /* 0x0000000500057207 */ /* 0x000fce0004000000 */
.L_x_300:
[----:B------:R-:W-:-:S08]  /*c02f0*/  NOP ;  /* 0x0000000000007918 */ /* 0x000fd00000000000 */
[----:B0-----:R-:W0:-:S00]  /*c0300*/  USETMAXREG.DEALLOC.CTAPOOL 0x18 ;  /* 0x00000018000079c8 */ /* 0x001e0000080e0500 */
[----:B------:R-:W-:-:S13]  /*c0310*/  ISETP.NE.AND P0, PT, RZ, UR6, PT ;  /* 0x00000006ff007c0c */ /* 0x000fda000bf05270 */
[----:B------:R-:W-:Y:S05]  /*c0320*/  @P0 EXIT ;  /* 0x000000000000094d */ /* 0x000fea0003800000 */
[----:B0-----:R-:W-:Y:S01]  /*c0330*/  LOP3.LUT P0, RZ, R6, 0xff, RZ, 0xc0, !PT ;  /* 0x000000ff06ff7812 */ /* 0x001fe2000780c0ff */
[----:B------:R-:W-:Y:S02]  /*c0340*/  IMAD.MOV.U32 R6, RZ, RZ, 0x1 ;  /* 0x00000001ff067424 */ /* 0x000fe400078e00ff */
[----:B------:R-:W-:-:S10]  /*c0350*/  IMAD.MOV.U32 R7, RZ, RZ, RZ ;  /* 0x000000ffff077224 */ /* 0x000fd400078e00ff */
[----:B------:R-:W-:Y:S05]  /*c0360*/  @!P0 BRA `(.L_x_303) ;  /* 0x0000000c00608947 */ /* 0x000fea0003800000 */
[----:B------:R-:W0:Y:S01]  /*c0370*/  LDC R0, c[0x0][0x28c] ;  /* 0x0000a300ff007b82 */ /* 0x000e220000000800 */
[----:B------:R-:W-:Y:S01]  /*c0380*/  ULDC UR6, c[0x0][0x658] ;  /* 0x0001960000067ab9 */ /* 0x000fe20000000800 */
[----:B------:R-:W-:Y:S01]  /*c0390*/  UMOV UR9, 0xffffffff ;  /* 0xffffffff00097882 */ /* 0x000fe20000000000 */
[----:B------:R-:W-:Y:S01]  /*c03a0*/  ULDC UR8, c[0x0][0xc] ;  /* 0x0000030000087ab9 */ /* 0x000fe20000000800 */
[----:B------:R-:W-:Y:S01]  /*c03b0*/  USHF.L.U32 UR11, UR9, UR6, URZ ;  /* 0x00000006090b7299 */ /* 0x000fe2000800063f */
[----:B------:R-:W-:Y:S01]  /*c03c0*/  BSSY B0, `(.L_x_303) ;  /* 0x00000d2000007945 */ /* 0x000fe20003800000 */
[----:B------:R-:W-:Y:S01]  /*c03d0*/  UMOV UR10, 0x1 ;  /* 0x00000001000a7882 */ /* 0x000fe20000000000 */
[----:B------:R-:W-:Y:S01]  /*c03e0*/  ULDC UR9, c[0x0][0x10] ;  /* 0x0000040000097ab9 */ /* 0x000fe20000000800 */
[----:B------:R-:W1:Y:S01]  /*c03f0*/  S2UR UR4, SR_CgaCtaId ;  /* 0x00000000000479c3 */ /* 0x000e620000008800 */
[----:B------:R-:W-:Y:S01]  /*c0400*/  UIMAD.WIDE.U32 UR8, UR8, UR9, URZ ;  /* 0x00000009080872a5 */ /* 0x000fe2000f8e003f */
[----:B------:R-:W-:Y:S01]  /*c0410*/  IMAD.MOV.U32 R9, RZ, RZ, 0x1 ;  /* 0x00000001ff097424 */ /* 0x000fe200078e00ff */
[----:B------:R-:W-:Y:S01]  /*c0420*/  USHF.L.U32 UR6, UR10, UR6, URZ ;  /* 0x000000060a067299 */ /* 0x000fe2000800063f */
[----:B------:R-:W-:Y:S01]  /*c0430*/  IMAD.MOV.U32 R6, RZ, RZ, 0x1 ;  /* 0x00000001ff067424 */ /* 0x000fe200078e00ff */
[----:B------:R-:W-:Y:S01]  /*c0440*/  ULDC UR5, c[0x0][0x600] ;  /* 0x0001800000057ab9 */ /* 0x000fe20000000800 */
[----:B------:R-:W-:Y:S01]  /*c0450*/  ULDC UR10, c[0x0][0x14] ;  /* 0x00000500000a7ab9 */ /* 0x000fe20000000800 */
[----:B------:R-:W-:Y:S01]  /*c0460*/  IMAD.MOV.U32 R7, RZ, RZ, RZ ;  /* 0x000000ffff077224 */ /* 0x000fe200078e00ff */
[----:B------:R-:W-:-:S02]  /*c0470*/  UIMAD.WIDE.U32 UR24, UR8, UR10, URZ ;  /* 0x0000000a081872a5 */ /* 0x000fc4000f8e003f */
[----:B------:R-:W-:Y:S02]  /*c0480*/  UIMAD UR18, UR9, UR10, URZ ;  /* 0x0000000a091272a4 */ /* 0x000fe4000f8e023f */
[----:B------:R-:W-:Y:S02]  /*c0490*/  ULOP3.LUT UR23, UR7, 0x2, URZ, 0xfc, !UPT ;  /* 0x0000000207177892 */ /* 0x000fe4000f8efc3f */
[----:B------:R-:W-:Y:S01]  /*c04a0*/  UIADD3 UR5, UR5, -0x1, URZ ;  /* 0xffffffff05057890 */ /* 0x000fe2000fffe03f */
[----:B0-----:R-:W-:Y:S01]  /*c04b0*/  VIADD R0, R0, 0x1f ;  /* 0x0000001f00007836 */ /* 0x001fe20000000000 */
[----:B------:R-:W-:Y:S02]  /*c04c0*/  ULOP3.LUT UR20, URZ, UR11, URZ, 0x33, !UPT ;  /* 0x0000000b3f147292 */ /* 0x000fe4000f8e333f */
[----:B------:R-:W-:Y:S02]  /*c04d0*/  UIADD3 UR18, UR25, UR18, URZ ;  /* 0x0000001219127290 */ /* 0x000fe4000fffe03f */
[----:B------:R-:W-:Y:S01]  /*c04e0*/  SHF.R.S32.HI R3, RZ, 0x1f, R0 ;  /* 0x0000001fff037819 */ /* 0x000fe20000011400 */
[----:B------:R-:W-:Y:S01]  /*c04f0*/  ULDC.64 UR26, c[0x0][0x198] ;  /* 0x00006600001a7ab9 */ /* 0x000fe20000000a00 */
[----:B-1----:R-:W-:-:S02]  /*c0500*/  USHF.L.U32 UR13, UR4, 0x8, URZ ;  /* 0x00000008040d7899 */ /* 0x002fc4000800063f */
[----:B------:R-:W-:Y:S01]  /*c0510*/  LEA.HI R0, R3, R0, RZ, 0x5 ;  /* 0x0000000003007211 */ /* 0x000fe200078f28ff */
[----:B------:R-:W-:Y:S02]  /*c0520*/  USHF.L.U32 UR4, UR4, 0xd, URZ ;  /* 0x0000000d04047899 */ /* 0x000fe4000800063f */
[----:B------:R-:W-:Y:S01]  /*c0530*/  ULOP3.LUT UR13, UR13, 0x100, URZ, 0xc0, !UPT ;  /* 0x000001000d0d7892 */ /* 0x000fe2000f8ec03f */
[----:B------:R-:W-:-:S05]  /*c0540*/  SHF.R.S32.HI R0, RZ, 0x5, R0 ;  /* 0x00000005ff007819 */ /* 0x000fca0000011400 */
[----:B------:R-:W-:-:S07]  /*c0550*/  VIADD R14, R0, 0x1 ;  /* 0x00000001000e7836 */ /* 0x000fce0000000000 */
.L_x_314:
[----:B------:R-:W-:-:S03]  /*c0560*/  UMOV UR8, 0xffffffff ;  /* 0xffffffff00087882 */ /* 0x000fc60000000000 */
[----:B------:R-:W-:Y:S05]  /*c0570*/  BRA.DIV UR8, `(.L_x_304) ;  /* 0x0000001208447947 */ /* 0x000fea000b800000 */
[----:B------:R-:W-:-:S13]  /*c0580*/  ELECT P0, URZ, PT ;  /* 0x00000000003f782f */ /* 0x000fda0003800000 */
.L_x_328:
[----:B------:R-:W0:Y:S01]  /*c0590*/  LDC R2, c[0x0][0x28c] ;  /* 0x0000a300ff027b82 */ /* 0x000e220000000800 */
[----:B------:R-:W-:Y:S01]  /*c05a0*/  BSSY B1, `(.L_x_305) ;  /* 0x0000039000017945 */ /* 0x000fe20003800000 */
[----:B0-----:R-:W-:-:S13]  /*c05b0*/  ISETP.LT.OR P0, PT, R2, 0x1, !P0 ;  /* 0x000000010200780c */ /* 0x001fda0004701670 */
[----:B------:R-:W-:Y:S05]  /*c05c0*/  @P0 BRA `(.L_x_306) ;  /* 0x0000000000d80947 */ /* 0x000fea0003800000 */
[----:B------:R-:W-:Y:S01]  /*c05d0*/  LEA R4, R4, UR13, 0x9 ;  /* 0x0000000d04047c11 */ /* 0x000fe2000f8e48ff */
[----:B------:R-:W-:Y:S02]  /*c05e0*/  IMAD.SHL.U32 R5, R5, 0x200, RZ ;  /* 0x0000020005057824 */ /* 0x000fe400078e00ff */
[----:B------:R-:W-:Y:S02]  /*c05f0*/  IMAD.MOV.U32 R13, RZ, RZ, RZ ;  /* 0x000000ffff0d7224 */ /* 0x000fe400078e00ff */
[----:B------:R-:W-:Y:S02]  /*c0600*/  IMAD.MOV.U32 R2, RZ, RZ, R14 ;  /* 0x000000ffff027224 */ /* 0x000fe400078e000e */
[----:B------:R-:W-:Y:S02]  /*c0610*/  IMAD.MOV.U32 R3, RZ, RZ, R6 ;  /* 0x000000ffff037224 */ /* 0x000fe400078e0006 */
[----:B------:R-:W-:-:S07]  /*c0620*/  IMAD.MOV.U32 R8, RZ, RZ, R7 ;  /* 0x000000ffff087224 */ /* 0x000fce00078e0007 */
.L_x_309:
[----:B------:R-:W0:Y:S01]  /*c0630*/  S2R R12, SR_CgaCtaId ;  /* 0x00000000000c7919 */ /* 0x000e220000008800 */
[----:B------:R-:W-:Y:S01]  /*c0640*/  MOV R11, 0x400 ;  /* 0x00000400000b7802 */ /* 0x000fe20000000f00 */
[----:B------:R-:W1:Y:S03]  /*c0650*/  S2R R16, SR_TID.X ;  /* 0x0000000000107919 */ /* 0x000e660000002100 */
[----:B0-----:R-:W-:Y:S02]  /*c0660*/  LEA R15, R12, R11, 0x18 ;  /* 0x0000000b0c0f7211 */ /* 0x001fe400078ec0ff */
[----:B------:R-:W-:Y:S02]  /*c0670*/  SHF.L.U32 R11, R3, 0x1f, RZ ;  /* 0x0000001f030b7819 */ /* 0x000fe400000006ff */
[----:B-1----:R-:W-:Y:S01]  /*c0680*/  LOP3.LUT P1, RZ, R16, 0x7f, RZ, 0xc0, !PT ;  /* 0x0000007f10ff7812 */ /* 0x002fe2000782c0ff */
[----:B------:R-:W-:-:S04]  /*c0690*/  IMAD R12, R8, 0x8, R15 ;  /* 0x00000008080c7824 */ /* 0x000fc800078e020f */
[----:B------:R-:W0:Y:S02]  /*c06a0*/  SYNCS.PHASECHK.TRANS64.TRYWAIT P0, [R12+URZ+0x38], R11 ;  /* 0x0000380b0c0075a7 */ /* 0x000e24000800017f */
[----:B0-----:R-:W-:Y:S06]  /*c06b0*/  @!P0 BRA `(.L_x_307) ;  /* 0x0000001000148947 */ /* 0x001fec0003800000 */
.L_x_329:
[----:B0-----:R-:W0:Y:S01]  /*c06c0*/  @!P1 LDC R11, c[0x0][0x500] ;  /* 0x00014000ff0b9b82 */ /* 0x001e220000000800 */
[----:B------:R-:W-:-:S04]  /*c06d0*/  UPRMT UR8, UR23, 0x9910, URZ ;  /* 0x0000991017087896 */ /* 0x000fc8000800003f */
[----:B------:R-:W-:-:S06]  /*c06e0*/  UISETP.NE.AND UP0, UPT, UR8, 0x2, UPT ;  /* 0x000000020800788c */ /* 0x000fcc000bf05270 */
[----:B------:R-:W-:Y:S01]  /*c06f0*/  PLOP3.LUT P0, PT, PT, PT, UP0, 0x80, 0x0 ;  /* 0x000000000000781c */ /* 0x000fe20003f0f008 */
[----:B0-----:R0:W-:-:S12]  /*c0700*/  @!P1 SYNCS.ARRIVE.TRANS64 RZ, [R12+URZ], R11 ;  /* 0x0000000b0cff99a7 */ /* 0x0011d8000800003f */
[----:B------:R-:W-:Y:S05]  /*c0710*/  @P0 BRA `(.L_x_308) ;  /* 0x0000000000040947 */ /* 0x000fea0003800000 */
[----:B------:R-:W-:Y:S01]  /*c0720*/  BPT.TRAP 0x1 ;  /* 0x000000040000795c */ /* 0x000fe20000300000 */
.L_x_308:
[----:B------:R-:W-:Y:S01]  /*c0730*/  R2UR UR8, R8 ;  /* 0x00000000080872ca */ /* 0x000fe200000e0000 */
[----:B------:R-:W-:Y:S01]  /*c0740*/  VIADD R2, R2, 0xffffffff ;  /* 0xffffffff02027836 */ /* 0x000fe20000000000 */
[----:B------:R-:W-:Y:S01]  /*c0750*/  R2UR UR19, R15 ;  /* 0x000000000f1372ca */ /* 0x000fe200000e0000 */
[----:B------:R-:W-:Y:S01]  /*c0760*/  UIADD3 UR14, UP0, UR26, 0xf0, URZ ;  /* 0x000000f01a0e7890 */ /* 0x000fe2000ff1e03f */
[----:B------:R-:W-:Y:S01]  /*c0770*/  R2UR UR21, R5 ;  /* 0x00000000051572ca */ /* 0x000fe200000e0000 */
[----:B------:R-:W-:Y:S01]  /*c0780*/  UIADD3 UR28, UP1, UR26, 0x1f0, URZ ;  /* 0x000001f01a1c7890 */ /* 0x000fe2000ff3e03f */
[----:B------:R-:W-:Y:S01]  /*c0790*/  R2UR UR9, R12 ;  /* 0x000000000c0972ca */ /* 0x000fe200000e0000 */
[----:B------:R-:W-:Y:S01]  /*c07a0*/  UIADD3.X UR15, URZ, UR27, URZ, UP0, !UPT ;  /* 0x0000001b3f0f7290 */ /* 0x000fe200087fe43f */
[C---:B------:R-:W-:Y:S01]  /*c07b0*/  R2UR UR10, R13.reuse ;  /* 0x000000000d0a72ca */ /* 0x040fe200000e0000 */
[----:B------:R-:W-:Y:S01]  /*c07c0*/  VIADD R8, R8, 0x1 ;  /* 0x0000000108087836 */ /* 0x000fe20000000000 */
[----:B------:R-:W-:Y:S01]  /*c07d0*/  R2UR UR12, R10 ;  /* 0x000000000a0c72ca */ /* 0x000fe200000e0000 */
[----:B------:R-:W-:Y:S01]  /*c07e0*/  UIADD3.X UR29, URZ, UR27, URZ, UP1, !UPT ;  /* 0x0000001b3f1d7290 */ /* 0x000fe20008ffe43f */
[----:B------:R-:W-:Y:S01]  /*c07f0*/  R2UR UR22, R4 ;  /* 0x00000000041672ca */ /* 0x000fe200000e0000 */
[----:B------:R-:W-:Y:S01]  /*c0800*/  USHF.L.U32 UR8, UR8, 0xe, URZ ;  /* 0x0000000e08087899 */ /* 0x000fe2000800063f */
[----:B------:R-:W-:Y:S01]  /*c0810*/  ISETP.GT.AND P1, PT, R2, 0x1, PT ;  /* 0x000000010200780c */ /* 0x000fe20003f24270 */
[----:B------:R-:W-:Y:S01]  /*c0820*/  UMOV UR16, 0x0 ;  /* 0x0000000000107882 */ /* 0x000fe20000000000 */
[----:B------:R-:W-:Y:S01]  /*c0830*/  UMOV UR17, 0x10000000 ;  /* 0x1000000000117882 */ /* 0x000fe20000000000 */
[----:B------:R-:W-:Y:S01]  /*c0840*/  ULOP3.LUT UR11, UR8, 0x2000, UR4, 0xf8, !UPT ;  /* 0x00002000080b7892 */ /* 0x000fe2000f8ef804 */
[C---:B------:R-:W-:Y:S01]  /*c0850*/  ISETP.NE.AND P0, PT, R8.reuse, 0x7, PT ;  /* 0x000000070800780c */ /* 0x040fe20003f05270 */
[----:B------:R-:W-:Y:S01]  /*c0860*/  UIADD3 UR8, UR19, 0x180, UR8 ;  /* 0x0000018013087890 */ /* 0x000fe2000fffe008 */
[----:B------:R-:W-:Y:S01]  /*c0870*/  VIADD R13, R13, 0x20 ;  /* 0x000000200d0d7836 */ /* 0x000fe20000000000 */
[----:B------:R-:W-:Y:S01]  /*c0880*/  UIADD3 UR19, UR19, 0x1c180, UR11 ;  /* 0x0001c18013137890 */ /* 0x000fe2000fffe00b */
[----:B0-----:R-:W-:Y:S01]  /*c0890*/  SEL R12, RZ, 0x1, P0 ;  /* 0x00000001ff0c7807 */ /* 0x001fe20000000000 */
[----:B------:R-:W-:Y:S01]  /*c08a0*/  UMOV UR30, 0x30000 ;  /* 0x00030000001e7882 */ /* 0x000fe20000000000 */
[----:B------:R-:W-:Y:S01]  /*c08b0*/  UMOV UR11, UR21 ;  /* 0x00000015000b7c82 */ /* 0x000fe20008000000 */
[----:B------:R-:W-:-:S02]  /*c08c0*/  SEL R8, R8, RZ, P0 ;  /* 0x000000ff08087207 */ /* 0x000fc40000000000 */
[----:B------:R-:W-:Y:S01]  /*c08d0*/  LOP3.LUT R3, R3, R12, RZ, 0x3c, !PT ;  /* 0x0000000c03037212 */ /* 0x000fe200078e3cff */
[----:B------:R0:W-:Y:S02]  /*c08e0*/  UTMALDG.3D [UR8], [UR14], desc[UR16] ;  /* 0x000010080e0075b4 */ /* 0x0001e40008011000 */
[----:B0-----:R-:W-:Y:S01]  /*c08f0*/  UMOV UR8, UR19 ;  /* 0x0000001300087c82 */ /* 0x001fe20008000000 */
[----:B------:R-:W-:Y:S02]  /*c0900*/  UMOV UR11, UR22 ;  /* 0x00000016000b7c82 */ /* 0x000fe40008000000 */
[----:B------:R0:W-:Y:S02]  /*c0910*/  UTMALDG.3D.MULTICAST [UR8], [UR28], UR30, desc[UR16] ;  /* 0x000010081c0073b4 */ /* 0x0001e4000801181e */
[----:B0-----:R-:W-:Y:S05]  /*c0920*/  @P1 BRA `(.L_x_309) ;  /* 0xfffffffc00401947 */ /* 0x001fea000383ffff */
.L_x_306:
[----:B------:R-:W-:Y:S05]  /*c0930*/  BSYNC B1 ;  /* 0x0000000000017941 */ /* 0x000fea0003800000 */
.L_x_305:
[----:B------:R-:W2:Y:S01]  /*c0940*/  LDL.LU R15, [R1+0x1c9c] ;  /* 0x001c9c00010f7983 */ /* 0x000ea20000300800 */
[----:B------:R-:W-:Y:S01]  /*c0950*/  LOP3.LUT P1, RZ, R9, 0xff, RZ, 0xc0, !PT ;  /* 0x000000ff09ff7812 */ /* 0x000fe2000782c0ff */
[----:B------:R-:W-:Y:S01]  /*c0960*/  IMAD.IADD R4, R0, 0x1, R7 ;  /* 0x0000000100047824 */ /* 0x000fe200078e0207 */
[----:B------:R-:W-:Y:S01]  /*c0970*/  ULDC.64 UR8, c[0x0][0x650] ;  /* 0x0001940000087ab9 */ /* 0x000fe20000000a00 */
[----:B------:R-:W3:Y:S01]  /*c0980*/  LDL.LU R12, [R1+0x1ca0] ;  /* 0x001ca000010c7983 */ /* 0x000ee20000300800 */
[----:B------:R-:W-:Y:S01]  /*c0990*/  BSSY B1, `(.L_x_310) ;  /* 0x0000072000017945 */ /* 0x000fe20003800000 */
[C---:B------:R-:W-:Y:S01]  /*c09a0*/  IMAD.WIDE.U32 R2, R4.reuse, 0x24924925, RZ ;  /* 0x2492492504027825 */ /* 0x040fe200078e00ff */
[C---:B------:R-:W-:Y:S02]  /*c09b0*/  ISETP.GT.U32.AND P0, PT, R4.reuse, 0x6, PT ;  /* 0x000000060400780c */ /* 0x040fe40003f04070 */
[----:B------:R-:W-:Y:S01]  /*c09c0*/  PRMT R9, RZ, 0x7610, R9 ;  /* 0x00007610ff097816 */ /* 0x000fe20000000009 */
[----:B------:R-:W-:Y:S01]  /*c09d0*/  IMAD.IADD R2, R4, 0x1, -R3 ;  /* 0x0000000104027824 */ /* 0x000fe200078e0a03 */
[----:B------:R-:W-:Y:S01]  /*c09e0*/  ISETP.LT.U32.AND P0, PT, R0, 0x7, P0 ;  /* 0x000000070000780c */ /* 0x000fe20000701070 */
[----:B------:R-:W-:-:S02]  /*c09f0*/  IMAD.MOV.U32 R5, RZ, RZ, -0x1 ;  /* 0xffffffffff057424 */ /* 0x000fc400078e00ff */
[----:B------:R-:W0:Y:S01]  /*c0a00*/  @P1 S2R R8, SR_CgaCtaId ;  /* 0x0000000000081919 */ /* 0x000e220000008800 */
[----:B------:R-:W-:Y:S01]  /*c0a10*/  LEA.HI R2, R2, R3, RZ, 0x1f ;  /* 0x0000000302027211 */ /* 0x000fe200078ff8ff */
[----:B------:R-:W-:Y:S01]  /*c0a20*/  IMAD.MOV.U32 R10, RZ, RZ, -0x1 ;  /* 0xffffffffff0a7424 */ /* 0x000fe200078e00ff */
[----:B------:R-:W-:Y:S02]  /*c0a30*/  @P1 MOV R3, 0x400 ;  /* 0x0000040000031802 */ /* 0x000fe40000000f00 */
[--C-:B------:R-:W-:Y:S02]  /*c0a40*/  SHF.R.U32.HI R7, RZ, 0x2, R2.reuse ;  /* 0x00000002ff077819 */ /* 0x100fe40000011602 */
[----:B------:R-:W-:Y:S02]  /*c0a50*/  PRMT R2, RZ, 0x7610, R2 ;  /* 0x00007610ff027816 */ /* 0x000fe40000000002 */
[----:B0-----:R-:W-:-:S04]  /*c0a60*/  @P1 LEA R3, R8, R3, 0x18 ;  /* 0x0000000308031211 */ /* 0x001fc800078ec0ff */
[----:B------:R0:W-:Y:S01]  /*c0a70*/  @P1 SYNCS.ARRIVE.TRANS64.A1T0 RZ, [R3+URZ+0x88], RZ ;  /* 0x000088ff03ff19a7 */ /* 0x0001e2000810003f */
[----:B------:R-:W-:Y:S02]  /*c0a80*/  ISETP.GE.U32.AND P1, PT, R0, 0x7, PT ;  /* 0x000000070000780c */ /* 0x000fe40003f26070 */
[----:B0-----:R-:W-:-:S04]  /*c0a90*/  SEL R3, RZ, 0x1, !P0 ;  /* 0x00000001ff037807 */ /* 0x001fc80004000000 */
[----:B------:R-:W-:-:S07]  /*c0aa0*/  LOP3.LUT R6, R6, R3, RZ, 0x3c, !PT ;  /* 0x0000000306067212 */ /* 0x000fce00078e3cff */
[----:B------:R-:W-:Y:S01]  /*c0ab0*/  @P1 LOP3.LUT R6, R6, 0x1, R7, 0x78, !PT ;  /* 0x0000000106061812 */ /* 0x000fe200078e7807 */
[----:B------:R-:W-:Y:S02]  /*c0ac0*/  IMAD R7, R7, -0x7, R4 ;  /* 0xfffffff907077824 */ /* 0x000fe400078e0204 */
[----:B------:R-:W-:Y:S01]  /*c0ad0*/  IMAD.MOV.U32 R4, RZ, RZ, -0x1 ;  /* 0xffffffffff047424 */ /* 0x000fe200078e00ff */
[----:B---3--:R-:W-:-:S04]  /*c0ae0*/  IADD3 R12, P0, R12, UR24, RZ ;  /* 0x000000180c0c7c10 */ /* 0x008fc8000ff1e0ff */
[----:B--2---:R-:W-:Y:S01]  /*c0af0*/  IADD3.X R15, R15, UR18, RZ, P0, !PT ;  /* 0x000000120f0f7c10 */ /* 0x004fe200087fe4ff */
[----:B------:R0:W-:Y:S01]  /*c0b00*/  STL [R1+0x1ca0], R12 ;  /* 0x001ca00c01007387 */ /* 0x0001e20000100800 */
[----:B------:R-:W-:-:S03]  /*c0b10*/  ISETP.GE.U32.AND P0, PT, R12, UR8, PT ;  /* 0x000000080c007c0c */ /* 0x000fc6000bf06070 */
[----:B------:R0:W-:Y:S01]  /*c0b20*/  STL [R1+0x1c9c], R15 ;  /* 0x001c9c0f01007387 */ /* 0x0001e20000100800 */
[----:B------:R-:W-:-:S13]  /*c0b30*/  ISETP.GE.U32.AND.EX P0, PT, R15, UR9, PT, P0 ;  /* 0x000000090f007c0c */ /* 0x000fda000bf06100 */
[----:B0-----:R-:W-:Y:S05]  /*c0b40*/  @P0 BRA `(.L_x_311) ;  /* 0x0000000400580947 */ /* 0x001fea0003800000 */
[----:B------:R-:W0:Y:S01]  /*c0b50*/  S2R R8, SR_CTAID.X ;  /* 0x0000000000087919 */ /* 0x000e220000002500 */
[----:B------:R-:W1:Y:S01]  /*c0b60*/  LDC R16, c[0x0][0x65c] ;  /* 0x00019700ff107b82 */ /* 0x000e620000000800 */
[----:B------:R-:W-:Y:S01]  /*c0b70*/  ULDC UR8, c[0x0][0x150] ;  /* 0x0000540000087ab9 */ /* 0x000fe20000000800 */
[----:B------:R-:W-:Y:S01]  /*c0b80*/  ULDC UR11, c[0x0][0x630] ;  /* 0x00018c00000b7ab9 */ /* 0x000fe20000000800 */
[----:B------:R-:W2:Y:S05]  /*c0b90*/  S2R R2, SR_CTAID.Y ;  /* 0x0000000000027919 */ /* 0x000eaa0000002600 */
[----:B------:R-:W3:Y:S08]  /*c0ba0*/  LDC R5, c[0x0][0x144] ;  /* 0x00005100ff057b82 */ /* 0x000ef00000000800 */
[----:B------:R-:W4:Y:S01]  /*c0bb0*/  LDC R11, c[0x0][0x148] ;  /* 0x00005200ff0b7b82 */ /* 0x000f220000000800 */
[----:B-1----:R-:W-:-:S02]  /*c0bc0*/  ISETP.NE.AND P2, PT, R16, 0x1, PT ;  /* 0x000000011000780c */ /* 0x002fc40003f45270 */
[----:B0-----:R-:W-:Y:S02]  /*c0bd0*/  I2FP.F32.U32 R3, R8 ;  /* 0x0000000800037245 */ /* 0x001fe40000201000 */
[----:B--2---:R-:W-:-:S03]  /*c0be0*/  I2FP.F32.U32 R4, R2 ;  /* 0x0000000200047245 */ /* 0x004fc60000201000 */
[----:B------:R-:W-:Y:S01]  /*c0bf0*/  FMUL R3, R3, UR8 ;  /* 0x0000000803037c20 */ /* 0x000fe20008400000 */
[----:B------:R-:W-:Y:S02]  /*c0c00*/  ULDC UR8, c[0x0][0x154] ;  /* 0x0000550000087ab9 */ /* 0x000fe40000000800 */
[----:B------:R-:W-:Y:S01]  /*c0c10*/  FMUL R10, R4, UR8 ;  /* 0x00000008040a7c20 */ /* 0x000fe20008400000 */
[----:B------:R-:W-:Y:S02]  /*c0c20*/  ULDC.64 UR8, c[0x0][0x628] ;  /* 0x00018a0000087ab9 */ /* 0x000fe40000000a00 */
[----:B------:R-:W0:Y:S01]  /*c0c30*/  F2I.U32.TRUNC.NTZ R3, R3 ;  /* 0x0000000300037305 */ /* 0x000e22000020f000 */
[----:B------:R-:W-:-:S04]  /*c0c40*/  ISETP.NE.U32.AND P0, PT, RZ, UR8, PT ;  /* 0x00000008ff007c0c */ /* 0x000fc8000bf05070 */
[----:B------:R-:W-:-:S03]  /*c0c50*/  ISETP.NE.AND.EX P0, PT, RZ, UR9, PT, P0 ;  /* 0x00000009ff007c0c */ /* 0x000fc6000bf05300 */
[----:B------:R-:W1:Y:S01]  /*c0c60*/  F2I.U32.TRUNC.NTZ R10, R10 ;  /* 0x0000000a000a7305 */ /* 0x000e62000020f000 */
[----:B0-----:R-:W-:Y:S02]  /*c0c70*/  IMAD.MOV R4, RZ, RZ, -R3 ;  /* 0x000000ffff047224 */ /* 0x001fe400078e0a03 */
[----:B------:R-:W-:Y:S02]  /*c0c80*/  IMAD.MOV.U32 R3, RZ, RZ, R15 ;  /* 0x000000ffff037224 */ /* 0x000fe400078e000f */
[----:B---3--:R-:W-:Y:S02]  /*c0c90*/  IMAD R8, R5, R4, R8 ;  /* 0x0000000405087224 */ /* 0x008fe400078e0208 */
[----:B-1----:R-:W-:-:S04]  /*c0ca0*/  IMAD.MOV R4, RZ, RZ, -R10 ;  /* 0x000000ffff047224 */ /* 0x002fc800078e0a0a */
[----:B----4-:R-:W-:Y:S02]  /*c0cb0*/  @P2 IMAD R8, R11, R4, R2 ;  /* 0x000000040b082224 */ /* 0x010fe400078e0202 */
[----:B------:R-:W-:Y:S01]  /*c0cc0*/  IMAD.MOV.U32 R2, RZ, RZ, R12 ;  /* 0x000000ffff027224 */ /* 0x000fe200078e000c */
[----:B------:R-:W-:Y:S06]  /*c0cd0*/  @!P0 BRA `(.L_x_312) ;  /* 0x0000000000288947 */ /* 0x000fec0003800000 */
[----:B------:R-:W-:Y:S02]  /*c0ce0*/  ULDC UR10, c[0x0][0x634] ;  /* 0x00018d00000a7ab9 */ /* 0x000fe40000000800 */
[----:B------:R-:W-:-:S05]  /*c0cf0*/  IADD3 R3, P0, R12, UR10, RZ ;  /* 0x0000000a0c037c10 */ /* 0x000fca000ff1e0ff */
[----:B------:R-:W-:-:S04]  /*c0d00*/  IMAD.X R11, RZ, RZ, R15, P0 ;  /* 0x000000ffff0b7224 */ /* 0x000fc800000e060f */
[----:B------:R-:W-:-:S04]  /*c0d10*/  IMAD.WIDE.U32 R4, R11, UR8, RZ ;  /* 0x000000080b047c25 */ /* 0x000fc8000f8e00ff */
[----:B------:R-:W-:-:S04]  /*c0d20*/  IMAD.WIDE.U32 R4, P0, R3, UR9, R4 ;  /* 0x0000000903047c25 */ /* 0x000fc8000f800004 */
[----:B------:R-:W-:-:S04]  /*c0d30*/  IMAD.WIDE.U32 R2, R3, UR8, RZ ;  /* 0x0000000803027c25 */ /* 0x000fc8000f8e00ff */
[----:B------:R-:W-:Y:S01]  /*c0d40*/  IMAD.MOV.U32 R2, RZ, RZ, R5 ;  /* 0x000000ffff027224 */ /* 0x000fe200078e0005 */
[----:B------:R-:W-:Y:S01]  /*c0d50*/  IADD3 RZ, P1, R3, R4, RZ ;  /* 0x0000000403ff7210 */ /* 0x000fe20007f3e0ff */
[----:B------:R-:W-:-:S04]  /*c0d60*/  IMAD.X R3, RZ, RZ, RZ, P0 ;  /* 0x000000ffff037224 */ /* 0x000fc800000e06ff */
[----:B------:R-:W-:-:S08]  /*c0d70*/  IMAD.WIDE.U32.X R2, R11, UR9, R2, P1 ;  /* 0x000000090b027c25 */ /* 0x000fd000088e0402 */
.L_x_312:
[--C-:B------:R-:W-:Y:S01]  /*c0d80*/  SHF.R.U64 R10, R2, UR11, R3.reuse ;  /* 0x0000000b020a7c19 */ /* 0x100fe20008001203 */
[----:B------:R-:W-:Y:S01]  /*c0d90*/  ULDC.64 UR8, c[0x0][0x620] ;  /* 0x0001880000087ab9 */ /* 0x000fe20000000a00 */
[----:B------:R-:W-:Y:S01]  /*c0da0*/  SHF.R.U32.HI R2, RZ, UR11, R3 ;  /* 0x0000000bff027c19 */ /* 0x000fe20008011603 */
[----:B------:R-:W-:Y:S01]  /*c0db0*/  IMAD.MOV.U32 R3, RZ, RZ, R15 ;  /* 0x000000ffff037224 */ /* 0x000fe200078e000f */
[----:B------:R-:W-:Y:S01]  /*c0dc0*/  IADD3 R11, P0, RZ, -R10, RZ ;  /* 0x8000000aff0b7210 */ /* 0x000fe20007f1e0ff */
[----:B------:R-:W-:-:S04]  /*c0dd0*/  ULDC.64 UR10, c[0x0][0x640] ;  /* 0x00019000000a7ab9 */ /* 0x000fc80000000a00 */
[----:B------:R-:W-:Y:S01]  /*c0de0*/  IMAD.X R2, RZ, RZ, ~R2, P0 ;  /* 0x000000ffff027224 */ /* 0x000fe200000e0e02 */
[----:B------:R-:W-:-:S03]  /*c0df0*/  ISETP.NE.U32.AND P0, PT, RZ, UR10, PT ;  /* 0x0000000aff007c0c */ /* 0x000fc6000bf05070 */
[----:B------:R-:W-:Y:S01]  /*c0e00*/  IMAD R2, R2, UR8, RZ ;  /* 0x0000000802027c24 */ /* 0x000fe2000f8e02ff */
[----:B------:R-:W-:-:S03]  /*c0e10*/  ISETP.NE.AND.EX P0, PT, RZ, UR11, PT, P0 ;  /* 0x0000000bff007c0c */ /* 0x000fc6000bf05300 */
[----:B------:R-:W-:Y:S02]  /*c0e20*/  IMAD R5, R11, UR9, R2 ;  /* 0x000000090b057c24 */ /* 0x000fe4000f8e0202 */
[----:B------:R-:W-:-:S04]  /*c0e30*/  IMAD.MOV.U32 R2, RZ, RZ, R12 ;  /* 0x000000ffff027224 */ /* 0x000fc800078e000c */
[----:B------:R-:W-:Y:S01]  /*c0e40*/  IMAD.WIDE.U32 R2, R11, UR8, R2 ;  /* 0x000000080b027c25 */ /* 0x000fe2000f8e0002 */
[----:B------:R-:W-:-:S03]  /*c0e50*/  ULDC UR8, c[0x0][0x618] ;  /* 0x0001860000087ab9 */ /* 0x000fc60000000800 */
[----:B------:R-:W-:-:S05]  /*c0e60*/  IMAD.IADD R3, R3, 0x1, R5 ;  /* 0x0000000103037824 */ /* 0x000fca00078e0205 */
[--C-:B------:R-:W-:Y:S02]  /*c0e70*/  SHF.R.U64 R11, R2, UR8, R3.reuse ;  /* 0x00000008020b7c19 */ /* 0x100fe40008001203 */
[----:B------:R-:W-:Y:S01]  /*c0e80*/  SHF.R.U32.HI R2, RZ, UR8, R3 ;  /* 0x00000008ff027c19 */ /* 0x000fe20008011603 */
[----:B------:R-:W-:-:S03]  /*c0e90*/  ULDC UR8, c[0x0][0x608] ;  /* 0x0001820000087ab9 */ /* 0x000fc60000000800 */
[--C-:B------:R-:W-:Y:S02]  /*c0ea0*/  SHF.R.U64 R12, R11, UR8, R2.reuse ;  /* 0x000000080b0c7c19 */ /* 0x100fe40008001202 */
[----:B------:R-:W-:Y:S01]  /*c0eb0*/  SHF.R.U32.HI R3, RZ, UR8, R2 ;  /* 0x00000008ff037c19 */ /* 0x000fe20008011602 */
[----:B------:R-:W-:-:S03]  /*c0ec0*/  ULDC UR8, c[0x0][0x658] ;  /* 0x0001960000087ab9 */ /* 0x000fc60000000800 */
[--C-:B------:R-:W-:Y:S02]  /*c0ed0*/  SHF.R.U64 R13, R12, UR8, R3.reuse ;  /* 0x000000080c0d7c19 */ /* 0x100fe40008001203 */
[----:B------:R-:W-:-:S03]  /*c0ee0*/  SHF.R.U32.HI R15, RZ, UR8, R3 ;  /* 0x00000008ff0f7c19 */ /* 0x000fc60008011603 */
[----:B------:R-:W-:Y:S02]  /*c0ef0*/  IMAD.MOV.U32 R2, RZ, RZ, R13 ;  /* 0x000000ffff027224 */ /* 0x000fe400078e000d */
        /* <DEDUP_REMOVED lines=12> */
.L_x_313:
[----:B------:R-:W-:Y:S01]  /*c0fc0*/  ULDC UR8, c[0x0][0x648] ;  /* 0x0001920000087ab9 */ /* 0x000fe20000000800 */
[----:B------:R-:W-:Y:S02]  /*c0fd0*/  LOP3.LUT R12, R12, UR20, RZ, 0xc0, !PT ;  /* 0x000000140c0c7c12 */ /* 0x000fe4000f8ec0ff */
[----:B------:R-:W-:Y:S01]  /*c0fe0*/  SHF.R.U64 R3, R2, UR8, R3 ;  /* 0x0000000802037c19 */ /* 0x000fe20008001203 */
[----:B------:R-:W-:-:S04]  /*c0ff0*/  ULDC UR8, c[0x0][0x638] ;  /* 0x00018e0000087ab9 */ /* 0x000fc80000000800 */
[----:B------:R-:W-:Y:S02]  /*c1000*/  IMAD.MOV R2, RZ, RZ, -R3 ;  /* 0x000000ffff027224 */ /* 0x000fe400078e0a03 */
[----:B------:R-:W-:Y:S02]  /*c1010*/  IMAD R5, R3, UR6, R12 ;  /* 0x0000000603057c24 */ /* 0x000fe4000f8e020c */
[----:B------:R-:W-:Y:S01]  /*c1020*/  IMAD R13, R2, UR8, R13 ;  /* 0x00000008020d7c24 */ /* 0x000fe2000f8e020d */
[----:B------:R-:W-:Y:S01]  /*c1030*/  ULDC UR8, c[0x0][0x610] ;  /* 0x0001840000087ab9 */ /* 0x000fe20000000800 */
[----:B------:R-:W-:Y:S01]  /*c1040*/  LOP3.LUT R2, R11, UR5, RZ, 0xc0, !PT ;  /* 0x000000050b027c12 */ /* 0x000fe2000f8ec0ff */
[----:B------:R-:W-:Y:S01]  /*c1050*/  IMAD R8, R5, UR8, R8 ;  /* 0x0000000805087c24 */ /* 0x000fe2000f8e0208 */
[----:B------:R-:W-:-:S03]  /*c1060*/  ULDC UR8, c[0x0][0x600] ;  /* 0x0001800000087ab9 */ /* 0x000fc60000000800 */
[----:B------:R-:W-:Y:S02]  /*c1070*/  IMAD R13, R13, UR8, R2 ;  /* 0x000000080d0d7c24 */ /* 0x000fe4000f8e0202 */
[----:B------:R-:W-:-:S03]  /*c1080*/  IMAD.MOV.U32 R2, RZ, RZ, 0x1 ;  /* 0x00000001ff027424 */ /* 0x000fc600078e00ff */
[----:B------:R-:W-:Y:S02]  /*c1090*/  SEL R4, R13, R8, !P2 ;  /* 0x000000080d047207 */ /* 0x000fe40005000000 */
[----:B------:R-:W-:-:S07]  /*c10a0*/  SEL R5, R8, R13, !P2 ;  /* 0x0000000d08057207 */ /* 0x000fce0005000000 */
.L_x_311:
[----:B------:R-:W-:Y:S05]  /*c10b0*/  BSYNC B1 ;  /* 0x0000000000017941 */ /* 0x000fea0003800000 */
.L_x_310:
[----:B------:R-:W-:-:S13]  /*c10c0*/  LOP3.LUT P0, RZ, R2, 0xff, RZ, 0xc0, !PT ;  /* 0x000000ff02ff7812 */ /* 0x000fda000780c0ff */
[----:B------:R-:W-:Y:S05]  /*c10d0*/  @P0 BRA `(.L_x_314) ;  /* 0xfffffff400200947 */ /* 0x000fea000383ffff */
[----:B------:R-:W-:Y:S05]  /*c10e0*/  BSYNC B0 ;  /* 0x0000000000007941 */ /* 0x000fea0003800000 */
.L_x_303:
[----:B------:R-:W-:-:S03]  /*c10f0*/  UMOV UR8, 0xffffffff ;  /* 0xffffffff00087882 */ /* 0x000fc60000000000 */
[----:B------:R-:W-:Y:S05]  /*c1100*/  BRA.DIV UR8, `(.L_x_315) ;  /* 0x0000000608947947 */ /* 0x000fea000b800000 */
[----:B------:R-:W-:-:S13]  /*c1110*/  ELECT P0, URZ, PT ;  /* 0x00000000003f782f */ /* 0x000fda0003800000 */
.L_x_332:
[----:B------:R-:W-:Y:S04]  /*c1120*/  BSSY B0, `(.L_x_316) ;  /* 0x0000047000007945 */ /* 0x000fe80003800000 */
[----:B------:R-:W-:Y:S05]  /*c1130*/  @!P0 BRA `(.L_x_317) ;  /* 0x0000000400148947 */ /* 0x000fea0003800000 */
[----:B------:R-:W-:-:S04]  /*c1140*/  ULOP3.LUT UR8, UR7, 0x2, URZ, 0xfc, !UPT ;  /* 0x0000000207087892 */ /* 0x000fc8000f8efc3f */
[----:B------:R-:W-:-:S06]  /*c1150*/  UISETP.NE.AND UP0, UPT, UR8, 0x3, UPT ;  /* 0x000000030800788c */ /* 0x000fcc000bf05270 */
[----:B------:R-:W-:-:S13]  /*c1160*/  PLOP3.LUT P0, PT, PT, PT, UP0, 0x80, 0x0 ;  /* 0x000000000000781c */ /* 0x000fda0003f0f008 */
[----:B------:R-:W-:Y:S05]  /*c1170*/  @!P0 BRA `(.L_x_318) ;  /* 0x0000000000048947 */ /* 0x000fea0003800000 */
[----:B------:R-:W-:Y:S01]  /*c1180*/  BPT.TRAP 0x1 ;  /* 0x000000040000795c */ /* 0x000fe20000300000 */
.L_x_318:
[----:B------:R-:W0:Y:S01]  /*c1190*/  S2R R3, SR_CgaCtaId ;  /* 0x0000000000037919 */ /* 0x000e220000008800 */
[----:B------:R-:W-:Y:S02]  /*c11a0*/  MOV R0, 0x400 ;  /* 0x0000040000007802 */ /* 0x000fe40000000f00 */
[----:B------:R-:W-:Y:S02]  /*c11b0*/  SHF.L.U32 R2, R6, 0x1f, RZ ;  /* 0x0000001f06027819 */ /* 0x000fe400000006ff */
[----:B0-----:R-:W-:-:S05]  /*c11c0*/  LEA R0, R3, R0, 0x18 ;  /* 0x0000000003007211 */ /* 0x001fca00078ec0ff */
[----:B------:R-:W-:-:S04]  /*c11d0*/  VIADD R0, R0, 0x38 ;  /* 0x0000003800007836 */ /* 0x000fc80000000000 */
[----:B------:R-:W-:-:S04]  /*c11e0*/  IMAD R3, R7, 0x8, R0 ;  /* 0x0000000807037824 */ /* 0x000fc800078e0200 */
[----:B------:R-:W0:Y:S02]  /*c11f0*/  SYNCS.PHASECHK.TRANS64.TRYWAIT P0, [R3+URZ], R2 ;  /* 0x00000002030075a7 */ /* 0x000e24000800017f */
[----:B0-----:R-:W-:Y:S05]  /*c1200*/  @!P0 BRA `(.L_x_319) ;  /* 0x0000000400748947 */ /* 0x001fea0003800000 */
.L_x_333:
[----:B------:R-:W-:-:S05]  /*c1210*/  VIADD R7, R7, 0x1 ;  /* 0x0000000107077836 */ /* 0x000fca0000000000 */
[----:B------:R-:W-:-:S04]  /*c1220*/  ISETP.NE.AND P0, PT, R7, 0x7, PT ;  /* 0x000000070700780c */ /* 0x000fc80003f05270 */
[----:B0-----:R-:W-:Y:S02]  /*c1230*/  SEL R3, RZ, 0x1, P0 ;  /* 0x00000001ff037807 */ /* 0x001fe40000000000 */
[----:B------:R-:W-:Y:S02]  /*c1240*/  SEL R7, R7, RZ, P0 ;  /* 0x000000ff07077207 */ /* 0x000fe40000000000 */
[----:B------:R-:W-:-:S03]  /*c1250*/  LOP3.LUT R6, R6, R3, RZ, 0x3c, !PT ;  /* 0x0000000306067212 */ /* 0x000fc600078e3cff */
[----:B------:R-:W-:Y:S01]  /*c1260*/  IMAD R3, R7, 0x8, R0 ;  /* 0x0000000807037824 */ /* 0x000fe200078e0200 */
[----:B------:R-:W-:-:S04]  /*c1270*/  SHF.L.U32 R2, R6, 0x1f, RZ ;  /* 0x0000001f06027819 */ /* 0x000fc800000006ff */
[----:B------:R-:W0:Y:S02]  /*c1280*/  SYNCS.PHASECHK.TRANS64.TRYWAIT P0, [R3+URZ], R2 ;  /* 0x00000002030075a7 */ /* 0x000e24000800017f */
[----:B0-----:R-:W-:Y:S05]  /*c1290*/  @!P0 BRA `(.L_x_320) ;  /* 0x0000000400648947 */ /* 0x001fea0003800000 */
.L_x_334:
[----:B0-----:R-:W-:-:S05]  /*c12a0*/  VIADD R2, R7, 0x1 ;  /* 0x0000000107027836 */ /* 0x001fca0000000000 */
[----:B------:R-:W-:-:S04]  /*c12b0*/  ISETP.NE.AND P0, PT, R2, 0x7, PT ;  /* 0x000000070200780c */ /* 0x000fc80003f05270 */
[----:B------:R-:W-:Y:S02]  /*c12c0*/  SEL R3, RZ, 0x1, P0 ;  /* 0x00000001ff037807 */ /* 0x000fe40000000000 */
[----:B------:R-:W-:Y:S02]  /*c12d0*/  SEL R5, R2, RZ, P0 ;  /* 0x000000ff02057207 */ /* 0x000fe40000000000 */
[----:B------:R-:W-:-:S03]  /*c12e0*/  LOP3.LUT R6, R6, R3, RZ, 0x3c, !PT ;  /* 0x0000000306067212 */ /* 0x000fc600078e3cff */
[----:B------:R-:W-:Y:S01]  /*c12f0*/  IMAD R3, R5, 0x8, R0 ;  /* 0x0000000805037824 */ /* 0x000fe200078e0200 */
[----:B------:R-:W-:-:S04]  /*c1300*/  SHF.L.U32 R2, R6, 0x1f, RZ ;  /* 0x0000001f06027819 */ /* 0x000fc800000006ff */
[----:B------:R-:W0:Y:S02]  /*c1310*/  SYNCS.PHASECHK.TRANS64.TRYWAIT P0, [R3+URZ], R2 ;  /* 0x00000002030075a7 */ /* 0x000e24000800017f */
[----:B0-----:R-:W-:Y:S05]  /*c1320*/  @!P0 BRA `(.L_x_321) ;  /* 0x0000000400548947 */ /* 0x001fea0003800000 */
.L_x_335:
        /* <DEDUP_REMOVED lines=9> */
.L_x_336:
        /* <DEDUP_REMOVED lines=9> */
.L_x_337:
        /* <DEDUP_REMOVED lines=9> */
.L_x_338:
[----:B0-----:R-:W-:-:S05]  /*c14e0*/  VIADD R2, R5, 0x1 ;  /* 0x0000000105027836 */ /* 0x001fca0000000000 */
[----:B------:R-:W-:-:S04]  /*c14f0*/  ISETP.NE.AND P0, PT, R2, 0x7, PT ;  /* 0x000000070200780c */ /* 0x000fc80003f05270 */
[----:B------:R-:W-:Y:S02]  /*c1500*/  SEL R4, RZ, 0x1, P0 ;  /* 0x00000001ff047807 */ /* 0x000fe40000000000 */
[----:B------:R-:W-:Y:S02]  /*c1510*/  SEL R3, R2, RZ, P0 ;  /* 0x000000ff02037207 */ /* 0x000fe40000000000 */
[----:B------:R-:W-:-:S03]  /*c1520*/  LOP3.LUT R4, R7, R4, RZ, 0x3c, !PT ;  /* 0x0000000407047212 */ /* 0x000fc600078e3cff */
[----:B------:R-:W-:Y:S01]  /*c1530*/  IMAD R3, R3, 0x8, R0 ;  /* 0x0000000803037824 */ /* 0x000fe200078e0200 */
[----:B------:R-:W-:-:S07]  /*c1540*/  SHF.L.U32 R0, R4, 0x1f, RZ ;  /* 0x0000001f04007819 */ /* 0x000fce00000006ff */
.L_x_325:
[----:B0-----:R0:W1:Y:S02]  /*c1550*/  SYNCS.PHASECHK.TRANS64.TRYWAIT P0, [R3+URZ], R0 ;  /* 0x00000000030075a7 */ /* 0x001064000800017f */
[----:B-1----:R-:W-:Y:S05]  /*c1560*/  @!P0 NANOSLEEP.SYNCS 0x989680 ;  /* 0x009896800000895d */ /* 0x002fea0003900000 */
[----:B------:R-:W1:Y:S02]  /*c1570*/  @!P0 SYNCS.PHASECHK.TRANS64 P0, [R3+URZ], R0 ;  /* 0x00000000030085a7 */ /* 0x000e64000800007f */
[----:B-1----:R-:W-:Y:S05]  /*c1580*/  @!P0 BRA `(.L_x_325) ;  /* 0xfffffffc00f08947 */ /* 0x002fea000383ffff */
.L_x_317:
[----:B------:R-:W-:Y:S05]  /*c1590*/  BSYNC B0 ;  /* 0x0000000000007941 */ /* 0x000fea0003800000 */
.L_x_316:
[----:B------:R-:W-:Y:S05]  /*c15a0*/  EXIT ;  /* 0x000000000000794d */ /* 0x000fea0003800000 */
.L_x_21:
[----:B--2---:R-:W-:-:S04]  /*c15b0*/  IMAD.U32 R15, RZ, RZ, UR16 ;  /* 0x00000010ff0f7e24 */ /* 0x004fc8000f8e00ff */
[----:B------:R2:W0:Y:S03]  /*c15c0*/  SYNCS.PHASECHK.TRANS64.TRYWAIT P0, [R15+URZ], R14 ;  /* 0x0000000e0f0075a7 */ /* 0x000426000800017f */
[----:B0-----:R-:W-:Y:S05]  /*c15d0*/  @!P0 NANOSLEEP.SYNCS 0x989680 ;  /* 0x009896800000895d */ /* 0x001fea0003900000 */
[----:B------:R-:W0:Y:S02]  /*c15e0*/  @!P0 SYNCS.PHASECHK.TRANS64 P0, [R15+URZ], R14 ;  /* 0x0000000e0f0085a7 */ /* 0x000e24000800007f */
[----:B0-----:R-:W-:Y:S05]  /*c15f0*/  @!P0 BRA `(.L_x_21) ;  /* 0xfffffffc00ec8947 */ /* 0x001fea000383ffff */
[----:B------:R-:W-:Y:S05]  /*c1600*/  BRA `(.L_x_20) ;  /* 0xfffff47800547947 */ /* 0x000fea000383ffff */
.L_x_27:
[----:B-----5:R1:W-:Y:S02]  /*c1610*/  STL [R1+0x1cac], R0 ;  /* 0x001cac0001007387 */ /* 0x0203e40000100800 */
[----:B-1----:R-:W-:-:S04]  /*c1620*/  IMAD.U32 R0, RZ, RZ, UR17 ;  /* 0x00000011ff007e24 */ /* 0x002fc8000f8e00ff */
[----:B------:R1:W2:Y:S03]  /*c1630*/  SYNCS.PHASECHK.TRANS64.TRYWAIT P0, [R0+URZ], R16 ;  /* 0x00000010000075a7 */ /* 0x0002a6000800017f */
[----:B--2---:R-:W-:Y:S05]  /*c1640*/  @!P0 NANOSLEEP.SYNCS 0x989680 ;  /* 0x009896800000895d */ /* 0x004fea0003900000 */
[----:B------:R1:W2:Y:S02]  /*c1650*/  @!P0 SYNCS.PHASECHK.TRANS64 P0, [R0+URZ], R16 ;  /* 0x00000010000085a7 */ /* 0x0002a4000800007f */
[----:B-1----:R1:W5:Y:S02]  /*c1660*/  LDL.LU R0, [R1+0x1cac] ;  /* 0x001cac0001007983 */ /* 0x0023640000300800 */
[----:B-12---:R-:W-:Y:S05]  /*c1670*/  @!P0 BRA `(.L_x_27) ;  /* 0xfffffffc00e48947 */ /* 0x006fea000383ffff */
[----:B------:R-:W-:Y:S05]  /*c1680*/  BRA `(.L_x_26) ;  /* 0xfffff594005c7947 */ /* 0x000fea000383ffff */
.L_x_304:
[----:B------:R-:W-:Y:S01]  /*c1690*/  BSSY B1, `(.L_x_326) ;  /* 0x0000006000017945 */ /* 0x000fe20003800000 */
[----:B------:R-:W-:-:S07]  /*c16a0*/  IMAD.MOV.U32 R2, RZ, RZ, -0x1 ;  /* 0xffffffffff027424 */ /* 0x000fce00078e00ff */
[----:B------:R-:W-:Y:S05]  /*c16b0*/  WARPSYNC.COLLECTIVE R2, `(.L_x_327) ;  /* 0x00000000020c7348 */ /* 0x000fea0003c00000 */
[----:B------:R-:W-:Y:S02]  /*c16c0*/  ELECT P0, UR62, PT ;  /* 0x00000000003e782f */ /* 0x000fe40003800000 */
[----:B------:R-:W-:Y:S01]  /*c16d0*/  MOV R2, UR62 ;  /* 0x0000003e00027c02 */ /* 0x000fe20008000f00 */
[----:B------:R-:W-:Y:S10]  /*c16e0*/  ENDCOLLECTIVE ;  /* 0x000000000000791b */ /* 0x000ff40003800000 */
.L_x_327:
[----:B------:R-:W-:Y:S05]  /*c16f0*/  BSYNC B1 ;  /* 0x0000000000017941 */ /* 0x000fea0003800000 */
.L_x_326:
[----:B------:R-:W-:Y:S05]  /*c1700*/  BRA `(.L_x_328) ;  /* 0xffffffec00a07947 */ /* 0x000fea000383ffff */
.L_x_307:
[----:B0-----:R0:W1:Y:S02]  /*c1710*/  SYNCS.PHASECHK.TRANS64.TRYWAIT P0, [R12+URZ+0x38], R11 ;  /* 0x0000380b0c0075a7 */ /* 0x001064000800017f */
[----:B-1----:R-:W-:Y:S05]  /*c1720*/  @!P0 NANOSLEEP.SYNCS 0x989680 ;  /* 0x009896800000895d */ /* 0x002fea0003900000 */
[----:B------:R-:W1:Y:S02]  /*c1730*/  @!P0 SYNCS.PHASECHK.TRANS64 P0, [R12+URZ+0x38], R11 ;  /* 0x0000380b0c0085a7 */ /* 0x000e64000800007f */
[----:B-1----:R-:W-:Y:S05]  /*c1740*/  @!P0 BRA `(.L_x_307) ;  /* 0xfffffffc00f08947 */ /* 0x002fea000383ffff */
[----:B------:R-:W-:Y:S05]  /*c1750*/  BRA `(.L_x_329) ;  /* 0xffffffec00d87947 */ /* 0x000fea000383ffff */
.L_x_315:
[----:B------:R-:W-:Y:S01]  /*c1760*/  BSSY B0, `(.L_x_330) ;  /* 0x0000006000007945 */ /* 0x000fe20003800000 */
[----:B------:R-:W-:-:S07]  /*c1770*/  IMAD.MOV.U32 R2, RZ, RZ, -0x1 ;  /* 0xffffffffff027424 */ /* 0x000fce00078e00ff */
[----:B------:R-:W-:Y:S05]  /*c1780*/  WARPSYNC.COLLECTIVE R2, `(.L_x_331) ;  /* 0x00000000020c7348 */ /* 0x000fea0003c00000 */
[----:B------:R-:W-:Y:S02]  /*c1790*/  ELECT P0, UR62, PT ;  /* 0x00000000003e782f */ /* 0x000fe40003800000 */
[----:B------:R-:W-:Y:S01]  /*c17a0*/  MOV R2, UR62 ;  /* 0x0000003e00027c02 */ /* 0x000fe20008000f00 */
[----:B------:R-:W-:Y:S10]  /*c17b0*/  ENDCOLLECTIVE ;  /* 0x000000000000791b */ /* 0x000ff40003800000 */
.L_x_331:
[----:B------:R-:W-:Y:S05]  /*c17c0*/  BSYNC B0 ;  /* 0x0000000000007941 */ /* 0x000fea0003800000 */
.L_x_330:
[----:B------:R-:W-:Y:S05]  /*c17d0*/  BRA `(.L_x_332) ;  /* 0xfffffff800507947 */ /* 0x000fea000383ffff */
.L_x_319:
[----:B0-----:R0:W1:Y:S02]  /*c17e0*/  SYNCS.PHASECHK.TRANS64.TRYWAIT P0, [R3+URZ], R2 ;  /* 0x00000002030075a7 */ /* 0x001064000800017f */
[----:B-1----:R-:W-:Y:S05]  /*c17f0*/  @!P0 NANOSLEEP.SYNCS 0x989680 ;  /* 0x009896800000895d */ /* 0x002fea0003900000 */
[----:B------:R-:W1:Y:S02]  /*c1800*/  @!P0 SYNCS.PHASECHK.TRANS64 P0, [R3+URZ], R2 ;  /* 0x00000002030085a7 */ /* 0x000e64000800007f */
[----:B-1----:R-:W-:Y:S05]  /*c1810*/  @!P0 BRA `(.L_x_319) ;  /* 0xfffffffc00f08947 */ /* 0x002fea000383ffff */
[----:B------:R-:W-:Y:S05]  /*c1820*/  BRA `(.L_x_333) ;  /* 0xfffffff800787947 */ /* 0x000fea000383ffff */
.L_x_320:
[----:B0-----:R0:W1:Y:S02]  /*c1830*/  SYNCS.PHASECHK.TRANS64.TRYWAIT P0, [R3+URZ], R2 ;  /* 0x00000002030075a7 */ /* 0x001064000800017f */
[----:B-1----:R-:W-:Y:S05]  /*c1840*/  @!P0 NANOSLEEP.SYNCS 0x989680 ;  /* 0x009896800000895d */ /* 0x002fea0003900000 */
[----:B------:R-:W1:Y:S02]  /*c1850*/  @!P0 SYNCS.PHASECHK.TRANS64 P0, [R3+URZ], R2 ;  /* 0x00000002030085a7 */ /* 0x000e64000800007f */
[----:B-1----:R-:W-:Y:S05]  /*c1860*/  @!P0 BRA `(.L_x_320) ;  /* 0xfffffffc00f08947 */ /* 0x002fea000383ffff */
[----:B------:R-:W-:Y:S05]  /*c1870*/  BRA `(.L_x_334) ;  /* 0xfffffff800887947 */ /* 0x000fea000383ffff */
.L_x_321:
[----:B0-----:R0:W1:Y:S02]  /*c1880*/  SYNCS.PHASECHK.TRANS64.TRYWAIT P0, [R3+URZ], R2 ;  /* 0x00000002030075a7 */ /* 0x001064000800017f */
[----:B-1----:R-:W-:Y:S05]  /*c1890*/  @!P0 NANOSLEEP.SYNCS 0x989680 ;  /* 0x009896800000895d */ /* 0x002fea0003900000 */
[----:B------:R-:W1:Y:S02]  /*c18a0*/  @!P0 SYNCS.PHASECHK.TRANS64 P0, [R3+URZ], R2 ;  /* 0x00000002030085a7 */ /* 0x000e64000800007f */
[----:B-1----:R-:W-:Y:S05]  /*c18b0*/  @!P0 BRA `(.L_x_321) ;  /* 0xfffffffc00f08947 */ /* 0x002fea000383ffff */
[----:B------:R-:W-:Y:S05]  /*c18c0*/  BRA `(.L_x_335) ;  /* 0xfffffff800987947 */ /* 0x000fea000383ffff */
.L_x_322:
[----:B0-----:R0:W1:Y:S02]  /*c18d0*/  SYNCS.PHASECHK.TRANS64.TRYWAIT P0, [R3+URZ], R2 ;  /* 0x00000002030075a7 */ /* 0x001064000800017f */
[----:B-1----:R-:W-:Y:S05]  /*c18e0*/  @!P0 NANOSLEEP.SYNCS 0x989680 ;  /* 0x009896800000895d */ /* 0x002fea0003900000 */
[----:B------:R-:W1:Y:S02]  /*c18f0*/  @!P0 SYNCS.PHASECHK.TRANS64 P0, [R3+URZ], R2 ;  /* 0x00000002030085a7 */ /* 0x000e64000800007f */
[----:B-1----:R-:W-:Y:S05]  /*c1900*/  @!P0 BRA `(.L_x_322) ;  /* 0xfffffffc00f08947 */ /* 0x002fea000383ffff */
[----:B------:R-:W-:Y:S05]  /*c1910*/  BRA `(.L_x_336) ;  /* 0xfffffff800a87947 */ /* 0x000fea000383ffff */
.L_x_323:
[----:B0-----:R0:W1:Y:S02]  /*c1920*/  SYNCS.PHASECHK.TRANS64.TRYWAIT P0, [R3+URZ], R2 ;  /* 0x00000002030075a7 */ /* 0x001064000800017f */
[----:B-1----:R-:W-:Y:S05]  /*c1930*/  @!P0 NANOSLEEP.SYNCS 0x989680 ;  /* 0x009896800000895d */ /* 0x002fea0003900000 */
[----:B------:R-:W1:Y:S02]  /*c1940*/  @!P0 SYNCS.PHASECHK.TRANS64 P0, [R3+URZ], R2 ;  /* 0x00000002030085a7 */ /* 0x000e64000800007f */
[----:B-1----:R-:W-:Y:S05]  /*c1950*/  @!P0 BRA `(.L_x_323) ;  /* 0xfffffffc00f08947 */ /* 0x002fea000383ffff */
[----:B------:R-:W-:Y:S05]  /*c1960*/  BRA `(.L_x_337) ;  /* 0xfffffff800b87947 */ /* 0x000fea000383ffff */
.L_x_324:
[----:B0-----:R0:W1:Y:S02]  /*c1970*/  SYNCS.PHASECHK.TRANS64.TRYWAIT P0, [R3+URZ], R2 ;  /* 0x00000002030075a7 */ /* 0x001064000800017f */
[----:B-1----:R-:W-:Y:S05]  /*c1980*/  @!P0 NANOSLEEP.SYNCS 0x989680 ;  /* 0x009896800000895d */ /* 0x002fea0003900000 */
[----:B------:R-:W1:Y:S02]  /*c1990*/  @!P0 SYNCS.PHASECHK.TRANS64 P0, [R3+URZ], R2 ;  /* 0x00000002030085a7 */ /* 0x000e64000800007f */
[----:B-1----:R-:W-:Y:S05]  /*c19a0*/  @!P0 BRA `(.L_x_324) ;  /* 0xfffffffc00f08947 */ /* 0x002fea000383ffff */
[----:B------:R-:W-:Y:S05]  /*c19b0*/  BRA `(.L_x_338) ;  /* 0xfffffff800c87947 */ /* 0x000fea000383ffff */
.L_x_339:
[----:B------:R-:W-:-:S00]  /*c19c0*/  BRA `(.L_x_339) ;  /* 0xfffffffc00fc7947 */ /* 0x000fc0000383ffff */
[----:B------:R-:W-:-:S00]  /*c19d0*/  NOP ;  /* 0x0000000000007918 */ /* 0x000fc00000000000 */
        /* <DEDUP_REMOVED lines=10> */
.L_x_340:


//--------------------- .nv.shared._ZN7cutlass13device_kernelINS_4gemm6kernel13GemmUniversalIN4cute5tupleIJiiiiEEENS1_10collective13CollectiveMmaINS1_37MainloopSm90TmaGmmaWarpSpecializedFP8ILi7ENS5_IJNS4_1CILi2EEENSA_ILi1EEESC_EEENS1_35KernelTmaWarpSpecializedCooperativeEEENS5_IJNSA_ILi512EEESG_NSA_ILi32EEEEEENS_12float_e4m3_tENS5_IJlSC_lEEESJ_SK_NS4_8TiledMMAINS4_8MMA_AtomIJNS4_4SM904GMMA31MMA_64x256x32_F32E4M3E4M3_SS_TNILNSO_7ScaleInE1ELSQ_1EEEEEENS4_6LayoutISD_NS5_IJSC_NSA_ILi0EEESU_EEEEENS5_IJNS4_10UnderscoreESX_SX_EEEEENS4_13SM90_TMA_LOADENS4_14ComposedLayoutINS4_7SwizzleILi1ELi4ELi3EEENS4_18smem_ptr_flag_bitsILi8EEENST_INS5_IJNSA_ILi8EEESH_EEENS5_IJSH_SC_EEEEEEEvNS4_8identityENS4_23SM90_TMA_LOAD_MULTICASTES1A_vS1B_EENS_8epilogue10collective6detail29Sm90TmaWarpSpecializedAdapterINS1F_15DefaultEpilogueISJ_SK_SK_NS1E_6thread17LinearCombinationISJ_Li1EffLNS1J_9ScaleType4KindE0ELNS_15FloatRoundStyleE2ESJ_EENS1_15EpilogueDefaultEEEEEvvEEEEvNT_6ParamsE --------------------------
	.section	.nv.shared._ZN7cutlass13device_kernelINS_4gemm6kernel13GemmUniversalIN4cute5tupleIJiiiiEEENS1_10collective13CollectiveMmaINS1_37MainloopSm90TmaGmmaWarpSpecializedFP8ILi7ENS5_IJNS4_1CILi2EEENSA_ILi1EEESC_EEENS1_35KernelTmaWarpSpecializedCooperativeEEENS5_IJNSA_ILi512EEESG_NSA_ILi32EEEEEENS_12float_e4m3_tENS5_IJlSC_lEEESJ_SK_NS4_8TiledMMAINS4_8MMA_AtomIJNS4_4SM904GMMA31MMA_64x256x32_F32E4M3E4M3_SS_TNILNSO_7ScaleInE1ELSQ_1EEEEEENS4_6LayoutISD_NS5_IJSC_NSA_ILi0EEESU_EEEEENS5_IJNS4_10UnderscoreESX_SX_EEEEENS4_13SM90_TMA_LOADENS4_14ComposedLayoutINS4_7SwizzleILi1ELi4ELi3EEENS4_18smem_ptr_flag_bitsILi8EEENST_INS5_IJNSA_ILi8EEESH_EEENS5_IJSH_SC_EEEEEEEvNS4_8identityENS4_23SM90_TMA_LOAD_MULTICASTES1A_vS1B_EENS_8epilogue10collective6detail29Sm90TmaWarpSpecializedAdapterINS1F_15DefaultEpilogueISJ_SK_SK_NS1E_6thread17LinearCombinationISJ_Li1EffLNS1J_9ScaleType4KindE0ELNS_15FloatRoundStyleE2ESJ_EENS1_15EpilogueDefaultEEEEEvvEEEEvNT_6ParamsE,"aw",@nobits
	.sectionflags	@""
	.align	16
	.zero		1024


//--------------------- .nv.shared.reserved.0     --------------------------
	.section	.nv.shared.reserved.0,"aw",@nobits
	.weak		__nv_reservedSMEM_offset_0_alias
	.size		__nv_reservedSMEM_offset_0_alias, 0, 0
	.other		__nv_reservedSMEM_offset_0_alias,@"STO_CUDA_RESERVED_SHARED STV_DEFAULT"
__nv_reservedSMEM_offset_0_alias:
	.zero		0


//--------------------- .nv.global                --------------------------
	.section	.nv.global,"aw",@nobits
.nv.global:
	.type		_ZN40_INTERNAL_0a9fb326_4_k_cu_83d736d6_109114cute1_E,@object
	.size		_ZN40_INTERNAL_0a9fb326_4_k_cu_83d736d6_109114cute1_E,(_ZN40_INTERNAL_0a9fb326_4_k_cu_83d736d6_109114cuda3std3__45__cpo6cbeginE - _ZN40_INTERNAL_0a9fb326_4_k_cu_83d736d6_109114cute1_E)
_ZN40_INTERNAL_0a9fb326_4_k_cu_83d736d6_109114cute1_E:
	.zero		1
	.type		_ZN40_INTERNAL_0a9fb326_4_k_cu_83d736d6_109114cuda3std3__45__cpo6cbeginE,@object
	.size		_ZN40_INTERNAL_0a9fb326_4_k_cu_83d736d6_109114cuda3std3__45__cpo6cbeginE,(_ZN40_INTERNAL_0a9fb326_4_k_cu_83d736d6_109114cuda3std3__48in_placeE - _ZN40_INTERNAL_0a9fb326_4_k_cu_83d736d6_109114cuda3std3__45__cpo6cbeginE)
_ZN40_INTERNAL_0a9fb326_4_k_cu_83d736d6_109114cuda3std3__45__cpo6cbeginE:
	.zero		1
	.type		_ZN40_INTERNAL_0a9fb326_4_k_cu_83d736d6_109114cuda3std3__48in_placeE,@object
	.size		_ZN40_INTERNAL_0a9fb326_4_k_cu_83d736d6_109114cuda3std3__48in_placeE,(_ZN40_INTERNAL_0a9fb326_4_k_cu_83d736d6_109114cuda3std6ranges3__45__cpo9iter_moveE - _ZN40_INTERNAL_0a9fb326_4_k_cu_83d736d6_109114cuda3std3__48in_placeE)
_ZN40_INTERNAL_0a9fb326_4_k_cu_83d736d6_109114cuda3std3__48in_placeE:
	.zero		1
	.type		_ZN40_INTERNAL_0a9fb326_4_k_cu_83d736d6_109114cuda3std6ranges3__45__cpo9iter_moveE,@object
	.size		_ZN40_INTERNAL_0a9fb326_4_k_cu_83d736d6_109114cuda3std6ranges3__45__cpo9iter_moveE,(_ZN40_INTERNAL_0a9fb326_4_k_cu_83d736d6_109114cuda3std3__45__cpo5beginE - _ZN40_INTERNAL_0a9fb326_4_k_cu_83d736d6_109114cuda3std6ranges3__45__cpo9iter_moveE)
_ZN40_INTERNAL_0a9fb326_4_k_cu_83d736d6_109114cuda3std6ranges3__45__cpo9iter_moveE:
	.zero		1
	.type		_ZN40_INTERNAL_0a9fb326_4_k_cu_83d736d6_109114cuda3std3__45__cpo5beginE,@object
	.size		_ZN40_INTERNAL_0a9fb326_4_k_cu_83d736d6_109114cuda3std3__45__cpo5beginE,(_ZN40_INTERNAL_0a9fb326_4_k_cu_83d736d6_109114cuda3std3__442_GLOBAL__N__0a9fb326_4_k_cu_83d736d6_109116ignoreE - _ZN40_INTERNAL_0a9fb326_4_k_cu_83d736d6_109114cuda3std3__45__cpo5beginE)
_ZN40_INTERNAL_0a9fb326_4_k_cu_83d736d6_109114cuda3std3__45__cpo5beginE:
	.zero		1
	.type		_ZN40_INTERNAL_0a9fb326_4_k_cu_83d736d6_109114cuda3std3__442_GLOBAL__N__0a9fb326_4_k_cu_83d736d6_109116ignoreE,@object
	.size		_ZN40_INTERNAL_0a9fb326_4_k_cu_83d736d6_109114cuda3std3__442_GLOBAL__N__0a9fb326_4_k_cu_83d736d6_109116ignoreE,(_ZN40_INTERNAL_0a9fb326_4_k_cu_83d736d6_109114cute7productE - _ZN40_INTERNAL_0a9fb326_4_k_cu_83d736d6_109114cuda3std3__442_GLOBAL__N__0a9fb326_4_k_cu_83d736d6_109116ignoreE)
_ZN40_INTERNAL_0a9fb326_4_k_cu_83d736d6_109114cuda3std3__442_GLOBAL__N__0a9fb326_4_k_cu_83d736d6_109116ignoreE:
	.zero		1
	.type		_ZN40_INTERNAL_0a9fb326_4_k_cu_83d736d6_109114cute7productE,@object
	.size		_ZN40_INTERNAL_0a9fb326_4_k_cu_83d736d6_109114cute7productE,(_ZN40_INTERNAL_0a9fb326_4_k_cu_83d736d6_109114cuda3std3__45__cpo3endE - _ZN40_INTERNAL_0a9fb326_4_k_cu_83d736d6_109114cute7productE)
_ZN40_INTERNAL_0a9fb326_4_k_cu_83d736d6_109114cute7productE:
	.zero		1
	.type		_ZN40_INTERNAL_0a9fb326_4_k_cu_83d736d6_109114cuda3std3__45__cpo3endE,@object
	.size		_ZN40_INTERNAL_0a9fb326_4_k_cu_83d736d6_109114cuda3std3__45__cpo3endE,(_ZN40_INTERNAL_0a9fb326_4_k_cu_83d736d6_109114cuda3std3__419piecewise_constructE - _ZN40_INTERNAL_0a9fb326_4_k_cu_83d736d6_109114cuda3std3__45__cpo3endE)
_ZN40_INTERNAL_0a9fb326_4_k_cu_83d736d6_109114cuda3std3__45__cpo3endE:
	.zero		1
	.type		_ZN40_INTERNAL_0a9fb326_4_k_cu_83d736d6_109114cuda3std3__419piecewise_constructE,@object
	.size		_ZN40_INTERNAL_0a9fb326_4_k_cu_83d736d6_109114cuda3std3__419piecewise_constructE,(_ZN40_INTERNAL_0a9fb326_4_k_cu_83d736d6_109114cuda3std3__45__cpo4cendE - _ZN40_INTERNAL_0a9fb326_4_k_cu_83d736d6_109114cuda3std3__419piecewise_constructE)
_ZN40_INTERNAL_0a9fb326_4_k_cu_83d736d6_109114cuda3std3__419piecewise_constructE:
	.zero		1
	.type		_ZN40_INTERNAL_0a9fb326_4_k_cu_83d736d6_109114cuda3std3__45__cpo4cendE,@object
	.size		_ZN40_INTERNAL_0a9fb326_4_k_cu_83d736d6_109114cuda3std3__45__cpo4cendE,(_ZN40_INTERNAL_0a9fb326_4_k_cu_83d736d6_109114cuda3std6ranges3__45__cpo4swapE - _ZN40_INTERNAL_0a9fb326_4_k_cu_83d736d6_109114cuda3std3__45__cpo4cendE)
_ZN40_INTERNAL_0a9fb326_4_k_cu_83d736d6_109114cuda3std3__45__cpo4cendE:
	.zero		1
	.type		_ZN40_INTERNAL_0a9fb326_4_k_cu_83d736d6_109114cuda3std6ranges3__45__cpo4swapE,@object
	.size		_ZN40_INTERNAL_0a9fb326_4_k_cu_83d736d6_109114cuda3std6ranges3__45__cpo4swapE,(.L_7 - _ZN40_INTERNAL_0a9fb326_4_k_cu_83d736d6_109114cuda3std6ranges3__45__cpo4swapE)
_ZN40_INTERNAL_0a9fb326_4_k_cu_83d736d6_109114cuda3std6ranges3__45__cpo4swapE:
	.zero		1
.L_7:


//--------------------- .nv.constant0._ZN7cutlass13device_kernelINS_4gemm6kernel13GemmUniversalIN4cute5tupleIJiiiiEEENS1_10collective13CollectiveMmaINS1_37MainloopSm90TmaGmmaWarpSpecializedFP8ILi7ENS5_IJNS4_1CILi2EEENSA_ILi1EEESC_EEENS1_35KernelTmaWarpSpecializedCooperativeEEENS5_IJNSA_ILi512EEESG_NSA_ILi32EEEEEENS_12float_e4m3_tENS5_IJlSC_lEEESJ_SK_NS4_8TiledMMAINS4_8MMA_AtomIJNS4_4SM904GMMA31MMA_64x256x32_F32E4M3E4M3_SS_TNILNSO_7ScaleInE1ELSQ_1EEEEEENS4_6LayoutISD_NS5_IJSC_NSA_ILi0EEESU_EEEEENS5_IJNS4_10UnderscoreESX_SX_EEEEENS4_13SM90_TMA_LOADENS4_14ComposedLayoutINS4_7SwizzleILi1ELi4ELi3EEENS4_18smem_ptr_flag_bitsILi8EEENST_INS5_IJNSA_ILi8EEESH_EEENS5_IJSH_SC_EEEEEEEvNS4_8identityENS4_23SM90_TMA_LOAD_MULTICASTES1A_vS1B_EENS_8epilogue10collective6detail29Sm90TmaWarpSpecializedAdapterINS1F_15DefaultEpilogueISJ_SK_SK_NS1E_6thread17LinearCombinationISJ_Li1EffLNS1J_9ScaleType4KindE0ELNS_15FloatRoundStyleE2ESJ_EENS1_15EpilogueDefaultEEEEEvvEEEEvNT_6ParamsE --------------------------
	.section	.nv.constant0._ZN7cutlass13device_kernelINS_4gemm6kernel13GemmUniversalIN4cute5tupleIJiiiiEEENS1_10collective13CollectiveMmaINS1_37MainloopSm90TmaGmmaWarpSpecializedFP8ILi7ENS5_IJNS4_1CILi2EEENSA_ILi1EEESC_EEENS1_35KernelTmaWarpSpecializedCooperativeEEENS5_IJNSA_ILi512EEESG_NSA_ILi32EEEEEENS_12float_e4m3_tENS5_IJlSC_lEEESJ_SK_NS4_8TiledMMAINS4_8MMA_AtomIJNS4_4SM904GMMA31MMA_64x256x32_F32E4M3E4M3_SS_TNILNSO_7ScaleInE1ELSQ_1EEEEEENS4_6LayoutISD_NS5_IJSC_NSA_ILi0EEESU_EEEEENS5_IJNS4_10UnderscoreESX_SX_EEEEENS4_13SM90_TMA_LOADENS4_14ComposedLayoutINS4_7SwizzleILi1ELi4ELi3EEENS4_18smem_ptr_flag_bitsILi8EEENST_INS5_IJNSA_ILi8EEESH_EEENS5_IJSH_SC_EEEEEEEvNS4_8identityENS4_23SM90_TMA_LOAD_MULTICASTES1A_vS1B_EENS_8epilogue10collective6detail29Sm90TmaWarpSpecializedAdapterINS1F_15DefaultEpilogueISJ_SK_SK_NS1E_6thread17LinearCombinationISJ_Li1EffLNS1J_9ScaleType4KindE0ELNS_15FloatRoundStyleE2ESJ_EENS1_15EpilogueDefaultEEEEEvvEEEEvNT_6ParamsE,"a",@progbits
	.sectionflags	@""
	.align	4
.nv.constant0._ZN7cutlass13device_kernelINS_4gemm6kernel13GemmUniversalIN4cute5tupleIJiiiiEEENS1_10collective13CollectiveMmaINS1_37MainloopSm90TmaGmmaWarpSpecializedFP8ILi7ENS5_IJNS4_1CILi2EEENSA_ILi1EEESC_EEENS1_35KernelTmaWarpSpecializedCooperativeEEENS5_IJNSA_ILi512EEESG_NSA_ILi32EEEEEENS_12float_e4m3_tENS5_IJlSC_lEEESJ_SK_NS4_8TiledMMAINS4_8MMA_AtomIJNS4_4SM904GMMA31MMA_64x256x32_F32E4M3E4M3_SS_TNILNSO_7ScaleInE1ELSQ_1EEEEEENS4_6LayoutISD_NS5_IJSC_NSA_ILi0EEESU_EEEEENS5_IJNS4_10UnderscoreESX_SX_EEEEENS4_13SM90_TMA_LOADENS4_14ComposedLayoutINS4_7SwizzleILi1ELi4ELi3EEENS4_18smem_ptr_flag_bitsILi8EEENST_INS5_IJNSA_ILi8EEESH_EEENS5_IJSH_SC_EEEEEEEvNS4_8identityENS4_23SM90_TMA_LOAD_MULTICASTES1A_vS1B_EENS_8epilogue10collective6detail29Sm90TmaWarpSpecializedAdapterINS1F_15DefaultEpilogueISJ_SK_SK_NS1E_6thread17LinearCombinationISJ_Li1EffLNS1J_9ScaleType4KindE0ELNS_15FloatRoundStyleE2ESJ_EENS1_15EpilogueDefaultEEEEEvvEEEEvNT_6ParamsE:
	.zero		1664


//--------------------- SYMBOLS --------------------------

	.type		.nv.reservedSmem.offset0,@object
	.size		.nv.reservedSmem.offset0,0x4
